//
// Generated by NVIDIA NVVM Compiler
//
// Compiler Build ID: CL-36424714
// Cuda compilation tools, release 13.0, V13.0.88
// Based on NVVM 20.0.0
//

.version 9.0
.target sm_100
.address_size 64

	// .globl	gather_kernel_partial
.func  (.param .align 16 .b8 func_retval0[16]) __internal_trig_reduction_slowpathd
(
	.param .b64 __internal_trig_reduction_slowpathd_param_0
)
;
.global .align 8 .b8 __cudart_i2opi_d[144] = {8, 93, 141, 31, 177, 95, 251, 107, 234, 146, 82, 138, 247, 57, 7, 61, 123, 241, 229, 235, 199, 186, 39, 117, 45, 234, 95, 158, 102, 63, 70, 79, 183, 9, 203, 39, 207, 126, 54, 109, 31, 109, 10, 90, 139, 17, 47, 239, 15, 152, 5, 222, 255, 151, 248, 31, 59, 40, 249, 189, 139, 95, 132, 156, 244, 57, 83, 131, 57, 214, 145, 57, 65, 126, 95, 180, 38, 112, 156, 233, 132, 68, 187, 46, 245, 53, 130, 232, 62, 167, 41, 177, 28, 235, 29, 254, 28, 146, 209, 9, 234, 46, 73, 6, 224, 210, 77, 66, 58, 110, 36, 183, 97, 197, 187, 222, 171, 99, 81, 254, 65, 144, 67, 60, 153, 149, 98, 219, 192, 221, 52, 245, 209, 87, 39, 252, 41, 21, 68, 78, 110, 131, 249, 162};

.visible .entry gather_kernel_partial(
	.param .u64 .ptr .align 1 gather_kernel_partial_param_0,
	.param .u64 .ptr .align 1 gather_kernel_partial_param_1,
	.param .u64 .ptr .align 1 gather_kernel_partial_param_2,
	.param .u32 gather_kernel_partial_param_3,
	.param .f32 gather_kernel_partial_param_4,
	.param .u32 gather_kernel_partial_param_5,
	.param .u32 gather_kernel_partial_param_6,
	.param .u32 gather_kernel_partial_param_7,
	.param .u32 gather_kernel_partial_param_8
)
{
	.reg .pred 	%p<51>;
	.reg .b32 	%r<75>;
	.reg .b32 	%f<130>;
	.reg .b64 	%rd<27>;
	.reg .b64 	%fd<6>;

	ld.param.u64 	%rd2, [gather_kernel_partial_param_0];
	ld.param.u64 	%rd3, [gather_kernel_partial_param_1];
	ld.param.u64 	%rd4, [gather_kernel_partial_param_2];
	ld.param.u32 	%r28, [gather_kernel_partial_param_3];
	ld.param.f32 	%f11, [gather_kernel_partial_param_4];
	ld.param.u32 	%r31, [gather_kernel_partial_param_5];
	ld.param.u32 	%r29, [gather_kernel_partial_param_6];
	ld.param.u32 	%r32, [gather_kernel_partial_param_7];
	ld.param.u32 	%r33, [gather_kernel_partial_param_8];
	mov.u32 	%r35, %ntid.x;
	mov.u32 	%r36, %ctaid.x;
	mov.u32 	%r37, %tid.x;
	mad.lo.s32 	%r1, %r35, %r36, %r37;
	mov.u32 	%r38, %ntid.y;
	mov.u32 	%r39, %ctaid.y;
	mov.u32 	%r40, %tid.y;
	mad.lo.s32 	%r41, %r38, %r39, %r40;
	mov.u32 	%r42, %ntid.z;
	mov.u32 	%r43, %ctaid.z;
	mov.u32 	%r44, %tid.z;
	mad.lo.s32 	%r45, %r42, %r43, %r44;
	shr.u32 	%r46, %r31, 31;
	add.s32 	%r47, %r31, %r46;
	shr.s32 	%r4, %r47, 1;
	setp.ge.s32 	%p2, %r1, %r29;
	setp.ge.s32 	%p3, %r41, %r32;
	or.pred  	%p4, %p2, %p3;
	setp.ge.s32 	%p5, %r45, %r33;
	or.pred  	%p6, %p4, %p5;
	@%p6 bra 	$L__BB0_22;
	cvta.to.global.u64 	%rd5, %rd4;
	cvta.to.global.u64 	%rd6, %rd2;
	cvta.to.global.u64 	%rd7, %rd3;
	mad.lo.s32 	%r48, %r32, %r45, %r41;
	mad.lo.s32 	%r49, %r48, %r29, %r1;
	cvt.f64.f32 	%fd1, %f11;
	mov.f64 	%fd2, 0d400921FB54442D18;
	div.rn.f64 	%fd3, %fd2, %fd1;
	cvt.rn.f32.f64 	%f1, %fd3;
	mov.f64 	%fd4, 0dC023BD3CC9BE45DE;
	div.rn.f64 	%fd5, %fd4, %fd1;
	cvt.rn.f32.f64 	%f2, %fd5;
	mul.wide.u32 	%rd8, %r41, 4;
	add.s64 	%rd9, %rd5, %rd8;
	ld.global.f32 	%f12, [%rd9];
	sin.approx.f32 	%f13, %f12;
	cos.approx.f32 	%f14, %f12;
	shr.u32 	%r50, %r29, 31;
	add.s32 	%r51, %r29, %r50;
	shr.s32 	%r52, %r51, 1;
	sub.s32 	%r53, %r1, %r52;
	cvt.rn.f32.s32 	%f15, %r53;
	cvt.rn.f32.s32 	%f16, %r29;
	div.rn.f32 	%f17, %f15, %f16;
	mul.f32 	%f18, %f17, %f14;
	sub.s32 	%r54, %r52, %r1;
	cvt.rn.f32.s32 	%f19, %r54;
	div.rn.f32 	%f20, %f19, %f16;
	mul.f32 	%f21, %f20, %f13;
	setp.ge.f32 	%p7, %f18, 0f3F000000;
	selp.f32 	%f3, 0f3EFFFEB0, %f18, %p7;
	setp.ge.f32 	%p8, %f21, 0f3F000000;
	selp.f32 	%f4, 0f3EFFFEB0, %f21, %p8;
	shl.b32 	%r5, %r29, 1;
	shl.b32 	%r6, %r28, 1;
	add.s32 	%r7, %r5, %r6;
	mul.wide.s32 	%rd10, %r49, 8;
	add.s64 	%rd11, %rd6, %rd10;
	ld.global.v2.f32 	{%f5, %f6}, [%rd11];
	add.s32 	%r55, %r29, %r28;
	mad.lo.s32 	%r56, %r7, %r45, %r55;
	mad.lo.s32 	%r57, %r56, %r7, %r55;
	mul.wide.s32 	%rd12, %r57, 8;
	add.s64 	%rd1, %rd7, %rd12;
	setp.lt.s32 	%p9, %r28, 0;
	@%p9 bra 	$L__BB0_22;
	cvt.rn.f32.s32 	%f7, %r5;
	mul.f32 	%f22, %f4, %f7;
	cvt.rmi.f32.f32 	%f23, %f22;
	cvt.rn.f32.u32 	%f24, %r28;
	sub.f32 	%f8, %f23, %f24;
	mul.f32 	%f25, %f3, %f7;
	cvt.rmi.f32.f32 	%f26, %f25;
	sub.f32 	%f9, %f26, %f24;
	neg.s32 	%r8, %r4;
	max.s32 	%r9, %r6, 0;
	add.s32 	%r59, %r9, 1;
	and.b32  	%r10, %r59, 3;
	and.b32  	%r11, %r59, 2147483644;
	mov.b32 	%r72, 0;
$L__BB0_3:
	mov.u32 	%r12, %r72;
	setp.lt.s32 	%p10, %r6, 3;
	cvt.rn.f32.u32 	%f27, %r12;
	add.f32 	%f28, %f8, %f27;
	cvt.rzi.s32.f32 	%r61, %f28;
	setp.lt.s32 	%p11, %r61, %r8;
	setp.ge.s32 	%p12, %r61, %r4;
	or.pred  	%p1, %p11, %p12;
	cvt.rn.f32.s32 	%f29, %r61;
	div.rn.f32 	%f30, %f29, %f7;
	sub.f32 	%f31, %f30, %f4;
	mul.f32 	%f10, %f31, %f31;
	mul.lo.s32 	%r13, %r61, %r7;
	mov.b32 	%r74, 0;
	@%p10 bra 	$L__BB0_14;
	mov.b32 	%r73, 0;
$L__BB0_5:
	.pragma "nounroll";
	cvt.rn.f32.u32 	%f32, %r73;
	add.f32 	%f33, %f9, %f32;
	cvt.rzi.s32.f32 	%r15, %f33;
	setp.lt.s32 	%p13, %r15, %r8;
	setp.ge.s32 	%p14, %r15, %r4;
	or.pred  	%p15, %p13, %p14;
	or.pred  	%p16, %p15, %p1;
	not.pred 	%p17, %p16;
	@%p17 bra 	$L__BB0_7;
	cvt.rn.f32.s32 	%f34, %r15;
	div.rn.f32 	%f35, %f34, %f7;
	sub.f32 	%f36, %f35, %f3;
	fma.rn.f32 	%f37, %f36, %f36, %f10;
	mul.f32 	%f38, %f37, %f2;
	mul.f32 	%f39, %f38, 0f3FB8AA3B;
	ex2.approx.f32 	%f40, %f39;
	mul.f32 	%f41, %f40, %f1;
	mul.f32 	%f42, %f5, %f41;
	mul.f32 	%f43, %f6, %f41;
	add.s32 	%r63, %r15, %r13;
	mul.wide.s32 	%rd13, %r63, 8;
	add.s64 	%rd14, %rd1, %rd13;
	atom.global.add.f32 	%f44, [%rd14], %f42;
	atom.global.add.f32 	%f45, [%rd14+4], %f43;
$L__BB0_7:
	add.s32 	%r16, %r73, 1;
	cvt.rn.f32.u32 	%f46, %r16;
	add.f32 	%f47, %f9, %f46;
	cvt.rzi.s32.f32 	%r17, %f47;
	setp.lt.s32 	%p18, %r17, %r8;
	setp.ge.s32 	%p19, %r17, %r4;
	or.pred  	%p20, %p18, %p19;
	or.pred  	%p21, %p20, %p1;
	not.pred 	%p22, %p21;
	@%p22 bra 	$L__BB0_9;
	cvt.rn.f32.s32 	%f48, %r17;
	div.rn.f32 	%f49, %f48, %f7;
	sub.f32 	%f50, %f49, %f3;
	fma.rn.f32 	%f51, %f50, %f50, %f10;
	mul.f32 	%f52, %f51, %f2;
	mul.f32 	%f53, %f52, 0f3FB8AA3B;
	ex2.approx.f32 	%f54, %f53;
	mul.f32 	%f55, %f54, %f1;
	mul.f32 	%f56, %f5, %f55;
	mul.f32 	%f57, %f6, %f55;
	add.s32 	%r64, %r17, %r13;
	mul.wide.s32 	%rd15, %r64, 8;
	add.s64 	%rd16, %rd1, %rd15;
	atom.global.add.f32 	%f58, [%rd16], %f56;
	atom.global.add.f32 	%f59, [%rd16+4], %f57;
$L__BB0_9:
	add.s32 	%r18, %r16, 1;
	cvt.rn.f32.u32 	%f60, %r18;
	add.f32 	%f61, %f9, %f60;
	cvt.rzi.s32.f32 	%r19, %f61;
	setp.lt.s32 	%p23, %r19, %r8;
	setp.ge.s32 	%p24, %r19, %r4;
	or.pred  	%p25, %p23, %p24;
	or.pred  	%p26, %p25, %p1;
	not.pred 	%p27, %p26;
	@%p27 bra 	$L__BB0_11;
	cvt.rn.f32.s32 	%f62, %r19;
	div.rn.f32 	%f63, %f62, %f7;
	sub.f32 	%f64, %f63, %f3;
	fma.rn.f32 	%f65, %f64, %f64, %f10;
	mul.f32 	%f66, %f65, %f2;
	mul.f32 	%f67, %f66, 0f3FB8AA3B;
	ex2.approx.f32 	%f68, %f67;
	mul.f32 	%f69, %f68, %f1;
	mul.f32 	%f70, %f5, %f69;
	mul.f32 	%f71, %f6, %f69;
	add.s32 	%r65, %r19, %r13;
	mul.wide.s32 	%rd17, %r65, 8;
	add.s64 	%rd18, %rd1, %rd17;
	atom.global.add.f32 	%f72, [%rd18], %f70;
	atom.global.add.f32 	%f73, [%rd18+4], %f71;
$L__BB0_11:
	add.s32 	%r20, %r18, 1;
	cvt.rn.f32.u32 	%f74, %r20;
	add.f32 	%f75, %f9, %f74;
	cvt.rzi.s32.f32 	%r21, %f75;
	setp.lt.s32 	%p28, %r21, %r8;
	setp.ge.s32 	%p29, %r21, %r4;
	or.pred  	%p30, %p28, %p29;
	or.pred  	%p31, %p30, %p1;
	not.pred 	%p32, %p31;
	@%p32 bra 	$L__BB0_13;
	cvt.rn.f32.s32 	%f76, %r21;
	div.rn.f32 	%f77, %f76, %f7;
	sub.f32 	%f78, %f77, %f3;
	fma.rn.f32 	%f79, %f78, %f78, %f10;
	mul.f32 	%f80, %f79, %f2;
	mul.f32 	%f81, %f80, 0f3FB8AA3B;
	ex2.approx.f32 	%f82, %f81;
	mul.f32 	%f83, %f82, %f1;
	mul.f32 	%f84, %f5, %f83;
	mul.f32 	%f85, %f6, %f83;
	add.s32 	%r66, %r21, %r13;
	mul.wide.s32 	%rd19, %r66, 8;
	add.s64 	%rd20, %rd1, %rd19;
	atom.global.add.f32 	%f86, [%rd20], %f84;
	atom.global.add.f32 	%f87, [%rd20+4], %f85;
$L__BB0_13:
	add.s32 	%r73, %r20, 1;
	setp.ne.s32 	%p33, %r73, %r11;
	mov.u32 	%r74, %r11;
	@%p33 bra 	$L__BB0_5;
$L__BB0_14:
	cvt.rn.f32.u32 	%f88, %r74;
	add.f32 	%f89, %f9, %f88;
	cvt.rzi.s32.f32 	%r24, %f89;
	setp.lt.s32 	%p34, %r24, %r8;
	setp.ge.s32 	%p35, %r24, %r4;
	or.pred  	%p36, %p34, %p35;
	or.pred  	%p37, %p36, %p1;
	not.pred 	%p38, %p37;
	@%p38 bra 	$L__BB0_16;
	cvt.rn.f32.s32 	%f90, %r24;
	div.rn.f32 	%f91, %f90, %f7;
	sub.f32 	%f92, %f91, %f3;
	fma.rn.f32 	%f93, %f92, %f92, %f10;
	mul.f32 	%f94, %f93, %f2;
	mul.f32 	%f95, %f94, 0f3FB8AA3B;
	ex2.approx.f32 	%f96, %f95;
	mul.f32 	%f97, %f96, %f1;
	mul.f32 	%f98, %f5, %f97;
	mul.f32 	%f99, %f6, %f97;
	add.s32 	%r67, %r24, %r13;
	mul.wide.s32 	%rd21, %r67, 8;
	add.s64 	%rd22, %rd1, %rd21;
	atom.global.add.f32 	%f100, [%rd22], %f98;
	atom.global.add.f32 	%f101, [%rd22+4], %f99;
$L__BB0_16:
	setp.eq.s32 	%p39, %r10, 1;
	@%p39 bra 	$L__BB0_21;
	add.s32 	%r68, %r74, 1;
	cvt.rn.f32.u32 	%f102, %r68;
	add.f32 	%f103, %f9, %f102;
	cvt.rzi.s32.f32 	%r25, %f103;
	setp.lt.s32 	%p40, %r25, %r8;
	setp.ge.s32 	%p41, %r25, %r4;
	or.pred  	%p42, %p40, %p41;
	or.pred  	%p43, %p42, %p1;
	not.pred 	%p44, %p43;
	@%p44 bra 	$L__BB0_19;
	cvt.rn.f32.s32 	%f104, %r25;
	div.rn.f32 	%f105, %f104, %f7;
	sub.f32 	%f106, %f105, %f3;
	fma.rn.f32 	%f107, %f106, %f106, %f10;
	mul.f32 	%f108, %f107, %f2;
	mul.f32 	%f109, %f108, 0f3FB8AA3B;
	ex2.approx.f32 	%f110, %f109;
	mul.f32 	%f111, %f110, %f1;
	mul.f32 	%f112, %f5, %f111;
	mul.f32 	%f113, %f6, %f111;
	add.s32 	%r69, %r25, %r13;
	mul.wide.s32 	%rd23, %r69, 8;
	add.s64 	%rd24, %rd1, %rd23;
	atom.global.add.f32 	%f114, [%rd24], %f112;
	atom.global.add.f32 	%f115, [%rd24+4], %f113;
$L__BB0_19:
	add.s32 	%r70, %r74, 2;
	cvt.rn.f32.u32 	%f116, %r70;
	add.f32 	%f117, %f9, %f116;
	cvt.rzi.s32.f32 	%r26, %f117;
	setp.lt.s32 	%p45, %r26, %r8;
	setp.ge.s32 	%p46, %r26, %r4;
	or.pred  	%p47, %p45, %p46;
	or.pred  	%p48, %p47, %p1;
	not.pred 	%p49, %p48;
	@%p49 bra 	$L__BB0_21;
	cvt.rn.f32.s32 	%f118, %r26;
	div.rn.f32 	%f119, %f118, %f7;
	sub.f32 	%f120, %f119, %f3;
	fma.rn.f32 	%f121, %f120, %f120, %f10;
	mul.f32 	%f122, %f121, %f2;
	mul.f32 	%f123, %f122, 0f3FB8AA3B;
	ex2.approx.f32 	%f124, %f123;
	mul.f32 	%f125, %f124, %f1;
	mul.f32 	%f126, %f5, %f125;
	mul.f32 	%f127, %f6, %f125;
	add.s32 	%r71, %r26, %r13;
	mul.wide.s32 	%rd25, %r71, 8;
	add.s64 	%rd26, %rd1, %rd25;
	atom.global.add.f32 	%f128, [%rd26], %f126;
	atom.global.add.f32 	%f129, [%rd26+4], %f127;
$L__BB0_21:
	add.s32 	%r72, %r12, 1;
	setp.ne.s32 	%p50, %r12, %r9;
	@%p50 bra 	$L__BB0_3;
$L__BB0_22:
	ret;

}
	// .globl	gather_kernel
.visible .entry gather_kernel(
	.param .u64 .ptr .align 1 gather_kernel_param_0,
	.param .u64 .ptr .align 1 gather_kernel_param_1,
	.param .u64 .ptr .align 1 gather_kernel_param_2,
	.param .u32 gather_kernel_param_3,
	.param .f32 gather_kernel_param_4,
	.param .u32 gather_kernel_param_5,
	.param .u32 gather_kernel_param_6,
	.param .u32 gather_kernel_param_7
)
{
	.reg .pred 	%p<13>;
	.reg .b32 	%r<70>;
	.reg .b32 	%f<130>;
	.reg .b64 	%rd<27>;
	.reg .b64 	%fd<6>;

	ld.param.u64 	%rd2, [gather_kernel_param_0];
	ld.param.u64 	%rd3, [gather_kernel_param_1];
	ld.param.u64 	%rd4, [gather_kernel_param_2];
	ld.param.u32 	%r16, [gather_kernel_param_3];
	ld.param.f32 	%f11, [gather_kernel_param_4];
	ld.param.u32 	%r17, [gather_kernel_param_5];
	ld.param.u32 	%r19, [gather_kernel_param_6];
	ld.param.u32 	%r20, [gather_kernel_param_7];
	mov.u32 	%r22, %ntid.x;
	mov.u32 	%r23, %ctaid.x;
	mov.u32 	%r24, %tid.x;
	mad.lo.s32 	%r1, %r22, %r23, %r24;
	mov.u32 	%r25, %ntid.y;
	mov.u32 	%r26, %ctaid.y;
	mov.u32 	%r27, %tid.y;
	mad.lo.s32 	%r28, %r25, %r26, %r27;
	mov.u32 	%r29, %ntid.z;
	mov.u32 	%r30, %ctaid.z;
	mov.u32 	%r31, %tid.z;
	mad.lo.s32 	%r32, %r29, %r30, %r31;
	setp.ge.s32 	%p1, %r1, %r17;
	setp.ge.s32 	%p2, %r28, %r19;
	or.pred  	%p3, %p1, %p2;
	setp.ge.s32 	%p4, %r32, %r20;
	or.pred  	%p5, %p3, %p4;
	@%p5 bra 	$L__BB1_9;
	cvta.to.global.u64 	%rd5, %rd4;
	cvta.to.global.u64 	%rd6, %rd2;
	cvta.to.global.u64 	%rd7, %rd3;
	mad.lo.s32 	%r33, %r19, %r32, %r28;
	mad.lo.s32 	%r34, %r33, %r17, %r1;
	cvt.f64.f32 	%fd1, %f11;
	mov.f64 	%fd2, 0d400921FB54442D18;
	div.rn.f64 	%fd3, %fd2, %fd1;
	cvt.rn.f32.f64 	%f1, %fd3;
	mov.f64 	%fd4, 0dC023BD3CC9BE45DE;
	div.rn.f64 	%fd5, %fd4, %fd1;
	cvt.rn.f32.f64 	%f2, %fd5;
	mul.wide.u32 	%rd8, %r28, 4;
	add.s64 	%rd9, %rd5, %rd8;
	ld.global.f32 	%f12, [%rd9];
	sin.approx.f32 	%f13, %f12;
	cos.approx.f32 	%f14, %f12;
	shr.u32 	%r35, %r17, 31;
	add.s32 	%r36, %r17, %r35;
	shr.s32 	%r37, %r36, 1;
	sub.s32 	%r38, %r1, %r37;
	cvt.rn.f32.s32 	%f15, %r38;
	cvt.rn.f32.s32 	%f16, %r17;
	div.rn.f32 	%f17, %f15, %f16;
	mul.f32 	%f18, %f17, %f14;
	sub.s32 	%r39, %r37, %r1;
	cvt.rn.f32.s32 	%f19, %r39;
	div.rn.f32 	%f20, %f19, %f16;
	mul.f32 	%f21, %f20, %f13;
	setp.ge.f32 	%p6, %f18, 0f3F000000;
	selp.f32 	%f3, 0f3EFFFEB0, %f18, %p6;
	setp.ge.f32 	%p7, %f21, 0f3F000000;
	selp.f32 	%f4, 0f3EFFFEB0, %f21, %p7;
	shl.b32 	%r4, %r17, 1;
	shl.b32 	%r5, %r16, 1;
	add.s32 	%r6, %r4, %r5;
	mul.wide.s32 	%rd10, %r34, 8;
	add.s64 	%rd11, %rd6, %rd10;
	ld.global.v2.f32 	{%f5, %f6}, [%rd11];
	add.s32 	%r40, %r17, %r16;
	mad.lo.s32 	%r41, %r6, %r32, %r40;
	mad.lo.s32 	%r42, %r41, %r6, %r40;
	mul.wide.s32 	%rd12, %r42, 8;
	add.s64 	%rd1, %rd7, %rd12;
	setp.lt.s32 	%p8, %r16, 0;
	@%p8 bra 	$L__BB1_9;
	cvt.rn.f32.s32 	%f7, %r4;
	mul.f32 	%f22, %f4, %f7;
	cvt.rmi.f32.f32 	%f23, %f22;
	cvt.rn.f32.u32 	%f24, %r16;
	sub.f32 	%f8, %f23, %f24;
	mul.f32 	%f25, %f3, %f7;
	cvt.rmi.f32.f32 	%f26, %f25;
	sub.f32 	%f9, %f26, %f24;
	max.s32 	%r7, %r5, 0;
	add.s32 	%r44, %r7, 1;
	and.b32  	%r8, %r44, 3;
	and.b32  	%r9, %r44, 2147483644;
	mov.b32 	%r67, 0;
$L__BB1_3:
	setp.lt.s32 	%p9, %r5, 3;
	cvt.rn.f32.u32 	%f27, %r67;
	add.f32 	%f28, %f8, %f27;
	cvt.rzi.s32.f32 	%r46, %f28;
	cvt.rn.f32.s32 	%f29, %r46;
	div.rn.f32 	%f30, %f29, %f7;
	sub.f32 	%f31, %f30, %f4;
	mul.f32 	%f10, %f31, %f31;
	mul.lo.s32 	%r11, %r46, %r6;
	mov.b32 	%r69, 0;
	@%p9 bra 	$L__BB1_6;
	mov.b32 	%r68, 0;
$L__BB1_5:
	.pragma "nounroll";
	cvt.rn.f32.u32 	%f32, %r68;
	add.f32 	%f33, %f9, %f32;
	cvt.rzi.s32.f32 	%r48, %f33;
	cvt.rn.f32.s32 	%f34, %r48;
	div.rn.f32 	%f35, %f34, %f7;
	sub.f32 	%f36, %f35, %f3;
	fma.rn.f32 	%f37, %f36, %f36, %f10;
	mul.f32 	%f38, %f37, %f2;
	mul.f32 	%f39, %f38, 0f3FB8AA3B;
	ex2.approx.f32 	%f40, %f39;
	mul.f32 	%f41, %f40, %f1;
	mul.f32 	%f42, %f5, %f41;
	mul.f32 	%f43, %f6, %f41;
	add.s32 	%r49, %r48, %r11;
	mul.wide.s32 	%rd13, %r49, 8;
	add.s64 	%rd14, %rd1, %rd13;
	atom.global.add.f32 	%f44, [%rd14], %f42;
	atom.global.add.f32 	%f45, [%rd14+4], %f43;
	add.s32 	%r50, %r68, 1;
	cvt.rn.f32.u32 	%f46, %r50;
	add.f32 	%f47, %f9, %f46;
	cvt.rzi.s32.f32 	%r51, %f47;
	cvt.rn.f32.s32 	%f48, %r51;
	div.rn.f32 	%f49, %f48, %f7;
	sub.f32 	%f50, %f49, %f3;
	fma.rn.f32 	%f51, %f50, %f50, %f10;
	mul.f32 	%f52, %f51, %f2;
	mul.f32 	%f53, %f52, 0f3FB8AA3B;
	ex2.approx.f32 	%f54, %f53;
	mul.f32 	%f55, %f54, %f1;
	mul.f32 	%f56, %f5, %f55;
	mul.f32 	%f57, %f6, %f55;
	add.s32 	%r52, %r51, %r11;
	mul.wide.s32 	%rd15, %r52, 8;
	add.s64 	%rd16, %rd1, %rd15;
	atom.global.add.f32 	%f58, [%rd16], %f56;
	atom.global.add.f32 	%f59, [%rd16+4], %f57;
	add.s32 	%r53, %r68, 2;
	cvt.rn.f32.u32 	%f60, %r53;
	add.f32 	%f61, %f9, %f60;
	cvt.rzi.s32.f32 	%r54, %f61;
	cvt.rn.f32.s32 	%f62, %r54;
	div.rn.f32 	%f63, %f62, %f7;
	sub.f32 	%f64, %f63, %f3;
	fma.rn.f32 	%f65, %f64, %f64, %f10;
	mul.f32 	%f66, %f65, %f2;
	mul.f32 	%f67, %f66, 0f3FB8AA3B;
	ex2.approx.f32 	%f68, %f67;
	mul.f32 	%f69, %f68, %f1;
	mul.f32 	%f70, %f5, %f69;
	mul.f32 	%f71, %f6, %f69;
	add.s32 	%r55, %r54, %r11;
	mul.wide.s32 	%rd17, %r55, 8;
	add.s64 	%rd18, %rd1, %rd17;
	atom.global.add.f32 	%f72, [%rd18], %f70;
	atom.global.add.f32 	%f73, [%rd18+4], %f71;
	add.s32 	%r56, %r68, 3;
	cvt.rn.f32.u32 	%f74, %r56;
	add.f32 	%f75, %f9, %f74;
	cvt.rzi.s32.f32 	%r57, %f75;
	cvt.rn.f32.s32 	%f76, %r57;
	div.rn.f32 	%f77, %f76, %f7;
	sub.f32 	%f78, %f77, %f3;
	fma.rn.f32 	%f79, %f78, %f78, %f10;
	mul.f32 	%f80, %f79, %f2;
	mul.f32 	%f81, %f80, 0f3FB8AA3B;
	ex2.approx.f32 	%f82, %f81;
	mul.f32 	%f83, %f82, %f1;
	mul.f32 	%f84, %f5, %f83;
	mul.f32 	%f85, %f6, %f83;
	add.s32 	%r58, %r57, %r11;
	mul.wide.s32 	%rd19, %r58, 8;
	add.s64 	%rd20, %rd1, %rd19;
	atom.global.add.f32 	%f86, [%rd20], %f84;
	atom.global.add.f32 	%f87, [%rd20+4], %f85;
	add.s32 	%r68, %r68, 4;
	setp.ne.s32 	%p10, %r68, %r9;
	mov.u32 	%r69, %r9;
	@%p10 bra 	$L__BB1_5;
$L__BB1_6:
	setp.eq.s32 	%p11, %r8, 1;
	cvt.rn.f32.u32 	%f88, %r69;
	add.f32 	%f89, %f9, %f88;
	cvt.rzi.s32.f32 	%r59, %f89;
	cvt.rn.f32.s32 	%f90, %r59;
	div.rn.f32 	%f91, %f90, %f7;
	sub.f32 	%f92, %f91, %f3;
	fma.rn.f32 	%f93, %f92, %f92, %f10;
	mul.f32 	%f94, %f93, %f2;
	mul.f32 	%f95, %f94, 0f3FB8AA3B;
	ex2.approx.f32 	%f96, %f95;
	mul.f32 	%f97, %f96, %f1;
	mul.f32 	%f98, %f5, %f97;
	mul.f32 	%f99, %f6, %f97;
	add.s32 	%r60, %r59, %r11;
	mul.wide.s32 	%rd21, %r60, 8;
	add.s64 	%rd22, %rd1, %rd21;
	atom.global.add.f32 	%f100, [%rd22], %f98;
	atom.global.add.f32 	%f101, [%rd22+4], %f99;
	@%p11 bra 	$L__BB1_8;
	add.s32 	%r61, %r69, 1;
	cvt.rn.f32.u32 	%f102, %r61;
	add.f32 	%f103, %f9, %f102;
	cvt.rzi.s32.f32 	%r62, %f103;
	cvt.rn.f32.s32 	%f104, %r62;
	div.rn.f32 	%f105, %f104, %f7;
	sub.f32 	%f106, %f105, %f3;
	fma.rn.f32 	%f107, %f106, %f106, %f10;
	mul.f32 	%f108, %f107, %f2;
	mul.f32 	%f109, %f108, 0f3FB8AA3B;
	ex2.approx.f32 	%f110, %f109;
	mul.f32 	%f111, %f110, %f1;
	mul.f32 	%f112, %f5, %f111;
	mul.f32 	%f113, %f6, %f111;
	add.s32 	%r63, %r62, %r11;
	mul.wide.s32 	%rd23, %r63, 8;
	add.s64 	%rd24, %rd1, %rd23;
	atom.global.add.f32 	%f114, [%rd24], %f112;
	atom.global.add.f32 	%f115, [%rd24+4], %f113;
	add.s32 	%r64, %r69, 2;
	cvt.rn.f32.u32 	%f116, %r64;
	add.f32 	%f117, %f9, %f116;
	cvt.rzi.s32.f32 	%r65, %f117;
	cvt.rn.f32.s32 	%f118, %r65;
	div.rn.f32 	%f119, %f118, %f7;
	sub.f32 	%f120, %f119, %f3;
	fma.rn.f32 	%f121, %f120, %f120, %f10;
	mul.f32 	%f122, %f121, %f2;
	mul.f32 	%f123, %f122, 0f3FB8AA3B;
	ex2.approx.f32 	%f124, %f123;
	mul.f32 	%f125, %f124, %f1;
	mul.f32 	%f126, %f5, %f125;
	mul.f32 	%f127, %f6, %f125;
	add.s32 	%r66, %r65, %r11;
	mul.wide.s32 	%rd25, %r66, 8;
	add.s64 	%rd26, %rd1, %rd25;
	atom.global.add.f32 	%f128, [%rd26], %f126;
	atom.global.add.f32 	%f129, [%rd26+4], %f127;
$L__BB1_8:
	add.s32 	%r15, %r67, 1;
	setp.ne.s32 	%p12, %r67, %r7;
	mov.u32 	%r67, %r15;
	@%p12 bra 	$L__BB1_3;
$L__BB1_9:
	ret;

}
	// .globl	gather_kernel_center_prune_atan
.visible .entry gather_kernel_center_prune_atan(
	.param .u64 .ptr .align 1 gather_kernel_center_prune_atan_param_0,
	.param .u64 .ptr .align 1 gather_kernel_center_prune_atan_param_1,
	.param .u32 gather_kernel_center_prune_atan_param_2,
	.param .u32 gather_kernel_center_prune_atan_param_3,
	.param .u32 gather_kernel_center_prune_atan_param_4,
	.param .u32 gather_kernel_center_prune_atan_param_5
)
{
	.reg .pred 	%p<121>;
	.reg .b32 	%r<198>;
	.reg .b32 	%f<68>;
	.reg .b64 	%rd<29>;
	.reg .b64 	%fd<212>;

	ld.param.u64 	%rd12, [gather_kernel_center_prune_atan_param_0];
	ld.param.u64 	%rd13, [gather_kernel_center_prune_atan_param_1];
	ld.param.u32 	%r54, [gather_kernel_center_prune_atan_param_2];
	ld.param.u32 	%r58, [gather_kernel_center_prune_atan_param_3];
	ld.param.u32 	%r56, [gather_kernel_center_prune_atan_param_4];
	ld.param.u32 	%r57, [gather_kernel_center_prune_atan_param_5];
	cvta.to.global.u64 	%rd1, %rd13;
	mov.u32 	%r59, %ntid.x;
	mov.u32 	%r60, %ctaid.x;
	mov.u32 	%r61, %tid.x;
	mad.lo.s32 	%r1, %r59, %r60, %r61;
	mov.u32 	%r62, %ntid.y;
	mov.u32 	%r63, %ctaid.y;
	mov.u32 	%r64, %tid.y;
	mad.lo.s32 	%r65, %r62, %r63, %r64;
	max.s32 	%r66, %r1, %r65;
	setp.ge.s32 	%p3, %r66, %r58;
	@%p3 bra 	$L__BB2_96;
	add.s32 	%r67, %r56, %r54;
	shr.u32 	%r68, %r58, 31;
	add.s32 	%r69, %r58, %r68;
	shr.s32 	%r70, %r69, 1;
	sub.s32 	%r71, %r67, %r70;
	max.s32 	%r72, %r71, 0;
	cvta.to.global.u64 	%rd14, %rd12;
	shl.b32 	%r73, %r56, 1;
	shl.b32 	%r74, %r54, 1;
	add.s32 	%r75, %r73, %r74;
	mul.lo.s32 	%r76, %r75, %r75;
	cvt.rn.f32.s32 	%f31, %r54;
	add.f32 	%f32, %f31, 0f3F000000;
	add.f32 	%f33, %f32, %f32;
	mul.f32 	%f34, %f32, %f33;
	cvt.rn.f32.u32 	%f35, %r76;
	div.rn.f32 	%f1, %f34, %f35;
	mad.lo.s32 	%r77, %r58, %r65, %r1;
	mul.wide.s32 	%rd15, %r77, 12;
	add.s64 	%rd2, %rd14, %rd15;
	sub.s32 	%r78, %r1, %r67;
	add.s32 	%r79, %r78, %r72;
	cvt.rn.f32.s32 	%f36, %r79;
	cvt.rn.f32.s32 	%f37, %r73;
	div.rn.f32 	%f2, %f36, %f37;
	add.s32 	%r80, %r65, %r72;
	sub.s32 	%r81, %r67, %r80;
	cvt.rn.f32.s32 	%f38, %r81;
	div.rn.f32 	%f3, %f38, %f37;
	mul.f32 	%f39, %f3, %f3;
	fma.rn.f32 	%f4, %f2, %f2, %f39;
	ld.global.f32 	%f5, [%rd1];
	add.s32 	%r3, %r57, -1;
	mul.wide.s32 	%rd16, %r57, 4;
	add.s64 	%rd3, %rd1, %rd16;
	ld.global.f32 	%f6, [%rd3+-4];
	setp.lt.f32 	%p4, %f5, %f6;
	selp.b32 	%r4, 0, %r3, %p4;
	selp.b32 	%r5, %r3, 0, %p4;
	setp.ltu.f32 	%p5, %f1, %f4;
	@%p5 bra 	$L__BB2_3;
	st.global.u32 	[%rd2], %r4;
	st.global.u32 	[%rd2+4], %r5;
	mov.b32 	%r82, 1;
	st.global.u32 	[%rd2+8], %r82;
	bra.uni 	$L__BB2_96;
$L__BB2_3:
	sqrt.rn.f32 	%f7, %f1;
	sqrt.rn.f32 	%f40, %f4;
	cvt.f64.f32 	%fd1, %f40;
	cvt.f64.f32 	%fd35, %f2;
	div.rn.f64 	%fd2, %fd35, %fd1;
	{
	.reg .b32 %temp; 
	mov.b64 	{%temp, %r6}, %fd2;
	}
	abs.f64 	%fd3, %fd2;
	{
	.reg .b32 %temp; 
	mov.b64 	{%temp, %r83}, %fd3;
	}
	setp.gt.s32 	%p6, %r83, 1071801957;
	@%p6 bra 	$L__BB2_7;
	mul.f64 	%fd76, %fd2, %fd2;
	fma.rn.f64 	%fd77, %fd76, 0d3FB0066BDC1895E9, 0dBFB3823B180754AF;
	fma.rn.f64 	%fd78, %fd77, %fd76, 0d3FB11E52CC2F79AE;
	fma.rn.f64 	%fd79, %fd78, %fd76, 0dBF924EAF3526861B;
	fma.rn.f64 	%fd80, %fd79, %fd76, 0d3F91DF02A31E6CB7;
	fma.rn.f64 	%fd81, %fd80, %fd76, 0d3F847D18B0EEC6CC;
	fma.rn.f64 	%fd82, %fd81, %fd76, 0d3F8D0AF961BA53B0;
	fma.rn.f64 	%fd83, %fd82, %fd76, 0d3F91BF7734CF1C48;
	fma.rn.f64 	%fd84, %fd83, %fd76, 0d3F96E91483144EF7;
	fma.rn.f64 	%fd85, %fd84, %fd76, 0d3F9F1C6E0A4F9F81;
	fma.rn.f64 	%fd86, %fd85, %fd76, 0d3FA6DB6DC27FA92B;
	fma.rn.f64 	%fd87, %fd86, %fd76, 0d3FB333333320F91B;
	fma.rn.f64 	%fd88, %fd87, %fd76, 0d3FC5555555555F4D;
	mul.f64 	%fd89, %fd76, %fd88;
	fma.rn.f64 	%fd4, %fd89, %fd3, %fd3;
	setp.gt.s32 	%p10, %r6, -1;
	@%p10 bra 	$L__BB2_6;
	mov.f64 	%fd94, 0d3C91A62633145C07;
	add.rn.f64 	%fd95, %fd4, %fd94;
	mov.f64 	%fd96, 0d3FF921FB54442D18;
	add.rn.f64 	%fd204, %fd96, %fd95;
	bra.uni 	$L__BB2_8;
$L__BB2_6:
	mov.f64 	%fd90, 0dBC91A62633145C07;
	add.rn.f64 	%fd91, %fd4, %fd90;
	neg.f64 	%fd92, %fd91;
	mov.f64 	%fd93, 0d3FF921FB54442D18;
	add.rn.f64 	%fd204, %fd93, %fd92;
	bra.uni 	$L__BB2_8;
$L__BB2_7:
	mov.f64 	%fd36, 0d3FF0000000000000;
	sub.f64 	%fd37, %fd36, %fd3;
	{
	.reg .b32 %temp; 
	mov.b64 	{%r84, %temp}, %fd37;
	}
	{
	.reg .b32 %temp; 
	mov.b64 	{%temp, %r85}, %fd37;
	}
	add.s32 	%r86, %r85, -1048576;
	mov.b64 	%fd38, {%r84, %r86};
	rsqrt.approx.ftz.f64 	%fd39, %fd38;
	{
	.reg .b32 %temp; 
	mov.b64 	{%r87, %temp}, %fd39;
	}
	{
	.reg .b32 %temp; 
	mov.b64 	{%temp, %r88}, %fd39;
	}
	add.s32 	%r89, %r88, -1048576;
	mov.b64 	%fd40, {%r87, %r89};
	mul.f64 	%fd41, %fd38, %fd39;
	neg.f64 	%fd42, %fd41;
	fma.rn.f64 	%fd43, %fd41, %fd42, %fd38;
	fma.rn.f64 	%fd44, %fd43, %fd40, %fd41;
	neg.f64 	%fd45, %fd44;
	fma.rn.f64 	%fd46, %fd39, %fd45, 0d3FF0000000000000;
	fma.rn.f64 	%fd47, %fd46, %fd40, %fd40;
	fma.rn.f64 	%fd48, %fd44, %fd45, %fd38;
	fma.rn.f64 	%fd49, %fd48, %fd47, %fd44;
	{
	.reg .b32 %temp; 
	mov.b64 	{%r90, %temp}, %fd49;
	}
	{
	.reg .b32 %temp; 
	mov.b64 	{%temp, %r91}, %fd49;
	}
	add.s32 	%r92, %r91, 1048576;
	mov.b64 	%fd50, {%r90, %r92};
	fma.rn.f64 	%fd51, %fd37, 0d3EC715B371155F70, 0dBEBAC2FE66FAAC4B;
	fma.rn.f64 	%fd52, %fd51, %fd37, 0d3ED9A9B88EFCD9B8;
	fma.rn.f64 	%fd53, %fd52, %fd37, 0d3EDD0F40A8A0C4C3;
	fma.rn.f64 	%fd54, %fd53, %fd37, 0d3EF46D4CFA9E0E1F;
	fma.rn.f64 	%fd55, %fd54, %fd37, 0d3F079C168D1E2422;
	fma.rn.f64 	%fd56, %fd55, %fd37, 0d3F1C9A88C3BCA540;
	fma.rn.f64 	%fd57, %fd56, %fd37, 0d3F31C4E64BD476DF;
	fma.rn.f64 	%fd58, %fd57, %fd37, 0d3F46E8BA60009C8F;
	fma.rn.f64 	%fd59, %fd58, %fd37, 0d3F5F1C71C62B05A2;
	fma.rn.f64 	%fd60, %fd59, %fd37, 0d3F76DB6DB6DC9F2C;
	fma.rn.f64 	%fd61, %fd60, %fd37, 0d3F9333333333329C;
	fma.rn.f64 	%fd62, %fd61, %fd37, 0d3FB5555555555555;
	setp.lt.s32 	%p7, %r85, 1;
	mov.f64 	%fd63, 0d0000000000000000;
	mul.rn.f64 	%fd64, %fd3, %fd63;
	mul.f64 	%fd65, %fd37, %fd62;
	fma.rn.f64 	%fd66, %fd65, %fd50, %fd50;
	selp.f64 	%fd67, %fd64, %fd66, %p7;
	setp.lt.s32 	%p8, %r85, 0;
	mov.f64 	%fd68, 0d7FF0000000000000;
	mul.rn.f64 	%fd69, %fd67, %fd68;
	selp.f64 	%fd70, %fd69, %fd67, %p8;
	setp.lt.s32 	%p9, %r6, 0;
	mov.f64 	%fd71, 0dBCA1A62633145C07;
	add.rn.f64 	%fd72, %fd70, %fd71;
	neg.f64 	%fd73, %fd72;
	mov.f64 	%fd74, 0d400921FB54442D18;
	add.rn.f64 	%fd75, %fd74, %fd73;
	selp.f64 	%fd204, %fd75, %fd70, %p9;
$L__BB2_8:
	setp.lt.f32 	%p11, %f5, %f6;
	selp.b32 	%r93, 0, %r3, %p11;
	mul.wide.s32 	%rd17, %r93, 4;
	add.s64 	%rd18, %rd1, %rd17;
	ld.global.f32 	%f8, [%rd18];
	setp.ltu.f32 	%p12, %f8, 0f00000000;
	@%p12 bra 	$L__BB2_10;
	setp.lt.f32 	%p13, %f3, 0f00000000;
	mov.f64 	%fd97, 0d400921FB54442D18;
	sub.f64 	%fd98, %fd97, %fd204;
	selp.f64 	%fd205, %fd98, %fd204, %p13;
	bra.uni 	$L__BB2_11;
$L__BB2_10:
	setp.gt.f32 	%p14, %f3, 0f00000000;
	mov.f64 	%fd99, 0d400921FB54442D18;
	sub.f64 	%fd100, %fd99, %fd204;
	selp.f64 	%fd101, %fd100, %fd204, %p14;
	neg.f64 	%fd205, %fd101;
$L__BB2_11:
	cvt.f64.f32 	%fd12, %f7;
	setp.geu.f32 	%p15, %f5, %f6;
	@%p15 bra 	$L__BB2_15;
	div.rn.f64 	%fd13, %fd12, %fd1;
	abs.f64 	%fd14, %fd13;
	setp.leu.f64 	%p19, %fd14, 0d3FF0000000000000;
	mov.f64 	%fd206, %fd14;
	@%p19 bra 	$L__BB2_14;
	rcp.approx.ftz.f64 	%fd132, %fd14;
	neg.f64 	%fd133, %fd14;
	fma.rn.f64 	%fd134, %fd133, %fd132, 0d3FF0000000000000;
	fma.rn.f64 	%fd135, %fd134, %fd134, %fd134;
	fma.rn.f64 	%fd136, %fd135, %fd132, %fd132;
	setp.eq.f64 	%p20, %fd14, 0d7FF0000000000000;
	selp.f64 	%fd206, 0d0000000000000000, %fd136, %p20;
$L__BB2_14:
	setp.gt.f64 	%p21, %fd14, 0d3FF0000000000000;
	mul.f64 	%fd137, %fd206, %fd206;
	fma.rn.f64 	%fd138, %fd137, 0dBEF53E1D2A25FF7E, 0d3F2D3B63DBB65B49;
	fma.rn.f64 	%fd139, %fd138, %fd137, 0dBF5312788DDE082E;
	fma.rn.f64 	%fd140, %fd139, %fd137, 0d3F6F9690C8249315;
	fma.rn.f64 	%fd141, %fd140, %fd137, 0dBF82CF5AABC7CF0D;
	fma.rn.f64 	%fd142, %fd141, %fd137, 0d3F9162B0B2A3BFDE;
	fma.rn.f64 	%fd143, %fd142, %fd137, 0dBF9A7256FEB6FC6B;
	fma.rn.f64 	%fd144, %fd143, %fd137, 0d3FA171560CE4A489;
	fma.rn.f64 	%fd145, %fd144, %fd137, 0dBFA4F44D841450E4;
	fma.rn.f64 	%fd146, %fd145, %fd137, 0d3FA7EE3D3F36BB95;
	fma.rn.f64 	%fd147, %fd146, %fd137, 0dBFAAD32AE04A9FD1;
	fma.rn.f64 	%fd148, %fd147, %fd137, 0d3FAE17813D66954F;
	fma.rn.f64 	%fd149, %fd148, %fd137, 0dBFB11089CA9A5BCD;
	fma.rn.f64 	%fd150, %fd149, %fd137, 0d3FB3B12B2DB51738;
	fma.rn.f64 	%fd151, %fd150, %fd137, 0dBFB745D022F8DC5C;
	fma.rn.f64 	%fd152, %fd151, %fd137, 0d3FBC71C709DFE927;
	fma.rn.f64 	%fd153, %fd152, %fd137, 0dBFC2492491FA1744;
	fma.rn.f64 	%fd154, %fd153, %fd137, 0d3FC99999999840D2;
	fma.rn.f64 	%fd155, %fd154, %fd137, 0dBFD555555555544C;
	mul.f64 	%fd156, %fd137, %fd155;
	fma.rn.f64 	%fd157, %fd156, %fd206, %fd206;
	mov.f64 	%fd158, 0d3FF921FB54442D18;
	sub.f64 	%fd159, %fd158, %fd157;
	selp.f64 	%fd160, %fd159, %fd157, %p21;
	copysign.f64 	%fd208, %fd13, %fd160;
	bra.uni 	$L__BB2_18;
$L__BB2_15:
	div.rn.f64 	%fd18, %fd12, %fd1;
	abs.f64 	%fd19, %fd18;
	setp.leu.f64 	%p16, %fd19, 0d3FF0000000000000;
	mov.f64 	%fd207, %fd19;
	@%p16 bra 	$L__BB2_17;
	rcp.approx.ftz.f64 	%fd102, %fd19;
	neg.f64 	%fd103, %fd19;
	fma.rn.f64 	%fd104, %fd103, %fd102, 0d3FF0000000000000;
	fma.rn.f64 	%fd105, %fd104, %fd104, %fd104;
	fma.rn.f64 	%fd106, %fd105, %fd102, %fd102;
	setp.eq.f64 	%p17, %fd19, 0d7FF0000000000000;
	selp.f64 	%fd207, 0d0000000000000000, %fd106, %p17;
$L__BB2_17:
	setp.gt.f64 	%p18, %fd19, 0d3FF0000000000000;
	mul.f64 	%fd107, %fd207, %fd207;
	fma.rn.f64 	%fd108, %fd107, 0dBEF53E1D2A25FF7E, 0d3F2D3B63DBB65B49;
	fma.rn.f64 	%fd109, %fd108, %fd107, 0dBF5312788DDE082E;
	fma.rn.f64 	%fd110, %fd109, %fd107, 0d3F6F9690C8249315;
	fma.rn.f64 	%fd111, %fd110, %fd107, 0dBF82CF5AABC7CF0D;
	fma.rn.f64 	%fd112, %fd111, %fd107, 0d3F9162B0B2A3BFDE;
	fma.rn.f64 	%fd113, %fd112, %fd107, 0dBF9A7256FEB6FC6B;
	fma.rn.f64 	%fd114, %fd113, %fd107, 0d3FA171560CE4A489;
	fma.rn.f64 	%fd115, %fd114, %fd107, 0dBFA4F44D841450E4;
	fma.rn.f64 	%fd116, %fd115, %fd107, 0d3FA7EE3D3F36BB95;
	fma.rn.f64 	%fd117, %fd116, %fd107, 0dBFAAD32AE04A9FD1;
	fma.rn.f64 	%fd118, %fd117, %fd107, 0d3FAE17813D66954F;
	fma.rn.f64 	%fd119, %fd118, %fd107, 0dBFB11089CA9A5BCD;
	fma.rn.f64 	%fd120, %fd119, %fd107, 0d3FB3B12B2DB51738;
	fma.rn.f64 	%fd121, %fd120, %fd107, 0dBFB745D022F8DC5C;
	fma.rn.f64 	%fd122, %fd121, %fd107, 0d3FBC71C709DFE927;
	fma.rn.f64 	%fd123, %fd122, %fd107, 0dBFC2492491FA1744;
	fma.rn.f64 	%fd124, %fd123, %fd107, 0d3FC99999999840D2;
	fma.rn.f64 	%fd125, %fd124, %fd107, 0dBFD555555555544C;
	mul.f64 	%fd126, %fd107, %fd125;
	fma.rn.f64 	%fd127, %fd126, %fd207, %fd207;
	mov.f64 	%fd128, 0d3FF921FB54442D18;
	sub.f64 	%fd129, %fd128, %fd127;
	selp.f64 	%fd130, %fd129, %fd127, %p18;
	neg.f64 	%fd131, %fd18;
	copysign.f64 	%fd208, %fd131, %fd130;
$L__BB2_18:
	cvt.rn.f32.f64 	%f41, %fd208;
	cvt.f64.f32 	%fd161, %f41;
	sub.f64 	%fd162, %fd205, %fd161;
	cvt.rn.f32.f64 	%f9, %fd162;
	add.f64 	%fd163, %fd205, %fd161;
	cvt.rn.f32.f64 	%f10, %fd163;
	add.f64 	%fd24, %fd12, %fd12;
	abs.f64 	%fd25, %fd24;
	setp.neu.f64 	%p22, %fd25, 0d7FF0000000000000;
	@%p22 bra 	$L__BB2_20;
	mov.f64 	%fd169, 0d0000000000000000;
	mul.rn.f64 	%fd210, %fd24, %fd169;
	mov.pred 	%p120, -1;
	bra.uni 	$L__BB2_23;
$L__BB2_20:
	mul.f64 	%fd164, %fd24, 0d3FE45F306DC9C883;
	cvt.rni.s32.f64 	%r177, %fd164;
	cvt.rn.f64.s32 	%fd165, %r177;
	fma.rn.f64 	%fd166, %fd165, 0dBFF921FB54442D18, %fd24;
	fma.rn.f64 	%fd167, %fd165, 0dBC91A62633145C00, %fd166;
	fma.rn.f64 	%fd210, %fd165, 0dB97B839A252049C0, %fd167;
	setp.ltu.f64 	%p23, %fd25, 0d41E0000000000000;
	@%p23 bra 	$L__BB2_22;
	{ // callseq 0, 0
	.param .b64 param0;
	st.param.f64 	[param0], %fd24;
	.param .align 16 .b8 retval0[16];
	call.uni (retval0), 
	__internal_trig_reduction_slowpathd, 
	(
	param0
	);
	ld.param.f64 	%fd210, [retval0];
	ld.param.b32 	%r177, [retval0+8];
	} // callseq 0
$L__BB2_22:
	and.b32  	%r95, %r177, 1;
	setp.eq.b32 	%p24, %r95, 1;
	not.pred 	%p120, %p24;
$L__BB2_23:
	mul.f64 	%fd170, %fd210, %fd210;
	fma.rn.f64 	%fd171, %fd170, 0d3EE48DAC2799BCB9, 0dBEF9757C5B27EBB1;
	fma.rn.f64 	%fd172, %fd171, %fd170, 0d3F0980E90FD91E04;
	fma.rn.f64 	%fd173, %fd172, %fd170, 0dBEFAE2B0417D7E1D;
	fma.rn.f64 	%fd174, %fd173, %fd170, 0d3F119F5341BFBA57;
	fma.rn.f64 	%fd175, %fd174, %fd170, 0d3F15E791A00F6919;
	fma.rn.f64 	%fd176, %fd175, %fd170, 0d3F2FF2E7FADEC73A;
	fma.rn.f64 	%fd177, %fd176, %fd170, 0d3F434BC1B206DA62;
	fma.rn.f64 	%fd178, %fd177, %fd170, 0d3F57DB18EF2F83F9;
	fma.rn.f64 	%fd179, %fd178, %fd170, 0d3F6D6D2E7AE49FBC;
	fma.rn.f64 	%fd180, %fd179, %fd170, 0d3F8226E3A816A776;
	fma.rn.f64 	%fd181, %fd180, %fd170, 0d3F9664F485D25660;
	fma.rn.f64 	%fd182, %fd181, %fd170, 0d3FABA1BA1BABF31D;
	fma.rn.f64 	%fd183, %fd182, %fd170, 0d3FC11111111105D2;
	fma.rn.f64 	%fd184, %fd183, %fd170, 0d3FD555555555555E;
	mul.f64 	%fd31, %fd170, %fd184;
	fma.rn.f64 	%fd211, %fd31, %fd210, %fd210;
	@%p120 bra 	$L__BB2_25;
	sub.f64 	%fd185, %fd211, %fd210;
	neg.f64 	%fd186, %fd185;
	fma.rn.f64 	%fd187, %fd31, %fd210, %fd186;
	rcp.approx.ftz.f64 	%fd188, %fd211;
	neg.f64 	%fd189, %fd211;
	fma.rn.f64 	%fd190, %fd189, %fd188, 0d3FF0000000000000;
	fma.rn.f64 	%fd191, %fd190, %fd190, %fd190;
	fma.rn.f64 	%fd192, %fd191, %fd188, %fd188;
	neg.f64 	%fd193, %fd192;
	fma.rn.f64 	%fd194, %fd211, %fd193, 0d3FF0000000000000;
	fma.rn.f64 	%fd195, %fd193, %fd187, %fd194;
	fma.rn.f64 	%fd211, %fd195, %fd193, %fd193;
$L__BB2_25:
	cvt.rn.f32.f64 	%f42, %fd211;
	abs.f32 	%f43, %f42;
	sub.f32 	%f11, %f8, %f43;
	setp.lt.f32 	%p26, %f5, %f6;
	selp.b32 	%r96, %r3, 0, %p26;
	mul.wide.s32 	%rd19, %r96, 4;
	add.s64 	%rd20, %rd1, %rd19;
	ld.global.f32 	%f44, [%rd20];
	add.f32 	%f12, %f44, %f43;
	abs.f32 	%f45, %f3;
	setp.leu.f32 	%p27, %f45, %f7;
	@%p27 bra 	$L__BB2_63;
	setp.lt.f32 	%p78, %f5, %f6;
	@%p78 bra 	$L__BB2_33;
	setp.lt.s32 	%p79, %r57, 1;
	mov.b32 	%r182, 0;
	@%p79 bra 	$L__BB2_42;
	mov.b32 	%r181, 0;
	mov.u32 	%r180, %r3;
$L__BB2_29:
	setp.lt.f32 	%p80, %f5, %f9;
	sub.s32 	%r139, %r180, %r181;
	shr.u32 	%r140, %r139, 31;
	add.s32 	%r141, %r139, %r140;
	shr.s32 	%r142, %r141, 1;
	add.s32 	%r17, %r142, %r181;
	setp.eq.s32 	%p81, %r17, 0;
	and.pred  	%p82, %p81, %p80;
	mov.b32 	%r182, 0;
	@%p82 bra 	$L__BB2_42;
	setp.gt.f32 	%p83, %f6, %f9;
	setp.eq.s32 	%p84, %r17, %r3;
	and.pred  	%p85, %p84, %p83;
	mov.u32 	%r182, %r3;
	@%p85 bra 	$L__BB2_42;
	mul.wide.s32 	%rd25, %r17, 4;
	add.s64 	%rd5, %rd1, %rd25;
	ld.global.f32 	%f56, [%rd5+-4];
	setp.lt.f32 	%p86, %f56, %f9;
	@%p86 bra 	$L__BB2_40;
	ld.global.f32 	%f64, [%rd5];
	bra.uni 	$L__BB2_41;
$L__BB2_33:
	setp.lt.s32 	%p90, %r57, 1;
	mov.b32 	%r182, 0;
	@%p90 bra 	$L__BB2_42;
	mov.b32 	%r179, 0;
	mov.u32 	%r178, %r3;
$L__BB2_35:
	setp.gt.f32 	%p91, %f5, %f9;
	sub.s32 	%r148, %r178, %r179;
	shr.u32 	%r149, %r148, 31;
	add.s32 	%r150, %r148, %r149;
	shr.s32 	%r151, %r150, 1;
	add.s32 	%r12, %r151, %r179;
	setp.eq.s32 	%p92, %r12, 0;
	and.pred  	%p93, %p92, %p91;
	mov.b32 	%r182, 0;
	@%p93 bra 	$L__BB2_42;
	setp.lt.f32 	%p94, %f6, %f9;
	setp.eq.s32 	%p95, %r12, %r3;
	and.pred  	%p96, %p95, %p94;
	mov.u32 	%r182, %r3;
	@%p96 bra 	$L__BB2_42;
	mul.wide.s32 	%rd26, %r12, 4;
	add.s64 	%rd4, %rd1, %rd26;
	ld.global.f32 	%f13, [%rd4];
	setp.geu.f32 	%p97, %f13, %f9;
	@%p97 bra 	$L__BB2_39;
	ld.global.f32 	%f57, [%rd4+4];
	setp.ge.f32 	%p98, %f57, %f9;
	mov.u32 	%r182, %r12;
	@%p98 bra 	$L__BB2_42;
$L__BB2_39:
	setp.gt.f32 	%p99, %f13, %f9;
	add.s32 	%r152, %r12, -1;
	add.s32 	%r153, %r12, 1;
	selp.b32 	%r179, %r179, %r153, %p99;
	selp.b32 	%r178, %r152, %r178, %p99;
	setp.gt.s32 	%p100, %r179, %r178;
	mov.u32 	%r182, %r179;
	@%p100 bra 	$L__BB2_42;
	bra.uni 	$L__BB2_35;
$L__BB2_40:
	ld.global.f32 	%f64, [%rd5];
	setp.ge.f32 	%p87, %f64, %f9;
	mov.u32 	%r182, %r17;
	@%p87 bra 	$L__BB2_42;
$L__BB2_41:
	setp.gt.f32 	%p88, %f64, %f9;
	add.s32 	%r143, %r17, 1;
	selp.b32 	%r181, %r143, %r181, %p88;
	add.s32 	%r144, %r17, -1;
	selp.b32 	%r180, %r180, %r144, %p88;
	setp.le.s32 	%p89, %r181, %r180;
	mov.u32 	%r182, %r181;
	@%p89 bra 	$L__BB2_29;
$L__BB2_42:
	setp.lt.f32 	%p101, %f5, %f6;
	st.global.u32 	[%rd2], %r182;
	@%p101 bra 	$L__BB2_52;
	setp.lt.s32 	%p102, %r57, 1;
	mov.b32 	%r187, 0;
	@%p102 bra 	$L__BB2_62;
	mov.b32 	%r186, 0;
	mov.u32 	%r185, %r3;
$L__BB2_45:
	sub.s32 	%r156, %r185, %r186;
	shr.u32 	%r157, %r156, 31;
	add.s32 	%r158, %r156, %r157;
	shr.s32 	%r159, %r158, 1;
	add.s32 	%r28, %r159, %r186;
	setp.ne.s32 	%p103, %r28, 0;
	@%p103 bra 	$L__BB2_47;
	ld.global.f32 	%f58, [%rd1];
	setp.lt.f32 	%p104, %f58, %f10;
	mov.b32 	%r187, 0;
	@%p104 bra 	$L__BB2_62;
$L__BB2_47:
	setp.ne.s32 	%p105, %r28, %r3;
	@%p105 bra 	$L__BB2_49;
	ld.global.f32 	%f59, [%rd3+-4];
	setp.gt.f32 	%p106, %f59, %f10;
	mov.u32 	%r187, %r3;
	@%p106 bra 	$L__BB2_62;
$L__BB2_49:
	mul.wide.s32 	%rd27, %r28, 4;
	add.s64 	%rd7, %rd1, %rd27;
	ld.global.f32 	%f20, [%rd7];
	setp.geu.f32 	%p107, %f20, %f10;
	@%p107 bra 	$L__BB2_51;
	ld.global.f32 	%f60, [%rd7+4];
	setp.ge.f32 	%p108, %f60, %f10;
	mov.u32 	%r187, %r28;
	@%p108 bra 	$L__BB2_62;
$L__BB2_51:
	setp.gt.f32 	%p109, %f20, %f10;
	add.s32 	%r161, %r28, 1;
	add.s32 	%r162, %r28, -1;
	selp.b32 	%r186, %r161, %r186, %p109;
	selp.b32 	%r185, %r185, %r162, %p109;
	setp.le.s32 	%p110, %r186, %r185;
	mov.u32 	%r187, %r186;
	@%p110 bra 	$L__BB2_45;
	bra.uni 	$L__BB2_62;
$L__BB2_52:
	setp.lt.s32 	%p111, %r57, 1;
	mov.b32 	%r187, 0;
	@%p111 bra 	$L__BB2_62;
	mov.b32 	%r184, 0;
	mov.u32 	%r183, %r3;
$L__BB2_54:
	sub.s32 	%r165, %r183, %r184;
	shr.u32 	%r166, %r165, 31;
	add.s32 	%r167, %r165, %r166;
	shr.s32 	%r168, %r167, 1;
	add.s32 	%r23, %r168, %r184;
	setp.ne.s32 	%p112, %r23, 0;
	@%p112 bra 	$L__BB2_56;
	ld.global.f32 	%f61, [%rd1];
	setp.gt.f32 	%p113, %f61, %f10;
	mov.b32 	%r187, 0;
	@%p113 bra 	$L__BB2_62;
$L__BB2_56:
	setp.ne.s32 	%p114, %r23, %r3;
	@%p114 bra 	$L__BB2_58;
	ld.global.f32 	%f62, [%rd3+-4];
	setp.lt.f32 	%p115, %f62, %f10;
	mov.u32 	%r187, %r3;
	@%p115 bra 	$L__BB2_62;
$L__BB2_58:
	mul.wide.s32 	%rd28, %r23, 4;
	add.s64 	%rd6, %rd1, %rd28;
	ld.global.f32 	%f63, [%rd6+-4];
	setp.lt.f32 	%p116, %f63, %f10;
	@%p116 bra 	$L__BB2_60;
	ld.global.f32 	%f65, [%rd6];
	bra.uni 	$L__BB2_61;
$L__BB2_60:
	ld.global.f32 	%f65, [%rd6];
	setp.ge.f32 	%p117, %f65, %f10;
	mov.u32 	%r187, %r23;
	@%p117 bra 	$L__BB2_62;
$L__BB2_61:
	setp.gt.f32 	%p118, %f65, %f10;
	add.s32 	%r170, %r23, 1;
	selp.b32 	%r184, %r184, %r170, %p118;
	add.s32 	%r171, %r23, -1;
	selp.b32 	%r183, %r171, %r183, %p118;
	setp.gt.s32 	%p119, %r184, %r183;
	mov.u32 	%r187, %r184;
	@%p119 bra 	$L__BB2_62;
	bra.uni 	$L__BB2_54;
$L__BB2_62:
	max.s32 	%r172, %r182, 1;
	add.s32 	%r173, %r172, -1;
	st.global.u32 	[%rd2], %r173;
	add.s32 	%r174, %r187, 1;
	min.s32 	%r175, %r3, %r174;
	st.global.u32 	[%rd2+4], %r175;
	mov.b32 	%r176, 1;
	st.global.u32 	[%rd2+8], %r176;
	bra.uni 	$L__BB2_96;
$L__BB2_63:
	setp.lt.f32 	%p28, %f5, %f6;
	setp.gt.f32 	%p29, %f11, %f9;
	cvt.f64.f32 	%fd196, %f9;
	add.f64 	%fd197, %fd196, 0d400921FB54442D18;
	cvt.rn.f32.f64 	%f46, %fd197;
	selp.f32 	%f47, %f46, %f9, %p29;
	setp.gt.f32 	%p30, %f11, %f10;
	cvt.f64.f32 	%fd198, %f10;
	add.f64 	%fd199, %fd198, 0d400921FB54442D18;
	cvt.rn.f32.f64 	%f48, %fd199;
	selp.f32 	%f49, %f48, %f10, %p30;
	setp.gt.f32 	%p31, %f47, %f12;
	cvt.f64.f32 	%fd200, %f47;
	add.f64 	%fd201, %fd200, 0dC00921FB54442D18;
	cvt.rn.f32.f64 	%f50, %fd201;
	selp.f32 	%f21, %f50, %f47, %p31;
	setp.gt.f32 	%p32, %f49, %f12;
	cvt.f64.f32 	%fd202, %f49;
	add.f64 	%fd203, %fd202, 0dC00921FB54442D18;
	cvt.rn.f32.f64 	%f51, %fd203;
	selp.f32 	%f22, %f51, %f49, %p32;
	@%p28 bra 	$L__BB2_71;
	setp.lt.s32 	%p33, %r57, 1;
	mov.b32 	%r192, 0;
	@%p33 bra 	$L__BB2_79;
	mov.b32 	%r191, 0;
	mov.u32 	%r190, %r3;
$L__BB2_66:
	setp.gt.f32 	%p34, %f21, %f5;
	sub.s32 	%r100, %r190, %r191;
	shr.u32 	%r101, %r100, 31;
	add.s32 	%r102, %r100, %r101;
	shr.s32 	%r103, %r102, 1;
	add.s32 	%r39, %r103, %r191;
	setp.eq.s32 	%p35, %r39, 0;
	and.pred  	%p36, %p35, %p34;
	mov.b32 	%r192, 0;
	@%p36 bra 	$L__BB2_79;
	setp.lt.f32 	%p37, %f21, %f6;
	setp.eq.s32 	%p38, %r39, %r3;
	and.pred  	%p39, %p38, %p37;
	mov.u32 	%r192, %r3;
	@%p39 bra 	$L__BB2_79;
	mul.wide.s32 	%rd21, %r39, 4;
	add.s64 	%rd9, %rd1, %rd21;
	ld.global.f32 	%f26, [%rd9];
	setp.geu.f32 	%p40, %f26, %f21;
	@%p40 bra 	$L__BB2_70;
	ld.global.f32 	%f52, [%rd9+4];
	setp.le.f32 	%p41, %f21, %f52;
	mov.u32 	%r192, %r39;
	@%p41 bra 	$L__BB2_79;
$L__BB2_70:
	setp.gt.f32 	%p42, %f26, %f21;
	add.s32 	%r104, %r39, 1;
	add.s32 	%r105, %r39, -1;
	selp.b32 	%r191, %r104, %r191, %p42;
	selp.b32 	%r190, %r190, %r105, %p42;
	setp.le.s32 	%p43, %r191, %r190;
	mov.u32 	%r192, %r191;
	@%p43 bra 	$L__BB2_66;
	bra.uni 	$L__BB2_79;
$L__BB2_71:
	setp.lt.s32 	%p44, %r57, 1;
	mov.b32 	%r192, 0;
	@%p44 bra 	$L__BB2_79;
	mov.b32 	%r189, 0;
	mov.u32 	%r188, %r3;
$L__BB2_73:
	setp.lt.f32 	%p45, %f21, %f5;
	sub.s32 	%r109, %r188, %r189;
	shr.u32 	%r110, %r109, 31;
	add.s32 	%r111, %r109, %r110;
	shr.s32 	%r112, %r111, 1;
	add.s32 	%r34, %r112, %r189;
	setp.eq.s32 	%p46, %r34, 0;
	and.pred  	%p47, %p46, %p45;
	mov.b32 	%r192, 0;
	@%p47 bra 	$L__BB2_79;
	setp.gt.f32 	%p48, %f21, %f6;
	setp.eq.s32 	%p49, %r34, %r3;
	and.pred  	%p50, %p49, %p48;
	mov.u32 	%r192, %r3;
	@%p50 bra 	$L__BB2_79;
	mul.wide.s32 	%rd22, %r34, 4;
	add.s64 	%rd8, %rd1, %rd22;
	ld.global.f32 	%f53, [%rd8+-4];
	setp.lt.f32 	%p51, %f53, %f21;
	@%p51 bra 	$L__BB2_77;
	ld.global.f32 	%f66, [%rd8];
	bra.uni 	$L__BB2_78;
$L__BB2_77:
	ld.global.f32 	%f66, [%rd8];
	setp.le.f32 	%p52, %f21, %f66;
	mov.u32 	%r192, %r34;
	@%p52 bra 	$L__BB2_79;
$L__BB2_78:
	setp.gt.f32 	%p53, %f66, %f21;
	add.s32 	%r113, %r34, 1;
	selp.b32 	%r189, %r189, %r113, %p53;
	add.s32 	%r114, %r34, -1;
	selp.b32 	%r188, %r114, %r188, %p53;
	setp.gt.s32 	%p54, %r189, %r188;
	mov.u32 	%r192, %r189;
	@%p54 bra 	$L__BB2_79;
	bra.uni 	$L__BB2_73;
$L__BB2_79:
	setp.lt.f32 	%p55, %f5, %f6;
	@%p55 bra 	$L__BB2_86;
	setp.lt.s32 	%p56, %r57, 1;
	mov.b32 	%r197, 0;
	@%p56 bra 	$L__BB2_95;
	mov.b32 	%r196, 0;
	mov.u32 	%r195, %r3;
$L__BB2_82:
	setp.gt.f32 	%p57, %f22, %f5;
	sub.s32 	%r118, %r195, %r196;
	shr.u32 	%r119, %r118, 31;
	add.s32 	%r120, %r118, %r119;
	shr.s32 	%r121, %r120, 1;
	add.s32 	%r50, %r121, %r196;
	setp.eq.s32 	%p58, %r50, 0;
	and.pred  	%p59, %p58, %p57;
	mov.b32 	%r197, 0;
	@%p59 bra 	$L__BB2_95;
	setp.lt.f32 	%p60, %f22, %f6;
	setp.eq.s32 	%p61, %r50, %r3;
	and.pred  	%p62, %p61, %p60;
	mov.u32 	%r197, %r3;
	@%p62 bra 	$L__BB2_95;
	mul.wide.s32 	%rd23, %r50, 4;
	add.s64 	%rd11, %rd1, %rd23;
	ld.global.f32 	%f54, [%rd11+-4];
	setp.lt.f32 	%p63, %f54, %f22;
	@%p63 bra 	$L__BB2_93;
	ld.global.f32 	%f67, [%rd11];
	bra.uni 	$L__BB2_94;
$L__BB2_86:
	setp.lt.s32 	%p67, %r57, 1;
	mov.b32 	%r197, 0;
	@%p67 bra 	$L__BB2_95;
	mov.b32 	%r194, 0;
	mov.u32 	%r193, %r3;
$L__BB2_88:
	setp.lt.f32 	%p68, %f22, %f5;
	sub.s32 	%r127, %r193, %r194;
	shr.u32 	%r128, %r127, 31;
	add.s32 	%r129, %r127, %r128;
	shr.s32 	%r130, %r129, 1;
	add.s32 	%r45, %r130, %r194;
	setp.eq.s32 	%p69, %r45, 0;
	and.pred  	%p70, %p69, %p68;
	mov.b32 	%r197, 0;
	@%p70 bra 	$L__BB2_95;
	setp.gt.f32 	%p71, %f22, %f6;
	setp.eq.s32 	%p72, %r45, %r3;
	and.pred  	%p73, %p72, %p71;
	mov.u32 	%r197, %r3;
	@%p73 bra 	$L__BB2_95;
	mul.wide.s32 	%rd24, %r45, 4;
	add.s64 	%rd10, %rd1, %rd24;
	ld.global.f32 	%f27, [%rd10];
	setp.geu.f32 	%p74, %f27, %f22;
	@%p74 bra 	$L__BB2_92;
	ld.global.f32 	%f55, [%rd10+4];
	setp.le.f32 	%p75, %f22, %f55;
	mov.u32 	%r197, %r45;
	@%p75 bra 	$L__BB2_95;
$L__BB2_92:
	setp.gt.f32 	%p76, %f27, %f22;
	add.s32 	%r131, %r45, -1;
	add.s32 	%r132, %r45, 1;
	selp.b32 	%r194, %r194, %r132, %p76;
	selp.b32 	%r193, %r131, %r193, %p76;
	setp.gt.s32 	%p77, %r194, %r193;
	mov.u32 	%r197, %r194;
	@%p77 bra 	$L__BB2_95;
	bra.uni 	$L__BB2_88;
$L__BB2_93:
	ld.global.f32 	%f67, [%rd11];
	setp.le.f32 	%p64, %f22, %f67;
	mov.u32 	%r197, %r50;
	@%p64 bra 	$L__BB2_95;
$L__BB2_94:
	setp.gt.f32 	%p65, %f67, %f22;
	add.s32 	%r122, %r50, 1;
	selp.b32 	%r196, %r122, %r196, %p65;
	add.s32 	%r123, %r50, -1;
	selp.b32 	%r195, %r195, %r123, %p65;
	setp.le.s32 	%p66, %r196, %r195;
	mov.u32 	%r197, %r196;
	@%p66 bra 	$L__BB2_82;
$L__BB2_95:
	max.s32 	%r133, %r192, %r197;
	min.s32 	%r134, %r192, %r197;
	st.global.u32 	[%rd2], %r134;
	st.global.u32 	[%rd2+4], %r133;
	mov.b32 	%r135, 0;
	st.global.u32 	[%rd2+8], %r135;
$L__BB2_96:
	ret;

}
	// .globl	gather_kernel_center_prune
.visible .entry gather_kernel_center_prune(
	.param .u64 .ptr .align 1 gather_kernel_center_prune_param_0,
	.param .u64 .ptr .align 1 gather_kernel_center_prune_param_1,
	.param .u32 gather_kernel_center_prune_param_2,
	.param .u32 gather_kernel_center_prune_param_3,
	.param .u32 gather_kernel_center_prune_param_4,
	.param .u32 gather_kernel_center_prune_param_5,
	.param .u32 gather_kernel_center_prune_param_6,
	.param .u32 gather_kernel_center_prune_param_7
)
{
	.reg .pred 	%p<61>;
	.reg .b32 	%r<275>;
	.reg .b32 	%f<87>;
	.reg .b64 	%rd<17>;

	ld.param.u64 	%rd3, [gather_kernel_center_prune_param_0];
	ld.param.u64 	%rd4, [gather_kernel_center_prune_param_1];
	ld.param.u32 	%r108, [gather_kernel_center_prune_param_2];
	ld.param.u32 	%r109, [gather_kernel_center_prune_param_3];
	ld.param.u32 	%r110, [gather_kernel_center_prune_param_4];
	ld.param.u32 	%r114, [gather_kernel_center_prune_param_5];
	ld.param.u32 	%r112, [gather_kernel_center_prune_param_6];
	ld.param.u32 	%r271, [gather_kernel_center_prune_param_7];
	cvta.to.global.u64 	%rd1, %rd4;
	mov.u32 	%r1, %tid.x;
	mov.u32 	%r115, %ntid.y;
	mov.u32 	%r116, %ctaid.y;
	mov.u32 	%r117, %tid.y;
	mad.lo.s32 	%r2, %r115, %r116, %r117;
	mov.u32 	%r118, %ntid.z;
	mov.u32 	%r119, %ctaid.z;
	mov.u32 	%r120, %tid.z;
	mad.lo.s32 	%r121, %r118, %r119, %r120;
	setp.ge.s32 	%p1, %r2, %r110;
	setp.ge.s32 	%p2, %r121, %r114;
	or.pred  	%p3, %p1, %p2;
	@%p3 bra 	$L__BB3_34;
	add.s32 	%r124, %r112, %r108;
	shr.u32 	%r125, %r114, 31;
	add.s32 	%r126, %r114, %r125;
	shr.s32 	%r127, %r126, 1;
	sub.s32 	%r128, %r124, %r127;
	max.s32 	%r129, %r128, 0;
	shr.u32 	%r130, %r110, 31;
	add.s32 	%r131, %r110, %r130;
	shr.s32 	%r132, %r131, 1;
	sub.s32 	%r133, %r124, %r132;
	max.s32 	%r134, %r133, 0;
	cvta.to.global.u64 	%rd5, %rd3;
	shl.b32 	%r135, %r112, 1;
	shl.b32 	%r136, %r108, 1;
	add.s32 	%r137, %r135, %r136;
	mul.lo.s32 	%r138, %r137, %r137;
	cvt.rn.f32.s32 	%f9, %r108;
	add.f32 	%f10, %f9, 0f3F000000;
	add.f32 	%f11, %f10, %f10;
	mul.f32 	%f12, %f10, %f11;
	cvt.rn.f32.u32 	%f13, %r138;
	div.rn.f32 	%f1, %f12, %f13;
	sub.s32 	%r139, %r109, %r110;
	shr.u32 	%r140, %r139, 31;
	add.s32 	%r141, %r139, %r140;
	shr.s32 	%r142, %r141, 1;
	add.s32 	%r143, %r142, %r2;
	sub.s32 	%r144, %r109, %r114;
	shr.u32 	%r145, %r144, 31;
	add.s32 	%r146, %r144, %r145;
	shr.s32 	%r147, %r146, 1;
	add.s32 	%r148, %r147, %r121;
	mad.lo.s32 	%r149, %r148, %r109, %r143;
	mul.wide.s32 	%rd6, %r149, 12;
	add.s64 	%rd2, %rd5, %rd6;
	sub.s32 	%r150, %r2, %r124;
	add.s32 	%r151, %r150, %r134;
	cvt.rn.f32.s32 	%f14, %r151;
	cvt.rn.f32.s32 	%f15, %r135;
	div.rn.f32 	%f2, %f14, %f15;
	add.s32 	%r152, %r121, %r129;
	sub.s32 	%r153, %r124, %r152;
	cvt.rn.f32.s32 	%f16, %r153;
	div.rn.f32 	%f3, %f16, %f15;
	shr.s32 	%r154, %r271, 31;
	shr.u32 	%r155, %r154, 27;
	add.s32 	%r156, %r271, %r155;
	and.b32  	%r4, %r156, -32;
	add.s32 	%r157, %r4, 32;
	setp.ge.s32 	%p4, %r1, %r157;
	mov.b32 	%r255, 0;
	mov.b32 	%r270, -1;
	mov.u32 	%r256, %r271;
	mov.u32 	%r257, %r255;
	@%p4 bra 	$L__BB3_16;
	sub.s32 	%r160, %r4, %r1;
	add.s32 	%r161, %r160, 31;
	shr.u32 	%r162, %r161, 5;
	add.s32 	%r5, %r162, 1;
	and.b32  	%r6, %r5, 3;
	setp.lt.u32 	%p5, %r161, 96;
	mov.b32 	%r257, 0;
	mov.u32 	%r232, %r1;
	mov.u32 	%r256, %r271;
	mov.u32 	%r255, %r257;
	mov.u32 	%r254, %r271;
	mov.u32 	%r246, %r257;
	@%p5 bra 	$L__BB3_8;
	add.s32 	%r248, %r1, 64;
	and.b32  	%r164, %r5, 268435452;
	neg.s32 	%r247, %r164;
	mov.b32 	%r257, 0;
	mov.u32 	%r256, %r271;
	mov.u32 	%r254, %r271;
$L__BB3_4:
	add.s32 	%r54, %r248, -64;
	rem.s32 	%r165, %r54, %r271;
	mul.wide.u32 	%rd7, %r165, 4;
	add.s64 	%rd8, %rd1, %rd7;
	ld.global.f32 	%f17, [%rd8];
	sin.approx.f32 	%f18, %f17;
	cos.approx.f32 	%f19, %f17;
	mul.f32 	%f20, %f19, 0f3F000000;
	mul.f32 	%f21, %f18, 0f3F000000;
	mul.f32 	%f22, %f2, %f20;
	fma.rn.f32 	%f23, %f3, %f21, %f22;
	mul.f32 	%f24, %f20, %f23;
	mul.f32 	%f25, %f24, 0f40800000;
	mul.f32 	%f26, %f21, %f23;
	mul.f32 	%f27, %f26, 0f40800000;
	sub.f32 	%f28, %f25, %f2;
	sub.f32 	%f29, %f27, %f3;
	mul.f32 	%f30, %f29, %f29;
	fma.rn.f32 	%f5, %f28, %f28, %f30;
	setp.ge.f32 	%p6, %f1, %f5;
	setp.ge.s32 	%p7, %r54, %r271;
	setp.lt.s32 	%p8, %r54, %r271;
	and.pred  	%p9, %p8, %p6;
	mov.b32 	%r166, -1;
	vote.sync.ballot.b32 	%r55, %p9, %r166;
	@%p7 bra 	$L__BB3_20;
	setp.ltu.f32 	%p11, %f1, %f5;
	@%p11 bra 	$L__BB3_19;
	min.s32 	%r254, %r254, %r54;
	max.s32 	%r255, %r255, %r54;
	bra.uni 	$L__BB3_20;
$L__BB3_7:
	add.s32 	%r232, %r248, -64;
$L__BB3_8:
	setp.eq.s32 	%p31, %r6, 0;
	@%p31 bra 	$L__BB3_15;
	neg.s32 	%r231, %r6;
$L__BB3_10:
	.pragma "nounroll";
	rem.s32 	%r178, %r232, %r271;
	mul.wide.u32 	%rd15, %r178, 4;
	add.s64 	%rd16, %rd1, %rd15;
	ld.global.f32 	%f73, [%rd16];
	sin.approx.f32 	%f74, %f73;
	cos.approx.f32 	%f75, %f73;
	mul.f32 	%f76, %f75, 0f3F000000;
	mul.f32 	%f77, %f74, 0f3F000000;
	mul.f32 	%f78, %f2, %f76;
	fma.rn.f32 	%f79, %f3, %f77, %f78;
	mul.f32 	%f80, %f76, %f79;
	mul.f32 	%f81, %f80, 0f40800000;
	mul.f32 	%f82, %f77, %f79;
	mul.f32 	%f83, %f82, 0f40800000;
	sub.f32 	%f84, %f81, %f2;
	sub.f32 	%f85, %f83, %f3;
	mul.f32 	%f86, %f85, %f85;
	fma.rn.f32 	%f4, %f84, %f84, %f86;
	setp.ge.f32 	%p32, %f1, %f4;
	setp.ge.s32 	%p33, %r232, %r271;
	setp.lt.s32 	%p34, %r232, %r271;
	and.pred  	%p35, %p34, %p32;
	mov.b32 	%r179, -1;
	vote.sync.ballot.b32 	%r29, %p35, %r179;
	@%p33 bra 	$L__BB3_14;
	setp.ltu.f32 	%p37, %f1, %f4;
	@%p37 bra 	$L__BB3_13;
	min.s32 	%r254, %r254, %r232;
	max.s32 	%r255, %r255, %r232;
	bra.uni 	$L__BB3_14;
$L__BB3_13:
	min.s32 	%r256, %r256, %r232;
	max.s32 	%r257, %r257, %r232;
$L__BB3_14:
	popc.b32 	%r180, %r29;
	add.s32 	%r246, %r180, %r246;
	add.s32 	%r232, %r232, 32;
	add.s32 	%r231, %r231, 1;
	setp.ne.s32 	%p38, %r231, 0;
	@%p38 bra 	$L__BB3_10;
$L__BB3_15:
	add.s32 	%r270, %r246, -1;
	mov.u32 	%r271, %r254;
$L__BB3_16:
	shfl.sync.down.b32	%r181|%p39, %r271, 16, 31, -1;
	min.s32 	%r182, %r271, %r181;
	shfl.sync.down.b32	%r183|%p40, %r255, 16, 31, -1;
	max.s32 	%r184, %r255, %r183;
	shfl.sync.down.b32	%r185|%p41, %r256, 16, 31, -1;
	min.s32 	%r186, %r256, %r185;
	shfl.sync.down.b32	%r187|%p42, %r257, 16, 31, -1;
	max.s32 	%r188, %r257, %r187;
	shfl.sync.down.b32	%r189|%p43, %r182, 8, 31, -1;
	min.s32 	%r190, %r182, %r189;
	shfl.sync.down.b32	%r191|%p44, %r184, 8, 31, -1;
	max.s32 	%r192, %r184, %r191;
	shfl.sync.down.b32	%r193|%p45, %r186, 8, 31, -1;
	min.s32 	%r194, %r186, %r193;
	shfl.sync.down.b32	%r195|%p46, %r188, 8, 31, -1;
	max.s32 	%r196, %r188, %r195;
	shfl.sync.down.b32	%r197|%p47, %r190, 4, 31, -1;
	min.s32 	%r198, %r190, %r197;
	shfl.sync.down.b32	%r199|%p48, %r192, 4, 31, -1;
	max.s32 	%r200, %r192, %r199;
	shfl.sync.down.b32	%r201|%p49, %r194, 4, 31, -1;
	min.s32 	%r202, %r194, %r201;
	shfl.sync.down.b32	%r203|%p50, %r196, 4, 31, -1;
	max.s32 	%r204, %r196, %r203;
	shfl.sync.down.b32	%r205|%p51, %r198, 2, 31, -1;
	min.s32 	%r206, %r198, %r205;
	shfl.sync.down.b32	%r207|%p52, %r200, 2, 31, -1;
	max.s32 	%r208, %r200, %r207;
	shfl.sync.down.b32	%r209|%p53, %r202, 2, 31, -1;
	min.s32 	%r210, %r202, %r209;
	shfl.sync.down.b32	%r211|%p54, %r204, 2, 31, -1;
	max.s32 	%r212, %r204, %r211;
	shfl.sync.down.b32	%r213|%p55, %r206, 1, 31, -1;
	min.s32 	%r104, %r206, %r213;
	shfl.sync.down.b32	%r214|%p56, %r208, 1, 31, -1;
	max.s32 	%r105, %r208, %r214;
	shfl.sync.down.b32	%r215|%p57, %r210, 1, 31, -1;
	min.s32 	%r106, %r210, %r215;
	shfl.sync.down.b32	%r216|%p58, %r212, 1, 31, -1;
	max.s32 	%r107, %r212, %r216;
	setp.ne.s32 	%p59, %r1, 0;
	@%p59 bra 	$L__BB3_34;
	sub.s32 	%r217, %r105, %r104;
	setp.ne.s32 	%p60, %r270, %r217;
	@%p60 bra 	$L__BB3_33;
	st.global.u32 	[%rd2], %r104;
	st.global.u32 	[%rd2+4], %r105;
	mov.b32 	%r219, 1;
	st.global.u32 	[%rd2+8], %r219;
	bra.uni 	$L__BB3_34;
$L__BB3_19:
	min.s32 	%r256, %r256, %r54;
	max.s32 	%r257, %r257, %r54;
$L__BB3_20:
	popc.b32 	%r167, %r55;
	add.s32 	%r64, %r167, %r246;
	add.s32 	%r65, %r248, -32;
	add.s32 	%r168, %r54, 32;
	rem.s32 	%r169, %r168, %r271;
	mul.wide.u32 	%rd9, %r169, 4;
	add.s64 	%rd10, %rd1, %rd9;
	ld.global.f32 	%f31, [%rd10];
	sin.approx.f32 	%f32, %f31;
	cos.approx.f32 	%f33, %f31;
	mul.f32 	%f34, %f33, 0f3F000000;
	mul.f32 	%f35, %f32, 0f3F000000;
	mul.f32 	%f36, %f2, %f34;
	fma.rn.f32 	%f37, %f3, %f35, %f36;
	mul.f32 	%f38, %f34, %f37;
	mul.f32 	%f39, %f38, 0f40800000;
	mul.f32 	%f40, %f35, %f37;
	mul.f32 	%f41, %f40, 0f40800000;
	sub.f32 	%f42, %f39, %f2;
	sub.f32 	%f43, %f41, %f3;
	mul.f32 	%f44, %f43, %f43;
	fma.rn.f32 	%f6, %f42, %f42, %f44;
	setp.ge.f32 	%p12, %f1, %f6;
	setp.ge.s32 	%p13, %r168, %r271;
	setp.lt.s32 	%p14, %r168, %r271;
	and.pred  	%p15, %p14, %p12;
	mov.b32 	%r170, -1;
	vote.sync.ballot.b32 	%r66, %p15, %r170;
	@%p13 bra 	$L__BB3_24;
	setp.ltu.f32 	%p17, %f1, %f6;
	@%p17 bra 	$L__BB3_23;
	min.s32 	%r254, %r254, %r65;
	max.s32 	%r255, %r255, %r65;
	bra.uni 	$L__BB3_24;
$L__BB3_23:
	min.s32 	%r256, %r256, %r65;
	max.s32 	%r257, %r257, %r65;
$L__BB3_24:
	popc.b32 	%r171, %r66;
	add.s32 	%r75, %r171, %r64;
	add.s32 	%r76, %r248, 32;
	rem.s32 	%r172, %r248, %r271;
	mul.wide.u32 	%rd11, %r172, 4;
	add.s64 	%rd12, %rd1, %rd11;
	ld.global.f32 	%f45, [%rd12];
	sin.approx.f32 	%f46, %f45;
	cos.approx.f32 	%f47, %f45;
	mul.f32 	%f48, %f47, 0f3F000000;
	mul.f32 	%f49, %f46, 0f3F000000;
	mul.f32 	%f50, %f2, %f48;
	fma.rn.f32 	%f51, %f3, %f49, %f50;
	mul.f32 	%f52, %f48, %f51;
	mul.f32 	%f53, %f52, 0f40800000;
	mul.f32 	%f54, %f49, %f51;
	mul.f32 	%f55, %f54, 0f40800000;
	sub.f32 	%f56, %f53, %f2;
	sub.f32 	%f57, %f55, %f3;
	mul.f32 	%f58, %f57, %f57;
	fma.rn.f32 	%f7, %f56, %f56, %f58;
	setp.ge.f32 	%p18, %f1, %f7;
	setp.ge.s32 	%p19, %r248, %r271;
	setp.lt.s32 	%p20, %r248, %r271;
	and.pred  	%p21, %p20, %p18;
	mov.b32 	%r173, -1;
	vote.sync.ballot.b32 	%r77, %p21, %r173;
	@%p19 bra 	$L__BB3_28;
	setp.ltu.f32 	%p23, %f1, %f7;
	@%p23 bra 	$L__BB3_27;
	min.s32 	%r254, %r254, %r248;
	max.s32 	%r255, %r255, %r248;
	bra.uni 	$L__BB3_28;
$L__BB3_27:
	min.s32 	%r256, %r256, %r248;
	max.s32 	%r257, %r257, %r248;
$L__BB3_28:
	popc.b32 	%r174, %r77;
	add.s32 	%r86, %r174, %r75;
	rem.s32 	%r175, %r76, %r271;
	mul.wide.u32 	%rd13, %r175, 4;
	add.s64 	%rd14, %rd1, %rd13;
	ld.global.f32 	%f59, [%rd14];
	sin.approx.f32 	%f60, %f59;
	cos.approx.f32 	%f61, %f59;
	mul.f32 	%f62, %f61, 0f3F000000;
	mul.f32 	%f63, %f60, 0f3F000000;
	mul.f32 	%f64, %f2, %f62;
	fma.rn.f32 	%f65, %f3, %f63, %f64;
	mul.f32 	%f66, %f62, %f65;
	mul.f32 	%f67, %f66, 0f40800000;
	mul.f32 	%f68, %f63, %f65;
	mul.f32 	%f69, %f68, 0f40800000;
	sub.f32 	%f70, %f67, %f2;
	sub.f32 	%f71, %f69, %f3;
	mul.f32 	%f72, %f71, %f71;
	fma.rn.f32 	%f8, %f70, %f70, %f72;
	setp.ge.f32 	%p24, %f1, %f8;
	setp.ge.s32 	%p25, %r76, %r271;
	setp.lt.s32 	%p26, %r76, %r271;
	and.pred  	%p27, %p26, %p24;
	mov.b32 	%r176, -1;
	vote.sync.ballot.b32 	%r87, %p27, %r176;
	@%p25 bra 	$L__BB3_32;
	setp.ltu.f32 	%p29, %f1, %f8;
	@%p29 bra 	$L__BB3_31;
	min.s32 	%r254, %r254, %r76;
	max.s32 	%r255, %r255, %r76;
	bra.uni 	$L__BB3_32;
$L__BB3_31:
	min.s32 	%r256, %r256, %r76;
	max.s32 	%r257, %r257, %r76;
$L__BB3_32:
	popc.b32 	%r177, %r87;
	add.s32 	%r246, %r177, %r86;
	add.s32 	%r248, %r248, 128;
	add.s32 	%r247, %r247, 4;
	setp.eq.s32 	%p30, %r247, 0;
	@%p30 bra 	$L__BB3_7;
	bra.uni 	$L__BB3_4;
$L__BB3_33:
	st.global.u32 	[%rd2], %r106;
	st.global.u32 	[%rd2+4], %r107;
	mov.b32 	%r218, 0;
	st.global.u32 	[%rd2+8], %r218;
$L__BB3_34:
	ret;

}
	// .globl	gather_kernel_center
.visible .entry gather_kernel_center(
	.param .u64 .ptr .align 1 gather_kernel_center_param_0,
	.param .u64 .ptr .align 1 gather_kernel_center_param_1,
	.param .u64 .ptr .align 1 gather_kernel_center_param_2,
	.param .u64 .ptr .align 1 gather_kernel_center_param_3,
	.param .u64 .ptr .align 1 gather_kernel_center_param_4,
	.param .u32 gather_kernel_center_param_5,
	.param .f32 gather_kernel_center_param_6,
	.param .u32 gather_kernel_center_param_7,
	.param .u32 gather_kernel_center_param_8,
	.param .u32 gather_kernel_center_param_9,
	.param .u32 gather_kernel_center_param_10
)
{
	.reg .pred 	%p<59>;
	.reg .b32 	%r<153>;
	.reg .b32 	%f<447>;
	.reg .b64 	%rd<53>;
	.reg .b64 	%fd<6>;

	ld.param.u64 	%rd10, [gather_kernel_center_param_0];
	ld.param.u64 	%rd7, [gather_kernel_center_param_2];
	ld.param.u32 	%r54, [gather_kernel_center_param_5];
	ld.param.f32 	%f112, [gather_kernel_center_param_6];
	ld.param.u32 	%r58, [gather_kernel_center_param_7];
	ld.param.u32 	%r56, [gather_kernel_center_param_8];
	ld.param.u32 	%r59, [gather_kernel_center_param_10];
	cvta.to.global.u64 	%rd1, %rd10;
	shr.u32 	%r60, %r58, 31;
	add.s32 	%r61, %r58, %r60;
	shr.s32 	%r62, %r61, 1;
	mov.u32 	%r63, %ntid.x;
	mov.u32 	%r64, %ctaid.x;
	mov.u32 	%r65, %tid.x;
	mad.lo.s32 	%r1, %r63, %r64, %r65;
	mov.u32 	%r66, %ntid.y;
	mov.u32 	%r67, %ctaid.y;
	mov.u32 	%r68, %tid.y;
	mad.lo.s32 	%r69, %r66, %r67, %r68;
	mov.u32 	%r70, %ntid.z;
	mov.u32 	%r71, %ctaid.z;
	mov.u32 	%r72, %tid.z;
	mad.lo.s32 	%r3, %r70, %r71, %r72;
	add.s32 	%r4, %r56, %r54;
	sub.s32 	%r73, %r4, %r62;
	max.s32 	%r74, %r73, 0;
	add.s32 	%r5, %r74, %r1;
	add.s32 	%r6, %r74, %r69;
	max.s32 	%r75, %r1, %r69;
	setp.ge.s32 	%p1, %r75, %r58;
	setp.ge.s32 	%p2, %r3, %r59;
	or.pred  	%p3, %p1, %p2;
	@%p3 bra 	$L__BB4_48;
	cvta.to.global.u64 	%rd11, %rd7;
	cvt.f64.f32 	%fd1, %f112;
	mov.f64 	%fd2, 0d400921FB54442D18;
	div.rn.f64 	%fd3, %fd2, %fd1;
	cvt.rn.f32.f64 	%f1, %fd3;
	mov.f64 	%fd4, 0dC023BD3CC9BE45DE;
	div.rn.f64 	%fd5, %fd4, %fd1;
	cvt.rn.f32.f64 	%f2, %fd5;
	shl.b32 	%r76, %r56, 1;
	shl.b32 	%r77, %r54, 1;
	add.s32 	%r7, %r76, %r77;
	mul.lo.s32 	%r78, %r7, %r7;
	mad.lo.s32 	%r79, %r58, %r69, %r1;
	mul.wide.s32 	%rd12, %r79, 12;
	add.s64 	%rd2, %rd11, %rd12;
	cvt.rn.f32.s32 	%f113, %r54;
	add.f32 	%f114, %f113, 0f3F000000;
	add.f32 	%f115, %f114, %f114;
	mul.f32 	%f116, %f114, %f115;
	cvt.rn.f32.u32 	%f117, %r78;
	div.rn.f32 	%f3, %f116, %f117;
	sub.s32 	%r80, %r5, %r4;
	cvt.rn.f32.s32 	%f118, %r80;
	cvt.rn.f32.s32 	%f119, %r76;
	div.rn.f32 	%f4, %f118, %f119;
	sub.s32 	%r81, %r4, %r6;
	cvt.rn.f32.s32 	%f120, %r81;
	div.rn.f32 	%f5, %f120, %f119;
	ld.global.u32 	%r82, [%rd2+8];
	setp.ne.s32 	%p4, %r82, 0;
	@%p4 bra 	$L__BB4_32;
	ld.global.u32 	%r8, [%rd2];
	setp.lt.s32 	%p23, %r8, 1;
	mov.f32 	%f413, 0f00000000;
	mov.f32 	%f414, %f413;
	@%p23 bra 	$L__BB4_17;
	shr.u32 	%r102, %r56, 31;
	add.s32 	%r103, %r56, %r102;
	shr.s32 	%r104, %r103, 1;
	add.s32 	%r105, %r104, -1;
	cvt.rn.f32.s32 	%f6, %r105;
	cvt.rn.f32.s32 	%f7, %r56;
	add.s32 	%r106, %r104, 1;
	cvt.rn.f32.s32 	%f8, %r106;
	neg.s32 	%r9, %r104;
	mov.f32 	%f414, 0f00000000;
	mov.b32 	%r147, 0;
	mov.f32 	%f413, %f414;
$L__BB4_4:
	ld.param.u64 	%rd51, [gather_kernel_center_param_4];
	ld.param.u64 	%rd48, [gather_kernel_center_param_3];
	cvta.to.global.u64 	%rd22, %rd51;
	mul.wide.u32 	%rd23, %r147, 8;
	add.s64 	%rd24, %rd22, %rd23;
	ld.global.u64 	%rd25, [%rd24];
	cvt.u32.u64 	%r25, %rd25;
	shl.b64 	%rd26, %rd25, 32;
	shr.s64 	%rd27, %rd26, 30;
	cvta.to.global.u64 	%rd28, %rd48;
	add.s64 	%rd29, %rd28, %rd27;
	ld.global.f32 	%f217, [%rd29];
	sin.approx.f32 	%f45, %f217;
	cos.approx.f32 	%f46, %f217;
	mul.f32 	%f47, %f46, 0f3F000000;
	mul.f32 	%f48, %f45, 0f3F000000;
	mul.f32 	%f218, %f4, %f47;
	fma.rn.f32 	%f219, %f5, %f48, %f218;
	mul.f32 	%f220, %f47, %f219;
	mul.f32 	%f49, %f220, 0f40800000;
	mul.f32 	%f221, %f48, %f219;
	mul.f32 	%f50, %f221, 0f40800000;
	sub.f32 	%f222, %f49, %f4;
	sub.f32 	%f223, %f50, %f5;
	mul.f32 	%f224, %f223, %f223;
	fma.rn.f32 	%f51, %f222, %f222, %f224;
	setp.ltu.f32 	%p24, %f3, %f51;
	@%p24 bra 	$L__BB4_16;
	sub.f32 	%f225, %f3, %f51;
	sqrt.rn.f32 	%f226, %f225;
	abs.f32 	%f227, %f47;
	abs.f32 	%f228, %f48;
	setp.gt.f32 	%p25, %f227, %f228;
	selp.f32 	%f229, %f49, %f50, %p25;
	selp.f32 	%f230, %f47, %f48, %p25;
	mul.f32 	%f231, %f230, %f226;
	fma.rn.f32 	%f232, %f230, %f226, %f231;
	sub.f32 	%f233, %f229, %f232;
	add.f32 	%f234, %f230, %f230;
	div.rn.f32 	%f235, %f234, %f7;
	div.rn.f32 	%f236, %f233, %f235;
	cvt.rmi.f32.f32 	%f237, %f236;
	add.f32 	%f238, %f237, %f6;
	cvt.rzi.s32.f32 	%r107, %f238;
	add.f32 	%f239, %f229, %f232;
	div.rn.f32 	%f240, %f239, %f235;
	cvt.rmi.f32.f32 	%f241, %f240;
	add.f32 	%f242, %f241, %f8;
	cvt.rzi.s32.f32 	%r108, %f242;
	min.s32 	%r109, %r107, %r108;
	max.s32 	%r110, %r107, %r108;
	max.s32 	%r26, %r109, 0;
	max.s32 	%r111, %r110, 0;
	add.s32 	%r27, %r56, -1;
	min.s32 	%r28, %r111, %r27;
	setp.ge.s32 	%p26, %r26, %r28;
	@%p26 bra 	$L__BB4_16;
	ld.param.u32 	%r141, [gather_kernel_center_param_9];
	mad.lo.s32 	%r112, %r141, %r3, %r25;
	mul.lo.s32 	%r29, %r112, %r56;
	min.s32 	%r148, %r26, %r27;
$L__BB4_7:
	add.s32 	%r113, %r148, %r29;
	setp.ge.s32 	%p27, %r148, %r28;
	mul.wide.s32 	%rd30, %r113, 8;
	add.s64 	%rd4, %rd1, %rd30;
	mov.f32 	%f419, 0f00000000;
	mov.f32 	%f420, %f419;
	@%p27 bra 	$L__BB4_9;
	ld.global.v2.f32 	{%f420, %f419}, [%rd4];
$L__BB4_9:
	add.s32 	%r32, %r148, 1;
	setp.ge.s32 	%p28, %r32, %r28;
	mov.f32 	%f421, 0f00000000;
	mov.f32 	%f422, %f421;
	@%p28 bra 	$L__BB4_11;
	ld.global.v2.f32 	{%f422, %f421}, [%rd4+8];
$L__BB4_11:
	add.s32 	%r114, %r148, 2;
	setp.ge.s32 	%p29, %r114, %r28;
	mov.f32 	%f423, 0f00000000;
	mov.f32 	%f424, %f423;
	@%p29 bra 	$L__BB4_13;
	ld.global.v2.f32 	{%f424, %f423}, [%rd4+16];
$L__BB4_13:
	add.s32 	%r115, %r148, 3;
	setp.ge.s32 	%p30, %r115, %r28;
	mov.f32 	%f425, 0f00000000;
	mov.f32 	%f426, %f425;
	@%p30 bra 	$L__BB4_15;
	ld.global.v2.f32 	{%f426, %f425}, [%rd4+24];
$L__BB4_15:
	add.s32 	%r116, %r148, %r9;
	cvt.rn.f32.s32 	%f247, %r116;
	div.rn.f32 	%f248, %f247, %f7;
	mul.f32 	%f249, %f46, %f248;
	mul.f32 	%f250, %f45, %f248;
	setp.ge.f32 	%p31, %f249, 0f3F000000;
	selp.f32 	%f251, 0f3EFFFEB0, %f249, %p31;
	setp.ge.f32 	%p32, %f250, 0f3F000000;
	selp.f32 	%f252, 0f3EFFFEB0, %f250, %p32;
	sub.f32 	%f253, %f4, %f251;
	sub.f32 	%f254, %f5, %f252;
	mul.f32 	%f255, %f254, %f254;
	fma.rn.f32 	%f256, %f253, %f253, %f255;
	mul.f32 	%f257, %f256, %f2;
	mul.f32 	%f258, %f257, 0f3FB8AA3B;
	ex2.approx.f32 	%f259, %f258;
	mul.f32 	%f260, %f259, %f1;
	add.s32 	%r117, %r32, %r9;
	cvt.rn.f32.s32 	%f261, %r117;
	div.rn.f32 	%f262, %f261, %f7;
	mul.f32 	%f263, %f46, %f262;
	mul.f32 	%f264, %f45, %f262;
	setp.ge.f32 	%p33, %f263, 0f3F000000;
	selp.f32 	%f265, 0f3EFFFEB0, %f263, %p33;
	setp.ge.f32 	%p34, %f264, 0f3F000000;
	selp.f32 	%f266, 0f3EFFFEB0, %f264, %p34;
	sub.f32 	%f267, %f4, %f265;
	sub.f32 	%f268, %f5, %f266;
	mul.f32 	%f269, %f268, %f268;
	fma.rn.f32 	%f270, %f267, %f267, %f269;
	mul.f32 	%f271, %f270, %f2;
	mul.f32 	%f272, %f271, 0f3FB8AA3B;
	ex2.approx.f32 	%f273, %f272;
	mul.f32 	%f274, %f273, %f1;
	add.s32 	%r118, %r117, 1;
	cvt.rn.f32.s32 	%f275, %r118;
	div.rn.f32 	%f276, %f275, %f7;
	mul.f32 	%f277, %f46, %f276;
	mul.f32 	%f278, %f45, %f276;
	setp.ge.f32 	%p35, %f277, 0f3F000000;
	selp.f32 	%f279, 0f3EFFFEB0, %f277, %p35;
	setp.ge.f32 	%p36, %f278, 0f3F000000;
	selp.f32 	%f280, 0f3EFFFEB0, %f278, %p36;
	sub.f32 	%f281, %f4, %f279;
	sub.f32 	%f282, %f5, %f280;
	mul.f32 	%f283, %f282, %f282;
	fma.rn.f32 	%f284, %f281, %f281, %f283;
	mul.f32 	%f285, %f284, %f2;
	mul.f32 	%f286, %f285, 0f3FB8AA3B;
	ex2.approx.f32 	%f287, %f286;
	mul.f32 	%f288, %f287, %f1;
	add.s32 	%r119, %r117, 2;
	cvt.rn.f32.s32 	%f289, %r119;
	div.rn.f32 	%f290, %f289, %f7;
	mul.f32 	%f291, %f46, %f290;
	mul.f32 	%f292, %f45, %f290;
	setp.ge.f32 	%p37, %f291, 0f3F000000;
	selp.f32 	%f293, 0f3EFFFEB0, %f291, %p37;
	setp.ge.f32 	%p38, %f292, 0f3F000000;
	selp.f32 	%f294, 0f3EFFFEB0, %f292, %p38;
	sub.f32 	%f295, %f4, %f293;
	sub.f32 	%f296, %f5, %f294;
	mul.f32 	%f297, %f296, %f296;
	fma.rn.f32 	%f298, %f295, %f295, %f297;
	mul.f32 	%f299, %f298, %f2;
	mul.f32 	%f300, %f299, 0f3FB8AA3B;
	ex2.approx.f32 	%f301, %f300;
	mul.f32 	%f302, %f301, %f1;
	fma.rn.f32 	%f303, %f420, %f260, %f413;
	fma.rn.f32 	%f304, %f260, %f419, %f414;
	fma.rn.f32 	%f305, %f422, %f274, %f303;
	fma.rn.f32 	%f306, %f274, %f421, %f304;
	fma.rn.f32 	%f307, %f424, %f288, %f305;
	fma.rn.f32 	%f308, %f288, %f423, %f306;
	fma.rn.f32 	%f413, %f426, %f302, %f307;
	fma.rn.f32 	%f414, %f302, %f425, %f308;
	add.s32 	%r148, %r148, 4;
	setp.lt.s32 	%p39, %r148, %r28;
	@%p39 bra 	$L__BB4_7;
$L__BB4_16:
	add.s32 	%r147, %r147, 1;
	setp.ne.s32 	%p40, %r147, %r8;
	@%p40 bra 	$L__BB4_4;
$L__BB4_17:
	ld.param.u32 	%r142, [gather_kernel_center_param_9];
	ld.global.u32 	%r120, [%rd2+4];
	add.s32 	%r149, %r120, 1;
	setp.ge.s32 	%p41, %r149, %r142;
	@%p41 bra 	$L__BB4_47;
	shr.u32 	%r121, %r56, 31;
	add.s32 	%r122, %r56, %r121;
	shr.s32 	%r123, %r122, 1;
	add.s32 	%r124, %r123, -1;
	cvt.rn.f32.s32 	%f76, %r124;
	cvt.rn.f32.s32 	%f77, %r56;
	add.s32 	%r125, %r123, 1;
	cvt.rn.f32.s32 	%f78, %r125;
	neg.s32 	%r36, %r123;
$L__BB4_19:
	ld.param.u64 	%rd52, [gather_kernel_center_param_4];
	ld.param.u64 	%rd49, [gather_kernel_center_param_3];
	cvta.to.global.u64 	%rd31, %rd52;
	mul.wide.s32 	%rd32, %r149, 8;
	add.s64 	%rd33, %rd31, %rd32;
	ld.global.u64 	%rd34, [%rd33];
	cvt.u32.u64 	%r38, %rd34;
	shl.b64 	%rd35, %rd34, 32;
	shr.s64 	%rd36, %rd35, 30;
	cvta.to.global.u64 	%rd37, %rd49;
	add.s64 	%rd38, %rd37, %rd36;
	ld.global.f32 	%f309, [%rd38];
	sin.approx.f32 	%f81, %f309;
	cos.approx.f32 	%f82, %f309;
	mul.f32 	%f83, %f82, 0f3F000000;
	mul.f32 	%f84, %f81, 0f3F000000;
	mul.f32 	%f310, %f4, %f83;
	fma.rn.f32 	%f311, %f5, %f84, %f310;
	mul.f32 	%f312, %f83, %f311;
	mul.f32 	%f85, %f312, 0f40800000;
	mul.f32 	%f313, %f84, %f311;
	mul.f32 	%f86, %f313, 0f40800000;
	sub.f32 	%f314, %f85, %f4;
	sub.f32 	%f315, %f86, %f5;
	mul.f32 	%f316, %f315, %f315;
	fma.rn.f32 	%f87, %f314, %f314, %f316;
	setp.ltu.f32 	%p42, %f3, %f87;
	@%p42 bra 	$L__BB4_31;
	sub.f32 	%f317, %f3, %f87;
	sqrt.rn.f32 	%f318, %f317;
	abs.f32 	%f319, %f83;
	abs.f32 	%f320, %f84;
	setp.gt.f32 	%p43, %f319, %f320;
	selp.f32 	%f321, %f85, %f86, %p43;
	selp.f32 	%f322, %f83, %f84, %p43;
	mul.f32 	%f323, %f322, %f318;
	fma.rn.f32 	%f324, %f322, %f318, %f323;
	sub.f32 	%f325, %f321, %f324;
	add.f32 	%f326, %f322, %f322;
	div.rn.f32 	%f327, %f326, %f77;
	div.rn.f32 	%f328, %f325, %f327;
	cvt.rmi.f32.f32 	%f329, %f328;
	add.f32 	%f330, %f329, %f76;
	cvt.rzi.s32.f32 	%r126, %f330;
	add.f32 	%f331, %f321, %f324;
	div.rn.f32 	%f332, %f331, %f327;
	cvt.rmi.f32.f32 	%f333, %f332;
	add.f32 	%f334, %f333, %f78;
	cvt.rzi.s32.f32 	%r127, %f334;
	min.s32 	%r128, %r126, %r127;
	max.s32 	%r129, %r126, %r127;
	max.s32 	%r39, %r128, 0;
	max.s32 	%r130, %r129, 0;
	add.s32 	%r40, %r56, -1;
	min.s32 	%r41, %r130, %r40;
	setp.ge.s32 	%p44, %r39, %r41;
	@%p44 bra 	$L__BB4_31;
	ld.param.u32 	%r143, [gather_kernel_center_param_9];
	min.s32 	%r131, %r39, %r40;
	mad.lo.s32 	%r132, %r143, %r3, %r38;
	add.s32 	%r152, %r131, 1;
	mad.lo.s32 	%r151, %r132, %r56, %r131;
	add.s32 	%r150, %r36, %r131;
$L__BB4_22:
	add.s32 	%r133, %r152, -1;
	setp.ge.s32 	%p45, %r133, %r41;
	mul.wide.s32 	%rd39, %r151, 8;
	add.s64 	%rd5, %rd1, %rd39;
	mov.f32 	%f435, 0f00000000;
	mov.f32 	%f436, %f435;
	@%p45 bra 	$L__BB4_24;
	ld.global.v2.f32 	{%f436, %f435}, [%rd5];
$L__BB4_24:
	setp.ge.s32 	%p46, %r152, %r41;
	mov.f32 	%f437, 0f00000000;
	mov.f32 	%f438, %f437;
	@%p46 bra 	$L__BB4_26;
	ld.global.v2.f32 	{%f438, %f437}, [%rd5+8];
$L__BB4_26:
	add.s32 	%r48, %r152, 1;
	setp.ge.s32 	%p47, %r48, %r41;
	mov.f32 	%f439, 0f00000000;
	mov.f32 	%f440, %f439;
	@%p47 bra 	$L__BB4_28;
	ld.global.v2.f32 	{%f440, %f439}, [%rd5+16];
$L__BB4_28:
	add.s32 	%r49, %r48, 1;
	setp.ge.s32 	%p48, %r49, %r41;
	mov.f32 	%f441, 0f00000000;
	mov.f32 	%f442, %f441;
	@%p48 bra 	$L__BB4_30;
	ld.global.v2.f32 	{%f442, %f441}, [%rd5+24];
$L__BB4_30:
	cvt.rn.f32.s32 	%f339, %r150;
	div.rn.f32 	%f340, %f339, %f77;
	mul.f32 	%f341, %f82, %f340;
	mul.f32 	%f342, %f81, %f340;
	setp.ge.f32 	%p49, %f341, 0f3F000000;
	selp.f32 	%f343, 0f3EFFFEB0, %f341, %p49;
	setp.ge.f32 	%p50, %f342, 0f3F000000;
	selp.f32 	%f344, 0f3EFFFEB0, %f342, %p50;
	sub.f32 	%f345, %f4, %f343;
	sub.f32 	%f346, %f5, %f344;
	mul.f32 	%f347, %f346, %f346;
	fma.rn.f32 	%f348, %f345, %f345, %f347;
	mul.f32 	%f349, %f348, %f2;
	mul.f32 	%f350, %f349, 0f3FB8AA3B;
	ex2.approx.f32 	%f351, %f350;
	mul.f32 	%f352, %f351, %f1;
	add.s32 	%r134, %r150, 1;
	cvt.rn.f32.s32 	%f353, %r134;
	div.rn.f32 	%f354, %f353, %f77;
	mul.f32 	%f355, %f82, %f354;
	mul.f32 	%f356, %f81, %f354;
	setp.ge.f32 	%p51, %f355, 0f3F000000;
	selp.f32 	%f357, 0f3EFFFEB0, %f355, %p51;
	setp.ge.f32 	%p52, %f356, 0f3F000000;
	selp.f32 	%f358, 0f3EFFFEB0, %f356, %p52;
	sub.f32 	%f359, %f4, %f357;
	sub.f32 	%f360, %f5, %f358;
	mul.f32 	%f361, %f360, %f360;
	fma.rn.f32 	%f362, %f359, %f359, %f361;
	mul.f32 	%f363, %f362, %f2;
	mul.f32 	%f364, %f363, 0f3FB8AA3B;
	ex2.approx.f32 	%f365, %f364;
	mul.f32 	%f366, %f365, %f1;
	add.s32 	%r135, %r150, 2;
	cvt.rn.f32.s32 	%f367, %r135;
	div.rn.f32 	%f368, %f367, %f77;
	mul.f32 	%f369, %f82, %f368;
	mul.f32 	%f370, %f81, %f368;
	setp.ge.f32 	%p53, %f369, 0f3F000000;
	selp.f32 	%f371, 0f3EFFFEB0, %f369, %p53;
	setp.ge.f32 	%p54, %f370, 0f3F000000;
	selp.f32 	%f372, 0f3EFFFEB0, %f370, %p54;
	sub.f32 	%f373, %f4, %f371;
	sub.f32 	%f374, %f5, %f372;
	mul.f32 	%f375, %f374, %f374;
	fma.rn.f32 	%f376, %f373, %f373, %f375;
	mul.f32 	%f377, %f376, %f2;
	mul.f32 	%f378, %f377, 0f3FB8AA3B;
	ex2.approx.f32 	%f379, %f378;
	mul.f32 	%f380, %f379, %f1;
	add.s32 	%r136, %r150, 3;
	cvt.rn.f32.s32 	%f381, %r136;
	div.rn.f32 	%f382, %f381, %f77;
	mul.f32 	%f383, %f82, %f382;
	mul.f32 	%f384, %f81, %f382;
	setp.ge.f32 	%p55, %f383, 0f3F000000;
	selp.f32 	%f385, 0f3EFFFEB0, %f383, %p55;
	setp.ge.f32 	%p56, %f384, 0f3F000000;
	selp.f32 	%f386, 0f3EFFFEB0, %f384, %p56;
	sub.f32 	%f387, %f4, %f385;
	sub.f32 	%f388, %f5, %f386;
	mul.f32 	%f389, %f388, %f388;
	fma.rn.f32 	%f390, %f387, %f387, %f389;
	mul.f32 	%f391, %f390, %f2;
	mul.f32 	%f392, %f391, 0f3FB8AA3B;
	ex2.approx.f32 	%f393, %f392;
	mul.f32 	%f394, %f393, %f1;
	fma.rn.f32 	%f395, %f436, %f352, %f413;
	fma.rn.f32 	%f396, %f352, %f435, %f414;
	fma.rn.f32 	%f397, %f438, %f366, %f395;
	fma.rn.f32 	%f398, %f366, %f437, %f396;
	fma.rn.f32 	%f399, %f440, %f380, %f397;
	fma.rn.f32 	%f400, %f380, %f439, %f398;
	fma.rn.f32 	%f413, %f442, %f394, %f399;
	fma.rn.f32 	%f414, %f394, %f441, %f400;
	add.s32 	%r152, %r152, 4;
	add.s32 	%r151, %r151, 4;
	add.s32 	%r150, %r150, 4;
	add.s32 	%r137, %r49, 1;
	setp.lt.s32 	%p57, %r137, %r41;
	@%p57 bra 	$L__BB4_22;
$L__BB4_31:
	ld.param.u32 	%r144, [gather_kernel_center_param_9];
	add.s32 	%r149, %r149, 1;
	setp.ne.s32 	%p58, %r149, %r144;
	@%p58 bra 	$L__BB4_19;
	bra.uni 	$L__BB4_47;
$L__BB4_32:
	ld.global.u32 	%r145, [%rd2];
	ld.global.u32 	%r11, [%rd2+4];
	setp.gt.s32 	%p5, %r145, %r11;
	mov.f32 	%f413, 0f00000000;
	mov.f32 	%f414, %f413;
	@%p5 bra 	$L__BB4_47;
	shr.u32 	%r83, %r56, 31;
	add.s32 	%r84, %r56, %r83;
	shr.s32 	%r85, %r84, 1;
	add.s32 	%r86, %r85, -1;
	cvt.rn.f32.s32 	%f9, %r86;
	cvt.rn.f32.s32 	%f10, %r56;
	add.s32 	%r87, %r85, 1;
	cvt.rn.f32.s32 	%f11, %r87;
	neg.s32 	%r12, %r85;
	mov.f32 	%f414, 0f00000000;
	mov.f32 	%f413, %f414;
$L__BB4_34:
	mov.u32 	%r13, %r145;
	ld.param.u64 	%rd50, [gather_kernel_center_param_4];
	ld.param.u64 	%rd47, [gather_kernel_center_param_3];
	cvta.to.global.u64 	%rd13, %rd50;
	mul.wide.s32 	%rd14, %r13, 8;
	add.s64 	%rd15, %rd13, %rd14;
	ld.global.u64 	%rd16, [%rd15];
	cvt.u32.u64 	%r14, %rd16;
	shl.b64 	%rd17, %rd16, 32;
	shr.s64 	%rd18, %rd17, 30;
	cvta.to.global.u64 	%rd19, %rd47;
	add.s64 	%rd20, %rd19, %rd18;
	ld.global.f32 	%f123, [%rd20];
	sin.approx.f32 	%f14, %f123;
	cos.approx.f32 	%f15, %f123;
	mul.f32 	%f16, %f15, 0f3F000000;
	mul.f32 	%f17, %f14, 0f3F000000;
	mul.f32 	%f124, %f4, %f16;
	fma.rn.f32 	%f125, %f5, %f17, %f124;
	mul.f32 	%f126, %f16, %f125;
	mul.f32 	%f18, %f126, 0f40800000;
	mul.f32 	%f127, %f17, %f125;
	mul.f32 	%f19, %f127, 0f40800000;
	sub.f32 	%f128, %f18, %f4;
	sub.f32 	%f129, %f19, %f5;
	mul.f32 	%f130, %f129, %f129;
	fma.rn.f32 	%f20, %f128, %f128, %f130;
	setp.ltu.f32 	%p6, %f3, %f20;
	@%p6 bra 	$L__BB4_46;
	sub.f32 	%f131, %f3, %f20;
	sqrt.rn.f32 	%f132, %f131;
	abs.f32 	%f133, %f16;
	abs.f32 	%f134, %f17;
	setp.gt.f32 	%p7, %f133, %f134;
	selp.f32 	%f135, %f18, %f19, %p7;
	selp.f32 	%f136, %f16, %f17, %p7;
	mul.f32 	%f137, %f136, %f132;
	fma.rn.f32 	%f138, %f136, %f132, %f137;
	sub.f32 	%f139, %f135, %f138;
	add.f32 	%f140, %f136, %f136;
	div.rn.f32 	%f141, %f140, %f10;
	div.rn.f32 	%f142, %f139, %f141;
	cvt.rmi.f32.f32 	%f143, %f142;
	add.f32 	%f144, %f143, %f9;
	cvt.rzi.s32.f32 	%r88, %f144;
	add.f32 	%f145, %f135, %f138;
	div.rn.f32 	%f146, %f145, %f141;
	cvt.rmi.f32.f32 	%f147, %f146;
	add.f32 	%f148, %f147, %f11;
	cvt.rzi.s32.f32 	%r89, %f148;
	min.s32 	%r90, %r88, %r89;
	max.s32 	%r91, %r88, %r89;
	max.s32 	%r15, %r90, 0;
	max.s32 	%r92, %r91, 0;
	add.s32 	%r16, %r56, -1;
	min.s32 	%r17, %r92, %r16;
	setp.ge.s32 	%p8, %r15, %r17;
	@%p8 bra 	$L__BB4_46;
	ld.param.u32 	%r140, [gather_kernel_center_param_9];
	mad.lo.s32 	%r93, %r140, %r3, %r14;
	mul.lo.s32 	%r18, %r93, %r56;
	min.s32 	%r146, %r15, %r16;
$L__BB4_37:
	add.s32 	%r94, %r146, %r18;
	setp.ge.s32 	%p9, %r146, %r17;
	mul.wide.s32 	%rd21, %r94, 8;
	add.s64 	%rd3, %rd1, %rd21;
	mov.f32 	%f405, 0f00000000;
	mov.f32 	%f406, %f405;
	@%p9 bra 	$L__BB4_39;
	ld.global.v2.f32 	{%f406, %f405}, [%rd3];
$L__BB4_39:
	add.s32 	%r21, %r146, 1;
	setp.ge.s32 	%p10, %r21, %r17;
	mov.f32 	%f407, 0f00000000;
	mov.f32 	%f408, %f407;
	@%p10 bra 	$L__BB4_41;
	ld.global.v2.f32 	{%f408, %f407}, [%rd3+8];
$L__BB4_41:
	add.s32 	%r95, %r146, 2;
	setp.ge.s32 	%p11, %r95, %r17;
	mov.f32 	%f409, 0f00000000;
	mov.f32 	%f410, %f409;
	@%p11 bra 	$L__BB4_43;
	ld.global.v2.f32 	{%f410, %f409}, [%rd3+16];
$L__BB4_43:
	add.s32 	%r96, %r146, 3;
	setp.ge.s32 	%p12, %r96, %r17;
	mov.f32 	%f411, 0f00000000;
	mov.f32 	%f412, %f411;
	@%p12 bra 	$L__BB4_45;
	ld.global.v2.f32 	{%f412, %f411}, [%rd3+24];
$L__BB4_45:
	add.s32 	%r97, %r146, %r12;
	cvt.rn.f32.s32 	%f153, %r97;
	div.rn.f32 	%f154, %f153, %f10;
	mul.f32 	%f155, %f15, %f154;
	mul.f32 	%f156, %f14, %f154;
	setp.ge.f32 	%p13, %f155, 0f3F000000;
	selp.f32 	%f157, 0f3EFFFEB0, %f155, %p13;
	setp.ge.f32 	%p14, %f156, 0f3F000000;
	selp.f32 	%f158, 0f3EFFFEB0, %f156, %p14;
	sub.f32 	%f159, %f4, %f157;
	sub.f32 	%f160, %f5, %f158;
	mul.f32 	%f161, %f160, %f160;
	fma.rn.f32 	%f162, %f159, %f159, %f161;
	mul.f32 	%f163, %f162, %f2;
	mul.f32 	%f164, %f163, 0f3FB8AA3B;
	ex2.approx.f32 	%f165, %f164;
	mul.f32 	%f166, %f165, %f1;
	add.s32 	%r98, %r21, %r12;
	cvt.rn.f32.s32 	%f167, %r98;
	div.rn.f32 	%f168, %f167, %f10;
	mul.f32 	%f169, %f15, %f168;
	mul.f32 	%f170, %f14, %f168;
	setp.ge.f32 	%p15, %f169, 0f3F000000;
	selp.f32 	%f171, 0f3EFFFEB0, %f169, %p15;
	setp.ge.f32 	%p16, %f170, 0f3F000000;
	selp.f32 	%f172, 0f3EFFFEB0, %f170, %p16;
	sub.f32 	%f173, %f4, %f171;
	sub.f32 	%f174, %f5, %f172;
	mul.f32 	%f175, %f174, %f174;
	fma.rn.f32 	%f176, %f173, %f173, %f175;
	mul.f32 	%f177, %f176, %f2;
	mul.f32 	%f178, %f177, 0f3FB8AA3B;
	ex2.approx.f32 	%f179, %f178;
	mul.f32 	%f180, %f179, %f1;
	add.s32 	%r99, %r98, 1;
	cvt.rn.f32.s32 	%f181, %r99;
	div.rn.f32 	%f182, %f181, %f10;
	mul.f32 	%f183, %f15, %f182;
	mul.f32 	%f184, %f14, %f182;
	setp.ge.f32 	%p17, %f183, 0f3F000000;
	selp.f32 	%f185, 0f3EFFFEB0, %f183, %p17;
	setp.ge.f32 	%p18, %f184, 0f3F000000;
	selp.f32 	%f186, 0f3EFFFEB0, %f184, %p18;
	sub.f32 	%f187, %f4, %f185;
	sub.f32 	%f188, %f5, %f186;
	mul.f32 	%f189, %f188, %f188;
	fma.rn.f32 	%f190, %f187, %f187, %f189;
	mul.f32 	%f191, %f190, %f2;
	mul.f32 	%f192, %f191, 0f3FB8AA3B;
	ex2.approx.f32 	%f193, %f192;
	mul.f32 	%f194, %f193, %f1;
	add.s32 	%r100, %r98, 2;
	cvt.rn.f32.s32 	%f195, %r100;
	div.rn.f32 	%f196, %f195, %f10;
	mul.f32 	%f197, %f15, %f196;
	mul.f32 	%f198, %f14, %f196;
	setp.ge.f32 	%p19, %f197, 0f3F000000;
	selp.f32 	%f199, 0f3EFFFEB0, %f197, %p19;
	setp.ge.f32 	%p20, %f198, 0f3F000000;
	selp.f32 	%f200, 0f3EFFFEB0, %f198, %p20;
	sub.f32 	%f201, %f4, %f199;
	sub.f32 	%f202, %f5, %f200;
	mul.f32 	%f203, %f202, %f202;
	fma.rn.f32 	%f204, %f201, %f201, %f203;
	mul.f32 	%f205, %f204, %f2;
	mul.f32 	%f206, %f205, 0f3FB8AA3B;
	ex2.approx.f32 	%f207, %f206;
	mul.f32 	%f208, %f207, %f1;
	fma.rn.f32 	%f209, %f406, %f166, %f413;
	fma.rn.f32 	%f210, %f166, %f405, %f414;
	fma.rn.f32 	%f211, %f408, %f180, %f209;
	fma.rn.f32 	%f212, %f180, %f407, %f210;
	fma.rn.f32 	%f213, %f410, %f194, %f211;
	fma.rn.f32 	%f214, %f194, %f409, %f212;
	fma.rn.f32 	%f413, %f412, %f208, %f213;
	fma.rn.f32 	%f414, %f208, %f411, %f214;
	add.s32 	%r146, %r146, 4;
	setp.lt.s32 	%p21, %r146, %r17;
	@%p21 bra 	$L__BB4_37;
$L__BB4_46:
	add.s32 	%r145, %r13, 1;
	setp.eq.s32 	%p22, %r13, %r11;
	@%p22 bra 	$L__BB4_47;
	bra.uni 	$L__BB4_34;
$L__BB4_47:
	ld.param.u64 	%rd46, [gather_kernel_center_param_1];
	mad.lo.s32 	%r138, %r6, %r7, %r5;
	cvt.s64.s32 	%rd40, %r138;
	mul.lo.s32 	%r139, %r7, %r7;
	mul.wide.u32 	%rd41, %r139, %r3;
	add.s64 	%rd42, %rd41, %rd40;
	cvta.to.global.u64 	%rd43, %rd46;
	shl.b64 	%rd44, %rd42, 3;
	add.s64 	%rd45, %rd43, %rd44;
	st.global.v2.f32 	[%rd45], {%f413, %f414};
$L__BB4_48:
	ret;

}
	// .globl	wrap_kernel
.visible .entry wrap_kernel(
	.param .u64 .ptr .align 1 wrap_kernel_param_0,
	.param .u32 wrap_kernel_param_1,
	.param .u32 wrap_kernel_param_2,
	.param .u32 wrap_kernel_param_3
)
{
	.reg .pred 	%p<7>;
	.reg .b32 	%r<39>;
	.reg .b32 	%f<5>;
	.reg .b64 	%rd<7>;

	ld.param.u64 	%rd1, [wrap_kernel_param_0];
	ld.param.u32 	%r7, [wrap_kernel_param_1];
	ld.param.u32 	%r8, [wrap_kernel_param_2];
	ld.param.u32 	%r6, [wrap_kernel_param_3];
	mov.u32 	%r9, %ntid.x;
	mov.u32 	%r10, %ctaid.x;
	mov.u32 	%r11, %tid.x;
	mad.lo.s32 	%r1, %r9, %r10, %r11;
	mov.u32 	%r12, %ntid.y;
	mov.u32 	%r13, %ctaid.y;
	mov.u32 	%r14, %tid.y;
	mad.lo.s32 	%r15, %r12, %r13, %r14;
	mov.u32 	%r16, %ntid.z;
	mov.u32 	%r17, %ctaid.z;
	mov.u32 	%r18, %tid.z;
	mad.lo.s32 	%r3, %r16, %r17, %r18;
	shl.b32 	%r4, %r7, 1;
	shl.b32 	%r19, %r6, 1;
	add.s32 	%r20, %r19, %r4;
	max.s32 	%r21, %r1, %r15;
	setp.ge.s32 	%p1, %r21, %r20;
	setp.ge.s32 	%p2, %r3, %r8;
	or.pred  	%p3, %p2, %p1;
	@%p3 bra 	$L__BB5_3;
	sub.s32 	%r22, %r20, %r6;
	min.s32 	%r23, %r1, %r15;
	setp.ge.s32 	%p4, %r23, %r6;
	setp.lt.s32 	%p5, %r21, %r22;
	and.pred  	%p6, %p5, %p4;
	@%p6 bra 	$L__BB5_3;
	cvta.to.global.u64 	%rd2, %rd1;
	add.s32 	%r25, %r4, %r1;
	sub.s32 	%r26, %r25, %r6;
	rem.s32 	%r27, %r26, %r4;
	add.s32 	%r28, %r4, %r15;
	sub.s32 	%r29, %r28, %r6;
	rem.s32 	%r30, %r29, %r4;
	mad.lo.s32 	%r31, %r20, %r15, %r1;
	mul.lo.s32 	%r32, %r20, %r3;
	mul.lo.s32 	%r33, %r32, %r20;
	add.s32 	%r34, %r31, %r33;
	add.s32 	%r35, %r30, %r6;
	add.s32 	%r36, %r33, %r6;
	add.s32 	%r37, %r36, %r27;
	mad.lo.s32 	%r38, %r35, %r20, %r37;
	mul.wide.s32 	%rd3, %r38, 8;
	add.s64 	%rd4, %rd2, %rd3;
	mul.wide.s32 	%rd5, %r34, 8;
	add.s64 	%rd6, %rd2, %rd5;
	ld.global.f32 	%f1, [%rd6];
	atom.global.add.f32 	%f2, [%rd4], %f1;
	ld.global.f32 	%f3, [%rd6+4];
	atom.global.add.f32 	%f4, [%rd4+4], %f3;
$L__BB5_3:
	ret;

}
.func  (.param .align 16 .b8 func_retval0[16]) __internal_trig_reduction_slowpathd(
	.param .b64 __internal_trig_reduction_slowpathd_param_0
)
{
	.local .align 8 .b8 	__local_depot6[40];
	.reg .b64 	%SP;
	.reg .b64 	%SPL;
	.reg .pred 	%p<10>;
	.reg .b32 	%r<47>;
	.reg .b64 	%rd<74>;
	.reg .b64 	%fd<5>;

	mov.u64 	%SPL, __local_depot6;
	ld.param.f64 	%fd4, [__internal_trig_reduction_slowpathd_param_0];
	add.u64 	%rd1, %SPL, 0;
	{
	.reg .b32 %temp; 
	mov.b64 	{%temp, %r1}, %fd4;
	}
	shr.u32 	%r2, %r1, 20;
	and.b32  	%r3, %r2, 2047;
	setp.eq.s32 	%p1, %r3, 2047;
	mov.b32 	%r46, 0;
	@%p1 bra 	$L__BB6_9;
	add.s32 	%r20, %r3, -1024;
	mov.b64 	%rd20, %fd4;
	shl.b64 	%rd2, %rd20, 11;
	shr.u32 	%r4, %r20, 6;
	sub.s32 	%r45, 15, %r4;
	sub.s32 	%r21, 19, %r4;
	setp.lt.u32 	%p2, %r20, 128;
	selp.b32 	%r6, 18, %r21, %p2;
	setp.ge.s32 	%p3, %r45, %r6;
	mov.b64 	%rd70, 0;
	@%p3 bra 	$L__BB6_4;
	add.s32 	%r23, %r6, %r4;
	neg.s32 	%r43, %r23;
	or.b64  	%rd3, %rd2, -9223372036854775808;
	mov.b64 	%rd70, 0;
	mov.b32 	%r42, 0;
	mov.u64 	%rd25, __cudart_i2opi_d;
	mov.u32 	%r44, %r45;
$L__BB6_3:
	.pragma "nounroll";
	mul.wide.s32 	%rd22, %r42, 8;
	add.s64 	%rd23, %rd1, %rd22;
	mul.wide.s32 	%rd24, %r44, 8;
	add.s64 	%rd26, %rd25, %rd24;
	ld.global.nc.u64 	%rd27, [%rd26];
	{
	.reg .u32 %r0, %r1, %r2, %r3, %alo, %ahi, %blo, %bhi, %clo, %chi;
	mov.b64 	{%alo,%ahi}, %rd27;
	mov.b64 	{%blo,%bhi}, %rd3;
	mov.b64 	{%clo,%chi}, %rd70;
	mad.lo.cc.u32 	%r0, %alo, %blo, %clo;
	madc.hi.cc.u32 	%r1, %alo, %blo, %chi;
	madc.hi.u32 	%r2, %alo, %bhi, 0;
	mad.lo.cc.u32 	%r1, %alo, %bhi, %r1;
	madc.hi.cc.u32 	%r2, %ahi, %blo, %r2;
	madc.hi.u32 	%r3, %ahi, %bhi, 0;
	mad.lo.cc.u32 	%r1, %ahi, %blo, %r1;
	madc.lo.cc.u32 	%r2, %ahi, %bhi, %r2;
	addc.u32 	%r3, %r3, 0;
	mov.b64 	%rd28, {%r0,%r1};
	mov.b64 	%rd70, {%r2,%r3};
	}
	st.local.u64 	[%rd23], %rd28;
	add.s32 	%r44, %r44, 1;
	add.s32 	%r43, %r43, 1;
	add.s32 	%r42, %r42, 1;
	setp.ne.s32 	%p4, %r43, -15;
	mov.u32 	%r45, %r6;
	@%p4 bra 	$L__BB6_3;
$L__BB6_4:
	cvt.s64.s32 	%rd29, %r45;
	cvt.u64.u32 	%rd30, %r4;
	add.s64 	%rd31, %rd30, %rd29;
	shl.b64 	%rd32, %rd31, 3;
	add.s64 	%rd33, %rd1, %rd32;
	st.local.u64 	[%rd33+-120], %rd70;
	and.b32  	%r15, %r2, 63;
	ld.local.u64 	%rd72, [%rd1+16];
	ld.local.u64 	%rd71, [%rd1+24];
	setp.eq.s32 	%p5, %r15, 0;
	@%p5 bra 	$L__BB6_6;
	shl.b64 	%rd34, %rd71, %r15;
	shr.u64 	%rd35, %rd72, 1;
	xor.b32  	%r24, %r15, 63;
	shr.u64 	%rd36, %rd35, %r24;
	or.b64  	%rd71, %rd34, %rd36;
	ld.local.u64 	%rd37, [%rd1+8];
	shl.b64 	%rd38, %rd72, %r15;
	shr.u64 	%rd39, %rd37, 1;
	shr.u64 	%rd40, %rd39, %r24;
	or.b64  	%rd72, %rd38, %rd40;
$L__BB6_6:
	and.b32  	%r25, %r1, -2147483648;
	shr.u64 	%rd41, %rd71, 62;
	cvt.u32.u64 	%r26, %rd41;
	mov.b64 	{%r27, %r28}, %rd71;
	mov.b64 	{%r29, %r30}, %rd72;
	shf.l.wrap.b32 	%r31, %r30, %r27, 2;
	shf.l.wrap.b32 	%r32, %r27, %r28, 2;
	mov.b64 	%rd42, {%r31, %r32};
	shl.b64 	%rd43, %rd72, 2;
	shr.u64 	%rd44, %rd42, 63;
	cvt.u32.u64 	%r33, %rd44;
	add.s32 	%r34, %r33, %r26;
	setp.eq.s32 	%p6, %r25, 0;
	neg.s32 	%r35, %r34;
	selp.b32 	%r46, %r34, %r35, %p6;
	setp.gt.s64 	%p7, %rd42, -1;
	mov.b64 	%rd45, 0;
	{
	.reg .u32 %r0, %r1, %r2, %r3, %a0, %a1, %a2, %a3, %b0, %b1, %b2, %b3;
	mov.b64 	{%a0,%a1}, %rd45;
	mov.b64 	{%a2,%a3}, %rd45;
	mov.b64 	{%b0,%b1}, %rd43;
	mov.b64 	{%b2,%b3}, %rd42;
	sub.cc.u32 	%r0, %a0, %b0;
	subc.cc.u32 	%r1, %a1, %b1;
	subc.cc.u32 	%r2, %a2, %b2;
	subc.u32 	%r3, %a3, %b3;
	mov.b64 	%rd46, {%r0,%r1};
	mov.b64 	%rd47, {%r2,%r3};
	}
	xor.b32  	%r36, %r25, -2147483648;
	selp.b64 	%rd73, %rd42, %rd47, %p7;
	selp.b64 	%rd14, %rd43, %rd46, %p7;
	selp.b32 	%r17, %r25, %r36, %p7;
	clz.b64 	%r37, %rd73;
	cvt.u64.u32 	%rd15, %r37;
	setp.eq.s32 	%p8, %r37, 0;
	@%p8 bra 	$L__BB6_8;
	cvt.u32.u64 	%r38, %rd15;
	and.b32  	%r39, %r38, 63;
	shl.b64 	%rd48, %rd73, %r39;
	shr.u64 	%rd49, %rd14, 1;
	not.b32 	%r40, %r38;
	and.b32  	%r41, %r40, 63;
	shr.u64 	%rd50, %rd49, %r41;
	or.b64  	%rd73, %rd48, %rd50;
$L__BB6_8:
	mov.b64 	%rd51, -3958705157555305931;
	{
	.reg .u32 %r0, %r1, %r2, %r3, %alo, %ahi, %blo, %bhi;
	mov.b64 	{%alo,%ahi}, %rd73;
	mov.b64 	{%blo,%bhi}, %rd51;
	mul.lo.u32 	%r0, %alo, %blo;
	mul.hi.u32 	%r1, %alo, %blo;
	mad.lo.cc.u32 	%r1, %alo, %bhi, %r1;
	madc.hi.u32 	%r2, %alo, %bhi, 0;
	mad.lo.cc.u32 	%r1, %ahi, %blo, %r1;
	madc.hi.cc.u32 	%r2, %ahi, %blo, %r2;
	madc.hi.u32 	%r3, %ahi, %bhi, 0;
	mad.lo.cc.u32 	%r2, %ahi, %bhi, %r2;
	addc.u32 	%r3, %r3, 0;
	mov.b64 	%rd52, {%r0,%r1};
	mov.b64 	%rd53, {%r2,%r3};
	}
	setp.gt.s64 	%p9, %rd53, 0;
	{
	.reg .u32 %r0, %r1, %r2, %r3, %a0, %a1, %a2, %a3, %b0, %b1, %b2, %b3;
	mov.b64 	{%a0,%a1}, %rd52;
	mov.b64 	{%a2,%a3}, %rd53;
	mov.b64 	{%b0,%b1}, %rd52;
	mov.b64 	{%b2,%b3}, %rd53;
	add.cc.u32 	%r0, %a0, %b0;
	addc.cc.u32 	%r1, %a1, %b1;
	addc.cc.u32 	%r2, %a2, %b2;
	addc.u32 	%r3, %a3, %b3;
	mov.b64 	%rd54, {%r0,%r1};
	mov.b64 	%rd55, {%r2,%r3};
	}
	selp.b64 	%rd56, %rd55, %rd53, %p9;
	selp.s64 	%rd57, -1, 0, %p9;
	sub.s64 	%rd58, %rd57, %rd15;
	cvt.u64.u32 	%rd59, %r17;
	shl.b64 	%rd60, %rd59, 32;
	add.s64 	%rd61, %rd56, 1;
	shr.u64 	%rd62, %rd61, 10;
	add.s64 	%rd63, %rd62, 1;
	shr.u64 	%rd64, %rd63, 1;
	shl.b64 	%rd65, %rd58, 52;
	add.s64 	%rd66, %rd65, %rd64;
	add.s64 	%rd67, %rd66, 4602678819172646912;
	or.b64  	%rd68, %rd67, %rd60;
	mov.b64 	%fd4, %rd68;
$L__BB6_9:
	st.param.f64 	[func_retval0], %fd4;
	st.param.b32 	[func_retval0+8], %r46;
	ret;

}


// ===== COMPILED SASS (sm_100) =====

	.target	sm_100

	.elftype	@"ET_EXEC"


//--------------------- .note.nv.tkinfo           --------------------------
	.section	.note.nv.tkinfo,"",@"SHT_NOTE"
	.sectionflags	@"SHF_NOTE_NV_TKINFO"
	.tkinfo
        /*0018*/ 	.word	0x00000002
        /*0030*/ 	.string	""
        /*0030*/ 	.string	"ptxas"
        /*0030*/ 	.string	"Cuda compilation tools, release 13.0, V13.0.88"
        /*0030*/ 	.string	"Build cuda_13.0.r13.0/compiler.36424714_0"
        /*0030*/ 	.string	"-arch sm_100 -m 64 "



//--------------------- .note.nv.cuinfo           --------------------------
	.section	.note.nv.cuinfo,"",@"SHT_NOTE"
	.sectionflags	@"SHF_NOTE_NV_CUINFO"
        /*0018*/ 	.short	0x0002
        /*001a*/ 	.short	0x0064
        /*001c*/ 	.short	0x0082
	.zero		2


//--------------------- .nv.info                  --------------------------
	.section	.nv.info,"",@"SHT_CUDA_INFO"
	.align	4


	//----- nvinfo : EIATTR_REGCOUNT
	.align		4
        /*0000*/ 	.byte	0x04, 0x2f
        /*0002*/ 	.short	(.L_2 - .L_1)
	.align		4
.L_1:
        /*0004*/ 	.word	index@(gather_kernel_partial)
        /*0008*/ 	.word	0x0000001d


	//----- nvinfo : EIATTR_FRAME_SIZE
	.align		4
.L_2:
        /*000c*/ 	.byte	0x04, 0x11
        /*000e*/ 	.short	(.L_4 - .L_3)
	.align		4
.L_3:
        /*0010*/ 	.word	index@($__internal_10_$__cuda_sm3x_div_rn_noftz_f32_slowpath)
        /*0014*/ 	.word	0x00000000


	//----- nvinfo : EIATTR_FRAME_SIZE
	.align		4
.L_4:
        /*0018*/ 	.byte	0x04, 0x11
        /*001a*/ 	.short	(.L_6 - .L_5)
	.align		4
.L_5:
        /*001c*/ 	.word	index@($__internal_9_$__cuda_sm20_div_rn_f64_full)
        /*0020*/ 	.word	0x00000000


	//----- nvinfo : EIATTR_FRAME_SIZE
	.align		4
.L_6:
        /*0024*/ 	.byte	0x04, 0x11
        /*0026*/ 	.short	(.L_8 - .L_7)
	.align		4
.L_7:
        /*0028*/ 	.word	index@(gather_kernel_partial)
        /*002c*/ 	.word	0x00000000


	//----- nvinfo : EIATTR_REGCOUNT
	.align		4
.L_8:
        /*0030*/ 	.byte	0x04, 0x2f
        /*0032*/ 	.short	(.L_10 - .L_9)
	.align		4
.L_9:
        /*0034*/ 	.word	index@(gather_kernel)
        /*0038*/ 	.word	0x0000001d


	//----- nvinfo : EIATTR_FRAME_SIZE
	.align		4
.L_10:
        /*003c*/ 	.byte	0x04, 0x11
        /*003e*/ 	.short	(.L_12 - .L_11)
	.align		4
.L_11:
        /*0040*/ 	.word	index@($__internal_8_$__cuda_sm3x_div_rn_noftz_f32_slowpath)
        /*0044*/ 	.word	0x00000000


	//----- nvinfo : EIATTR_FRAME_SIZE
	.align		4
.L_12:
        /*0048*/ 	.byte	0x04, 0x11
        /*004a*/ 	.short	(.L_14 - .L_13)
	.align		4
.L_13:
        /*004c*/ 	.word	index@($__internal_7_$__cuda_sm20_div_rn_f64_full)
        /*0050*/ 	.word	0x00000000


	//----- nvinfo : EIATTR_FRAME_SIZE
	.align		4
.L_14:
        /*0054*/ 	.byte	0x04, 0x11
        /*0056*/ 	.short	(.L_16 - .L_15)
	.align		4
.L_15:
        /*0058*/ 	.word	index@(gather_kernel)
        /*005c*/ 	.word	0x00000000


	//----- nvinfo : EIATTR_REGCOUNT
	.align		4
.L_16:
        /*0060*/ 	.byte	0x04, 0x2f
        /*0062*/ 	.short	(.L_18 - .L_17)
	.align		4
.L_17:
        /*0064*/ 	.word	index@(gather_kernel_center_prune_atan)
        /*0068*/ 	.word	0x00000027


	//----- nvinfo : EIATTR_FRAME_SIZE
	.align		4
.L_18:
        /*006c*/ 	.byte	0x04, 0x11
        /*006e*/ 	.short	(.L_20 - .L_19)
	.align		4
.L_19:
        /*0070*/ 	.word	index@($gather_kernel_center_prune_atan$__internal_trig_reduction_slowpathd)
        /*0074*/ 	.word	0x00000028


	//----- nvinfo : EIATTR_FRAME_SIZE
	.align		4
.L_20:
        /*0078*/ 	.byte	0x04, 0x11
        /*007a*/ 	.short	(.L_22 - .L_21)
	.align		4
.L_21:
        /*007c*/ 	.word	index@($__internal_6_$__cuda_sm3x_div_rn_noftz_f32_slowpath)
        /*0080*/ 	.word	0x00000028


	//----- nvinfo : EIATTR_FRAME_SIZE
	.align		4
.L_22:
        /*0084*/ 	.byte	0x04, 0x11
        /*0086*/ 	.short	(.L_24 - .L_23)
	.align		4
.L_23:
        /*0088*/ 	.word	index@($__internal_5_$__cuda_sm20_sqrt_rn_f32_slowpath)
        /*008c*/ 	.word	0x00000028


	//----- nvinfo : EIATTR_FRAME_SIZE
	.align		4
.L_24:
        /*0090*/ 	.byte	0x04, 0x11
        /*0092*/ 	.short	(.L_26 - .L_25)
	.align		4
.L_25:
        /*0094*/ 	.word	index@($__internal_4_$__cuda_sm20_div_rn_f64_full)
        /*0098*/ 	.word	0x00000028


	//----- nvinfo : EIATTR_FRAME_SIZE
	.align		4
.L_26:
        /*009c*/ 	.byte	0x04, 0x11
        /*009e*/ 	.short	(.L_28 - .L_27)
	.align		4
.L_27:
        /*00a0*/ 	.word	index@(gather_kernel_center_prune_atan)
        /*00a4*/ 	.word	0x00000028


	//----- nvinfo : EIATTR_REGCOUNT
	.align		4
.L_28:
        /*00a8*/ 	.byte	0x04, 0x2f
        /*00aa*/ 	.short	(.L_30 - .L_29)
	.align		4
.L_29:
        /*00ac*/ 	.word	index@(gather_kernel_center_prune)
        /*00b0*/ 	.word	0x00000020


	//----- nvinfo : EIATTR_FRAME_SIZE
	.align		4
.L_30:
        /*00b4*/ 	.byte	0x04, 0x11
        /*00b6*/ 	.short	(.L_32 - .L_31)
	.align		4
.L_31:
        /*00b8*/ 	.word	index@($__internal_3_$__cuda_sm3x_div_rn_noftz_f32_slowpath)
        /*00bc*/ 	.word	0x00000000


	//----- nvinfo : EIATTR_FRAME_SIZE
	.align		4
.L_32:
        /*00c0*/ 	.byte	0x04, 0x11
        /*00c2*/ 	.short	(.L_34 - .L_33)
	.align		4
.L_33:
        /*00c4*/ 	.word	index@(gather_kernel_center_prune)
        /*00c8*/ 	.word	0x00000000


	//----- nvinfo : EIATTR_REGCOUNT
	.align		4
.L_34:
        /*00cc*/ 	.byte	0x04, 0x2f
        /*00ce*/ 	.short	(.L_36 - .L_35)
	.align		4
.L_35:
        /*00d0*/ 	.word	index@(gather_kernel_center)
        /*00d4*/ 	.word	0x00000030


	//----- nvinfo : EIATTR_FRAME_SIZE
	.align		4
.L_36:
        /*00d8*/ 	.byte	0x04, 0x11
        /*00da*/ 	.short	(.L_38 - .L_37)
	.align		4
.L_37:
        /*00dc*/ 	.word	index@($__internal_2_$__cuda_sm3x_div_rn_noftz_f32_slowpath)
        /*00e0*/ 	.word	0x00000000


	//----- nvinfo : EIATTR_FRAME_SIZE
	.align		4
.L_38:
        /*00e4*/ 	.byte	0x04, 0x11
        /*00e6*/ 	.short	(.L_40 - .L_39)
	.align		4
.L_39:
        /*00e8*/ 	.word	index@($__internal_1_$__cuda_sm20_sqrt_rn_f32_slowpath)
        /*00ec*/ 	.word	0x00000000


	//----- nvinfo : EIATTR_FRAME_SIZE
	.align		4
.L_40:
        /*00f0*/ 	.byte	0x04, 0x11
        /*00f2*/ 	.short	(.L_42 - .L_41)
	.align		4
.L_41:
        /*00f4*/ 	.word	index@($__internal_0_$__cuda_sm20_div_rn_f64_full)
        /*00f8*/ 	.word	0x00000000


	//----- nvinfo : EIATTR_FRAME_SIZE
	.align		4
.L_42:
        /*00fc*/ 	.byte	0x04, 0x11
        /*00fe*/ 	.short	(.L_44 - .L_43)
	.align		4
.L_43:
        /*0100*/ 	.word	index@(gather_kernel_center)
        /*0104*/ 	.word	0x00000000


	//----- nvinfo : EIATTR_REGCOUNT
	.align		4
.L_44:
        /*0108*/ 	.byte	0x04, 0x2f
        /*010a*/ 	.short	(.L_46 - .L_45)
	.align		4
.L_45:
        /*010c*/ 	.word	index@(wrap_kernel)
        /*0110*/ 	.word	0x00000016


	//----- nvinfo : EIATTR_FRAME_SIZE
	.align		4
.L_46:
        /*0114*/ 	.byte	0x04, 0x11
        /*0116*/ 	.short	(.L_48 - .L_47)
	.align		4
.L_47:
        /*0118*/ 	.word	index@(wrap_kernel)
        /*011c*/ 	.word	0x00000000


	//----- nvinfo : EIATTR_MIN_STACK_SIZE
	.align		4
.L_48:
        /*0120*/ 	.byte	0x04, 0x12
        /*0122*/ 	.short	(.L_50 - .L_49)
	.align		4
.L_49:
        /*0124*/ 	.word	index@(wrap_kernel)
        /*0128*/ 	.word	0x00000000


	//----- nvinfo : EIATTR_MIN_STACK_SIZE
	.align		4
.L_50:
        /*012c*/ 	.byte	0x04, 0x12
        /*012e*/ 	.short	(.L_52 - .L_51)
	.align		4
.L_51:
        /*0130*/ 	.word	index@(gather_kernel_center)
        /*0134*/ 	.word	0x00000000


	//----- nvinfo : EIATTR_MIN_STACK_SIZE
	.align		4
.L_52:
        /*0138*/ 	.byte	0x04, 0x12
        /*013a*/ 	.short	(.L_54 - .L_53)
	.align		4
.L_53:
        /*013c*/ 	.word	index@(gather_kernel_center_prune)
        /*0140*/ 	.word	0x00000000


	//----- nvinfo : EIATTR_MIN_STACK_SIZE
	.align		4
.L_54:
        /*0144*/ 	.byte	0x04, 0x12
        /*0146*/ 	.short	(.L_56 - .L_55)
	.align		4
.L_55:
        /*0148*/ 	.word	index@(gather_kernel_center_prune_atan)
        /*014c*/ 	.word	0x00000028


	//----- nvinfo : EIATTR_MIN_STACK_SIZE
	.align		4
.L_56:
        /*0150*/ 	.byte	0x04, 0x12
        /*0152*/ 	.short	(.L_58 - .L_57)
	.align		4
.L_57:
        /*0154*/ 	.word	index@(gather_kernel)
        /*0158*/ 	.word	0x00000000


	//----- nvinfo : EIATTR_MIN_STACK_SIZE
	.align		4
.L_58:
        /*015c*/ 	.byte	0x04, 0x12
        /*015e*/ 	.short	(.L_60 - .L_59)
	.align		4
.L_59:
        /*0160*/ 	.word	index@(gather_kernel_partial)
        /*0164*/ 	.word	0x00000000
.L_60:


//--------------------- .nv.compat                --------------------------
	.section	.nv.compat,"",@"SHT_CUDA_COMPAT_INFO"
	.align	4
        /*0000*/ 	.byte	0x02, 0x09, 0x00, 0x00, 0x02, 0x02, 0x01, 0x00, 0x02, 0x05, 0x05, 0x00, 0x03, 0x07, 0x01, 0x01
        /*0010*/ 	.byte	0x02, 0x03, 0x00, 0x00, 0x02, 0x06, 0x01, 0x00, 0x04, 0x0b, 0x08, 0x00, 0x01, 0x00, 0x00, 0x00
        /*0020*/ 	.byte	0x00, 0x00, 0x00, 0x00


//--------------------- .nv.info.wrap_kernel      --------------------------
	.section	.nv.info.wrap_kernel,"",@"SHT_CUDA_INFO"
	.sectionflags	@""
	.align	4


	//----- nvinfo : EIATTR_CUDA_API_VERSION
	.align		4
        /*0000*/ 	.byte	0x04, 0x37
        /*0002*/ 	.short	(.L_62 - .L_61)
.L_61:
        /*0004*/ 	.word	0x00000082


	//----- nvinfo : EIATTR_KPARAM_INFO
	.align		4
.L_62:
        /*0008*/ 	.byte	0x04, 0x17
        /*000a*/ 	.short	(.L_64 - .L_63)
.L_63:
        /*000c*/ 	.word	0x00000000
        /*0010*/ 	.short	0x0003
        /*0012*/ 	.short	0x0010
        /*0014*/ 	.byte	0x00, 0xf0, 0x11, 0x00


	//----- nvinfo : EIATTR_KPARAM_INFO
	.align		4
.L_64:
        /*0018*/ 	.byte	0x04, 0x17
        /*001a*/ 	.short	(.L_66 - .L_65)
.L_65:
        /*001c*/ 	.word	0x00000000
        /*0020*/ 	.short	0x0002
        /*0022*/ 	.short	0x000c
        /*0024*/ 	.byte	0x00, 0xf0, 0x11, 0x00


	//----- nvinfo : EIATTR_KPARAM_INFO
	.align		4
.L_66:
        /*0028*/ 	.byte	0x04, 0x17
        /*002a*/ 	.short	(.L_68 - .L_67)
.L_67:
        /*002c*/ 	.word	0x00000000
        /*0030*/ 	.short	0x0001
        /*0032*/ 	.short	0x0008
        /*0034*/ 	.byte	0x00, 0xf0, 0x11, 0x00


	//----- nvinfo : EIATTR_KPARAM_INFO
	.align		4
.L_68:
        /*0038*/ 	.byte	0x04, 0x17
        /*003a*/ 	.short	(.L_70 - .L_69)
.L_69:
        /*003c*/ 	.word	0x00000000
        /*0040*/ 	.short	0x0000
        /*0042*/ 	.short	0x0000
        /*0044*/ 	.byte	0x00, 0xf5, 0x21, 0x00


	//----- nvinfo : EIATTR_SPARSE_MMA_MASK
	.align		4
.L_70:
        /*0048*/ 	.byte	0x03, 0x50
        /*004a*/ 	.short	0x0000


	//----- nvinfo : EIATTR_MAXREG_COUNT
	.align		4
        /*004c*/ 	.byte	0x03, 0x1b
        /*004e*/ 	.short	0x00ff


	//----- nvinfo : EIATTR_MERCURY_ISA_VERSION
	.align		4
        /*0050*/ 	.byte	0x03, 0x5f
        /*0052*/ 	.short	0x0101


	//----- nvinfo : EIATTR_VRC_CTA_INIT_COUNT
	.align		4
        /*0054*/ 	.byte	0x02, 0x4a
	.zero		1
	.zero		1


	//----- nvinfo : EIATTR_EXIT_INSTR_OFFSETS
	.align		4
        /*0058*/ 	.byte	0x04, 0x1c
        /*005a*/ 	.short	(.L_72 - .L_71)


	//   ....[0]....
.L_71:
        /*005c*/ 	.word	0x00000140


	//   ....[1]....
        /*0060*/ 	.word	0x00000190


	//   ....[2]....
        /*0064*/ 	.word	0x000004d0


	//----- nvinfo : EIATTR_CBANK_PARAM_SIZE
	.align		4
.L_72:
        /*0068*/ 	.byte	0x03, 0x19
        /*006a*/ 	.short	0x0014


	//----- nvinfo : EIATTR_PARAM_CBANK
	.align		4
        /*006c*/ 	.byte	0x04, 0x0a
        /*006e*/ 	.short	(.L_74 - .L_73)
	.align		4
.L_73:
        /*0070*/ 	.word	index@(.nv.constant0.wrap_kernel)
        /*0074*/ 	.short	0x0380
        /*0076*/ 	.short	0x0014


	//----- nvinfo : EIATTR_SW_WAR
	.align		4
.L_74:
        /*0078*/ 	.byte	0x04, 0x36
        /*007a*/ 	.short	(.L_76 - .L_75)
.L_75:
        /*007c*/ 	.word	0x00000008
.L_76:


//--------------------- .nv.info.gather_kernel_center --------------------------
	.section	.nv.info.gather_kernel_center,"",@"SHT_CUDA_INFO"
	.sectionflags	@""
	.align	4


	//----- nvinfo : EIATTR_CUDA_API_VERSION
	.align		4
        /*0000*/ 	.byte	0x04, 0x37
        /*0002*/ 	.short	(.L_78 - .L_77)
.L_77:
        /*0004*/ 	.word	0x00000082


	//----- nvinfo : EIATTR_KPARAM_INFO
	.align		4
.L_78:
        /*0008*/ 	.byte	0x04, 0x17
        /*000a*/ 	.short	(.L_80 - .L_79)
.L_79:
        /*000c*/ 	.word	0x00000000
        /*0010*/ 	.short	0x000a
        /*0012*/ 	.short	0x003c
        /*0014*/ 	.byte	0x00, 0xf0, 0x11, 0x00


	//----- nvinfo : EIATTR_KPARAM_INFO
	.align		4
.L_80:
        /*0018*/ 	.byte	0x04, 0x17
        /*001a*/ 	.short	(.L_82 - .L_81)
.L_81:
        /*001c*/ 	.word	0x00000000
        /*0020*/ 	.short	0x0009
        /*0022*/ 	.short	0x0038
        /*0024*/ 	.byte	0x00, 0xf0, 0x11, 0x00


	//----- nvinfo : EIATTR_KPARAM_INFO
	.align		4
.L_82:
        /*0028*/ 	.byte	0x04, 0x17
        /*002a*/ 	.short	(.L_84 - .L_83)
.L_83:
        /*002c*/ 	.word	0x00000000
        /*0030*/ 	.short	0x0008
        /*0032*/ 	.short	0x0034
        /*0034*/ 	.byte	0x00, 0xf0, 0x11, 0x00


	//----- nvinfo : EIATTR_KPARAM_INFO
	.align		4
.L_84:
        /*0038*/ 	.byte	0x04, 0x17
        /*003a*/ 	.short	(.L_86 - .L_85)
.L_85:
        /*003c*/ 	.word	0x00000000
        /*0040*/ 	.short	0x0007
        /*0042*/ 	.short	0x0030
        /*0044*/ 	.byte	0x00, 0xf0, 0x11, 0x00


	//----- nvinfo : EIATTR_KPARAM_INFO
	.align		4
.L_86:
        /*0048*/ 	.byte	0x04, 0x17
        /*004a*/ 	.short	(.L_88 - .L_87)
.L_87:
        /*004c*/ 	.word	0x00000000
        /*0050*/ 	.short	0x0006
        /*0052*/ 	.short	0x002c
        /*0054*/ 	.byte	0x00, 0xf0, 0x11, 0x00


	//----- nvinfo : EIATTR_KPARAM_INFO
	.align		4
.L_88:
        /*0058*/ 	.byte	0x04, 0x17
        /*005a*/ 	.short	(.L_90 - .L_89)
.L_89:
        /*005c*/ 	.word	0x00000000
        /*0060*/ 	.short	0x0005
        /*0062*/ 	.short	0x0028
        /*0064*/ 	.byte	0x00, 0xf0, 0x11, 0x00


	//----- nvinfo : EIATTR_KPARAM_INFO
	.align		4
.L_90:
        /*0068*/ 	.byte	0x04, 0x17
        /*006a*/ 	.short	(.L_92 - .L_91)
.L_91:
        /*006c*/ 	.word	0x00000000
        /*0070*/ 	.short	0x0004
        /*0072*/ 	.short	0x0020
        /*0074*/ 	.byte	0x00, 0xf5, 0x21, 0x00


	//----- nvinfo : EIATTR_KPARAM_INFO
	.align		4
.L_92:
        /*0078*/ 	.byte	0x04, 0x17
        /*007a*/ 	.short	(.L_94 - .L_93)
.L_93:
        /*007c*/ 	.word	0x00000000
        /*0080*/ 	.short	0x0003
        /*0082*/ 	.short	0x0018
        /*0084*/ 	.byte	0x00, 0xf5, 0x21, 0x00


	//----- nvinfo : EIATTR_KPARAM_INFO
	.align		4
.L_94:
        /*0088*/ 	.byte	0x04, 0x17
        /*008a*/ 	.short	(.L_96 - .L_95)
.L_95:
        /*008c*/ 	.word	0x00000000
        /*0090*/ 	.short	0x0002
        /*0092*/ 	.short	0x0010
        /*0094*/ 	.byte	0x00, 0xf5, 0x21, 0x00


	//----- nvinfo : EIATTR_KPARAM_INFO
	.align		4
.L_96:
        /*0098*/ 	.byte	0x04, 0x17
        /*009a*/ 	.short	(.L_98 - .L_97)
.L_97:
        /*009c*/ 	.word	0x00000000
        /*00a0*/ 	.short	0x0001
        /*00a2*/ 	.short	0x0008
        /*00a4*/ 	.byte	0x00, 0xf5, 0x21, 0x00


	//----- nvinfo : EIATTR_KPARAM_INFO
	.align		4
.L_98:
        /*00a8*/ 	.byte	0x04, 0x17
        /*00aa*/ 	.short	(.L_100 - .L_99)
.L_99:
        /*00ac*/ 	.word	0x00000000
        /*00b0*/ 	.short	0x0000
        /*00b2*/ 	.short	0x0000
        /*00b4*/ 	.byte	0x00, 0xf5, 0x21, 0x00


	//----- nvinfo : EIATTR_SPARSE_MMA_MASK
	.align		4
.L_100:
        /*00b8*/ 	.byte	0x03, 0x50
        /*00ba*/ 	.short	0x0000


	//----- nvinfo : EIATTR_MAXREG_COUNT
	.align		4
        /*00bc*/ 	.byte	0x03, 0x1b
        /*00be*/ 	.short	0x00ff


	//----- nvinfo : EIATTR_MERCURY_ISA_VERSION
	.align		4
        /*00c0*/ 	.byte	0x03, 0x5f
        /*00c2*/ 	.short	0x0101


	//----- nvinfo : EIATTR_VRC_CTA_INIT_COUNT
	.align		4
        /*00c4*/ 	.byte	0x02, 0x4a
	.zero		1
	.zero		1


	//----- nvinfo : EIATTR_EXIT_INSTR_OFFSETS
	.align		4
        /*00c8*/ 	.byte	0x04, 0x1c
        /*00ca*/ 	.short	(.L_102 - .L_101)


	//   ....[0]....
.L_101:
        /*00cc*/ 	.word	0x00000170


	//   ....[1]....
        /*00d0*/ 	.word	0x00003ea0


	//----- nvinfo : EIATTR_CRS_STACK_SIZE
	.align		4
.L_102:
        /*00d4*/ 	.byte	0x04, 0x1e
        /*00d6*/ 	.short	(.L_104 - .L_103)
.L_103:
        /*00d8*/ 	.word	0x00000000


	//----- nvinfo : EIATTR_CBANK_PARAM_SIZE
	.align		4
.L_104:
        /*00dc*/ 	.byte	0x03, 0x19
        /*00de*/ 	.short	0x0040


	//----- nvinfo : EIATTR_PARAM_CBANK
	.align		4
        /*00e0*/ 	.byte	0x04, 0x0a
        /*00e2*/ 	.short	(.L_106 - .L_105)
	.align		4
.L_105:
        /*00e4*/ 	.word	index@(.nv.constant0.gather_kernel_center)
        /*00e8*/ 	.short	0x0380
        /*00ea*/ 	.short	0x0040


	//----- nvinfo : EIATTR_SW_WAR
	.align		4
.L_106:
        /*00ec*/ 	.byte	0x04, 0x36
        /*00ee*/ 	.short	(.L_108 - .L_107)
.L_107:
        /*00f0*/ 	.word	0x00000008
.L_108:


//--------------------- .nv.info.gather_kernel_center_prune --------------------------
	.section	.nv.info.gather_kernel_center_prune,"",@"SHT_CUDA_INFO"
	.sectionflags	@""
	.align	4


	//----- nvinfo : EIATTR_CUDA_API_VERSION
	.align		4
        /*0000*/ 	.byte	0x04, 0x37
        /*0002*/ 	.short	(.L_110 - .L_109)
.L_109:
        /*0004*/ 	.word	0x00000082


	//----- nvinfo : EIATTR_KPARAM_INFO
	.align		4
.L_110:
        /*0008*/ 	.byte	0x04, 0x17
        /*000a*/ 	.short	(.L_112 - .L_111)
.L_111:
        /*000c*/ 	.word	0x00000000
        /*0010*/ 	.short	0x0007
        /*0012*/ 	.short	0x0024
        /*0014*/ 	.byte	0x00, 0xf0, 0x11, 0x00


	//----- nvinfo : EIATTR_KPARAM_INFO
	.align		4
.L_112:
        /*0018*/ 	.byte	0x04, 0x17
        /*001a*/ 	.short	(.L_114 - .L_113)
.L_113:
        /*001c*/ 	.word	0x00000000
        /*0020*/ 	.short	0x0006
        /*0022*/ 	.short	0x0020
        /*0024*/ 	.byte	0x00, 0xf0, 0x11, 0x00


	//----- nvinfo : EIATTR_KPARAM_INFO
	.align		4
.L_114:
        /*0028*/ 	.byte	0x04, 0x17
        /*002a*/ 	.short	(.L_116 - .L_115)
.L_115:
        /*002c*/ 	.word	0x00000000
        /*0030*/ 	.short	0x0005
        /*0032*/ 	.short	0x001c
        /*0034*/ 	.byte	0x00, 0xf0, 0x11, 0x00


	//----- nvinfo : EIATTR_KPARAM_INFO
	.align		4
.L_116:
        /*0038*/ 	.byte	0x04, 0x17
        /*003a*/ 	.short	(.L_118 - .L_117)
.L_117:
        /*003c*/ 	.word	0x00000000
        /*0040*/ 	.short	0x0004
        /*0042*/ 	.short	0x0018
        /*0044*/ 	.byte	0x00, 0xf0, 0x11, 0x00


	//----- nvinfo : EIATTR_KPARAM_INFO
	.align		4
.L_118:
        /*0048*/ 	.byte	0x04, 0x17
        /*004a*/ 	.short	(.L_120 - .L_119)
.L_119:
        /*004c*/ 	.word	0x00000000
        /*0050*/ 	.short	0x0003
        /*0052*/ 	.short	0x0014
        /*0054*/ 	.byte	0x00, 0xf0, 0x11, 0x00


	//----- nvinfo : EIATTR_KPARAM_INFO
	.align		4
.L_120:
        /*0058*/ 	.byte	0x04, 0x17
        /*005a*/ 	.short	(.L_122 - .L_121)
.L_121:
        /*005c*/ 	.word	0x00000000
        /*0060*/ 	.short	0x0002
        /*0062*/ 	.short	0x0010
        /*0064*/ 	.byte	0x00, 0xf0, 0x11, 0x00


	//----- nvinfo : EIATTR_KPARAM_INFO
	.align		4
.L_122:
        /*0068*/ 	.byte	0x04, 0x17
        /*006a*/ 	.short	(.L_124 - .L_123)
.L_123:
        /*006c*/ 	.word	0x00000000
        /*0070*/ 	.short	0x0001
        /*0072*/ 	.short	0x0008
        /*0074*/ 	.byte	0x00, 0xf5, 0x21, 0x00


	//----- nvinfo : EIATTR_KPARAM_INFO
	.align		4
.L_124:
        /*0078*/ 	.byte	0x04, 0x17
        /*007a*/ 	.short	(.L_126 - .L_125)
.L_125:
        /*007c*/ 	.word	0x00000000
        /*0080*/ 	.short	0x0000
        /*0082*/ 	.short	0x0000
        /*0084*/ 	.byte	0x00, 0xf5, 0x21, 0x00


	//----- nvinfo : EIATTR_SPARSE_MMA_MASK
	.align		4
.L_126:
        /*0088*/ 	.byte	0x03, 0x50
        /*008a*/ 	.short	0x0000


	//----- nvinfo : EIATTR_MAXREG_COUNT
	.align		4
        /*008c*/ 	.byte	0x03, 0x1b
        /*008e*/ 	.short	0x00ff


	//----- nvinfo : EIATTR_MERCURY_ISA_VERSION
	.align		4
        /*0090*/ 	.byte	0x03, 0x5f
        /*0092*/ 	.short	0x0101


	//----- nvinfo : EIATTR_COOP_GROUP_MASK_REGIDS
	.align		4
        /*0094*/ 	.byte	0x04, 0x29
        /*0096*/ 	.short	(.L_128 - .L_127)


	//   ....[0]....
.L_127:
        /*0098*/ 	.word	0xffffffff


	//   ....[1]....
        /*009c*/ 	.word	0xffffffff


	//   ....[2]....
        /*00a0*/ 	.word	0xffffffff


	//   ....[3]....
        /*00a4*/ 	.word	0xffffffff


	//   ....[4]....
        /*00a8*/ 	.word	0xffffffff


	//   ....[5]....
        /*00ac*/ 	.word	0xffffffff


	//   ....[6]....
        /*00b0*/ 	.word	0xffffffff


	//   ....[7]....
        /*00b4*/ 	.word	0xffffffff


	//   ....[8]....
        /*00b8*/ 	.word	0xffffffff


	//   ....[9]....
        /*00bc*/ 	.word	0xffffffff


	//   ....[10]....
        /*00c0*/ 	.word	0xffffffff


	//   ....[11]....
        /*00c4*/ 	.word	0xffffffff


	//   ....[12]....
        /*00c8*/ 	.word	0xffffffff


	//   ....[13]....
        /*00cc*/ 	.word	0xffffffff


	//   ....[14]....
        /*00d0*/ 	.word	0xffffffff


	//   ....[15]....
        /*00d4*/ 	.word	0xffffffff


	//   ....[16]....
        /*00d8*/ 	.word	0xffffffff


	//   ....[17]....
        /*00dc*/ 	.word	0xffffffff


	//   ....[18]....
        /*00e0*/ 	.word	0xffffffff


	//   ....[19]....
        /*00e4*/ 	.word	0xffffffff


	//   ....[20]....
        /*00e8*/ 	.word	0xffffffff


	//   ....[21]....
        /*00ec*/ 	.word	0xffffffff


	//   ....[22]....
        /*00f0*/ 	.word	0xffffffff


	//   ....[23]....
        /*00f4*/ 	.word	0xffffffff


	//   ....[24]....
        /*00f8*/ 	.word	0xffffffff


	//   ....[25]....
        /*00fc*/ 	.word	0x05000008


	//   ....[26]....
        /*0100*/ 	.word	0x05000008


	//   ....[27]....
        /*0104*/ 	.word	0x05000008


	//   ....[28]....
        /*0108*/ 	.word	0x05000008


	//   ....[29]....
        /*010c*/ 	.word	0x05000008


	//   ....[30]....
        /*0110*/ 	.word	0x05000008


	//   ....[31]....
        /*0114*/ 	.word	0x05000008


	//   ....[32]....
        /*0118*/ 	.word	0x05000008


	//   ....[33]....
        /*011c*/ 	.word	0x05000008


	//   ....[34]....
        /*0120*/ 	.word	0x05000008


	//   ....[35]....
        /*0124*/ 	.word	0x05000008


	//   ....[36]....
        /*0128*/ 	.word	0x05000008


	//   ....[37]....
        /*012c*/ 	.word	0x05000008


	//   ....[38]....
        /*0130*/ 	.word	0x05000008


	//   ....[39]....
        /*0134*/ 	.word	0x05000008


	//   ....[40]....
        /*0138*/ 	.word	0x05000008


	//   ....[41]....
        /*013c*/ 	.word	0x05000008


	//   ....[42]....
        /*0140*/ 	.word	0x05000008


	//   ....[43]....
        /*0144*/ 	.word	0x05000008


	//   ....[44]....
        /*0148*/ 	.word	0x05000008


	//   ....[45]....
        /*014c*/ 	.word	0x05000008


	//   ....[46]....
        /*0150*/ 	.word	0x05000008


	//   ....[47]....
        /*0154*/ 	.word	0x05000008


	//   ....[48]....
        /*0158*/ 	.word	0x05000008


	//   ....[49]....
        /*015c*/ 	.word	0x05000008


	//----- nvinfo : EIATTR_COOP_GROUP_INSTR_OFFSETS
	.align		4
.L_128:
        /*0160*/ 	.byte	0x04, 0x28
        /*0162*/ 	.short	(.L_130 - .L_129)


	//   ....[0]....
.L_129:
        /*0164*/ 	.word	0x00000ad0


	//   ....[1]....
        /*0168*/ 	.word	0x00000df0


	//   ....[2]....
        /*016c*/ 	.word	0x00001090


	//   ....[3]....
        /*0170*/ 	.word	0x00001310


	//   ....[4]....
        /*0174*/ 	.word	0x00001720


	//   ....[5]....
        /*0178*/ 	.word	0x00001830


	//   ....[6]....
        /*017c*/ 	.word	0x00001840


	//   ....[7]....
        /*0180*/ 	.word	0x00001850


	//   ....[8]....
        /*0184*/ 	.word	0x00001860


	//   ....[9]....
        /*0188*/ 	.word	0x00001890


	//   ....[10]....
        /*018c*/ 	.word	0x000018b0


	//   ....[11]....
        /*0190*/ 	.word	0x000018d0


	//   ....[12]....
        /*0194*/ 	.word	0x000018e0


	//   ....[13]....
        /*0198*/ 	.word	0x00001910


	//   ....[14]....
        /*019c*/ 	.word	0x00001930


	//   ....[15]....
        /*01a0*/ 	.word	0x00001950


	//   ....[16]....
        /*01a4*/ 	.word	0x00001960


	//   ....[17]....
        /*01a8*/ 	.word	0x00001990


	//   ....[18]....
        /*01ac*/ 	.word	0x000019b0


	//   ....[19]....
        /*01b0*/ 	.word	0x000019d0


	//   ....[20]....
        /*01b4*/ 	.word	0x000019e0


	//   ....[21]....
        /*01b8*/ 	.word	0x00001a10


	//   ....[22]....
        /*01bc*/ 	.word	0x00001a30


	//   ....[23]....
        /*01c0*/ 	.word	0x00001a50


	//   ....[24]....
        /*01c4*/ 	.word	0x00001a60


	//   ....[25]....
        /*01c8*/ 	.word	0x00001bb0


	//   ....[26]....
        /*01cc*/ 	.word	0x00001c30


	//   ....[27]....
        /*01d0*/ 	.word	0x00001cb0


	//   ....[28]....
        /*01d4*/ 	.word	0x00001d20


	//   ....[29]....
        /*01d8*/ 	.word	0x00001d90


	//   ....[30]....
        /*01dc*/ 	.word	0x00001e30


	//   ....[31]....
        /*01e0*/ 	.word	0x00001ec0


	//   ....[32]....
        /*01e4*/ 	.word	0x00001f20


	//   ....[33]....
        /*01e8*/ 	.word	0x00001f80


	//   ....[34]....
        /*01ec*/ 	.word	0x00001ff0


	//   ....[35]....
        /*01f0*/ 	.word	0x00002050


	//   ....[36]....
        /*01f4*/ 	.word	0x000020b0


	//   ....[37]....
        /*01f8*/ 	.word	0x00002110


	//   ....[38]....
        /*01fc*/ 	.word	0x00002180


	//   ....[39]....
        /*0200*/ 	.word	0x000021e0


	//   ....[40]....
        /*0204*/ 	.word	0x00002240


	//   ....[41]....
        /*0208*/ 	.word	0x000022a0


	//   ....[42]....
        /*020c*/ 	.word	0x00002310


	//   ....[43]....
        /*0210*/ 	.word	0x00002370


	//   ....[44]....
        /*0214*/ 	.word	0x000023d0


	//   ....[45]....
        /*0218*/ 	.word	0x00002430


	//   ....[46]....
        /*021c*/ 	.word	0x000024a0


	//   ....[47]....
        /*0220*/ 	.word	0x00002500


	//   ....[48]....
        /*0224*/ 	.word	0x00002560


	//   ....[49]....
        /*0228*/ 	.word	0x000025c0


	//----- nvinfo : EIATTR_VRC_CTA_INIT_COUNT
	.align		4
.L_130:
        /*022c*/ 	.byte	0x02, 0x4a
	.zero		1
	.zero		1


	//----- nvinfo : EIATTR_EXIT_INSTR_OFFSETS
	.align		4
        /*0230*/ 	.byte	0x04, 0x1c
        /*0232*/ 	.short	(.L_132 - .L_131)


	//   ....[0]....
.L_131:
        /*0234*/ 	.word	0x000000c0


	//   ....[1]....
        /*0238*/ 	.word	0x00001ab0


	//   ....[2]....
        /*023c*/ 	.word	0x00001b30


	//   ....[3]....
        /*0240*/ 	.word	0x00001b70


	//----- nvinfo : EIATTR_CRS_STACK_SIZE
	.align		4
.L_132:
        /*0244*/ 	.byte	0x04, 0x1e
        /*0246*/ 	.short	(.L_134 - .L_133)
.L_133:
        /*0248*/ 	.word	0x00000000


	//----- nvinfo : EIATTR_CBANK_PARAM_SIZE
	.align		4
.L_134:
        /*024c*/ 	.byte	0x03, 0x19
        /*024e*/ 	.short	0x0028


	//----- nvinfo : EIATTR_PARAM_CBANK
	.align		4
        /*0250*/ 	.byte	0x04, 0x0a
        /*0252*/ 	.short	(.L_136 - .L_135)
	.align		4
.L_135:
        /*0254*/ 	.word	index@(.nv.constant0.gather_kernel_center_prune)
        /*0258*/ 	.short	0x0380
        /*025a*/ 	.short	0x0028


	//----- nvinfo : EIATTR_SW_WAR
	.align		4
.L_136:
        /*025c*/ 	.byte	0x04, 0x36
        /*025e*/ 	.short	(.L_138 - .L_137)
.L_137:
        /*0260*/ 	.word	0x00000008
.L_138:


//--------------------- .nv.info.gather_kernel_center_prune_atan --------------------------
	.section	.nv.info.gather_kernel_center_prune_atan,"",@"SHT_CUDA_INFO"
	.sectionflags	@""
	.align	4


	//----- nvinfo : EIATTR_CUDA_API_VERSION
	.align		4
        /*0000*/ 	.byte	0x04, 0x37
        /*0002*/ 	.short	(.L_140 - .L_139)
.L_139:
        /*0004*/ 	.word	0x00000082


	//----- nvinfo : EIATTR_KPARAM_INFO
	.align		4
.L_140:
        /*0008*/ 	.byte	0x04, 0x17
        /*000a*/ 	.short	(.L_142 - .L_141)
.L_141:
        /*000c*/ 	.word	0x00000000
        /*0010*/ 	.short	0x0005
        /*0012*/ 	.short	0x001c
        /*0014*/ 	.byte	0x00, 0xf0, 0x11, 0x00


	//----- nvinfo : EIATTR_KPARAM_INFO
	.align		4
.L_142:
        /*0018*/ 	.byte	0x04, 0x17
        /*001a*/ 	.short	(.L_144 - .L_143)
.L_143:
        /*001c*/ 	.word	0x00000000
        /*0020*/ 	.short	0x0004
        /*0022*/ 	.short	0x0018
        /*0024*/ 	.byte	0x00, 0xf0, 0x11, 0x00


	//----- nvinfo : EIATTR_KPARAM_INFO
	.align		4
.L_144:
        /*0028*/ 	.byte	0x04, 0x17
        /*002a*/ 	.short	(.L_146 - .L_145)
.L_145:
        /*002c*/ 	.word	0x00000000
        /*0030*/ 	.short	0x0003
        /*0032*/ 	.short	0x0014
        /*0034*/ 	.byte	0x00, 0xf0, 0x11, 0x00


	//----- nvinfo : EIATTR_KPARAM_INFO
	.align		4
.L_146:
        /*0038*/ 	.byte	0x04, 0x17
        /*003a*/ 	.short	(.L_148 - .L_147)
.L_147:
        /*003c*/ 	.word	0x00000000
        /*0040*/ 	.short	0x0002
        /*0042*/ 	.short	0x0010
        /*0044*/ 	.byte	0x00, 0xf0, 0x11, 0x00


	//----- nvinfo : EIATTR_KPARAM_INFO
	.align		4
.L_148:
        /*0048*/ 	.byte	0x04, 0x17
        /*004a*/ 	.short	(.L_150 - .L_149)
.L_149:
        /*004c*/ 	.word	0x00000000
        /*0050*/ 	.short	0x0001
        /*0052*/ 	.short	0x0008
        /*0054*/ 	.byte	0x00, 0xf5, 0x21, 0x00


	//----- nvinfo : EIATTR_KPARAM_INFO
	.align		4
.L_150:
        /*0058*/ 	.byte	0x04, 0x17
        /*005a*/ 	.short	(.L_152 - .L_151)
.L_151:
        /*005c*/ 	.word	0x00000000
        /*0060*/ 	.short	0x0000
        /*0062*/ 	.short	0x0000
        /*0064*/ 	.byte	0x00, 0xf5, 0x21, 0x00


	//----- nvinfo : EIATTR_SPARSE_MMA_MASK
	.align		4
.L_152:
        /*0068*/ 	.byte	0x03, 0x50
        /*006a*/ 	.short	0x0000


	//----- nvinfo : EIATTR_MAXREG_COUNT
	.align		4
        /*006c*/ 	.byte	0x03, 0x1b
        /*006e*/ 	.short	0x00ff


	//----- nvinfo : EIATTR_MERCURY_ISA_VERSION
	.align		4
        /*0070*/ 	.byte	0x03, 0x5f
        /*0072*/ 	.short	0x0101


	//----- nvinfo : EIATTR_VRC_CTA_INIT_COUNT
	.align		4
        /*0074*/ 	.byte	0x02, 0x4a
	.zero		1
	.zero		1


	//----- nvinfo : EIATTR_EXIT_INSTR_OFFSETS
	.align		4
        /*0078*/ 	.byte	0x04, 0x1c
        /*007a*/ 	.short	(.L_154 - .L_153)


	//   ....[0]....
.L_153:
        /*007c*/ 	.word	0x000000d0


	//   ....[1]....
        /*0080*/ 	.word	0x000005d0


	//   ....[2]....
        /*0084*/ 	.word	0x000032b0


	//   ....[3]....
        /*0088*/ 	.word	0x00003f10


	//----- nvinfo : EIATTR_CRS_STACK_SIZE
	.align		4
.L_154:
        /*008c*/ 	.byte	0x04, 0x1e
        /*008e*/ 	.short	(.L_156 - .L_155)
.L_155:
        /*0090*/ 	.word	0x00000000


	//----- nvinfo : EIATTR_CBANK_PARAM_SIZE
	.align		4
.L_156:
        /*0094*/ 	.byte	0x03, 0x19
        /*0096*/ 	.short	0x0020


	//----- nvinfo : EIATTR_PARAM_CBANK
	.align		4
        /*0098*/ 	.byte	0x04, 0x0a
        /*009a*/ 	.short	(.L_158 - .L_157)
	.align		4
.L_157:
        /*009c*/ 	.word	index@(.nv.constant0.gather_kernel_center_prune_atan)
        /*00a0*/ 	.short	0x0380
        /*00a2*/ 	.short	0x0020


	//----- nvinfo : EIATTR_SW_WAR
	.align		4
.L_158:
        /*00a4*/ 	.byte	0x04, 0x36
        /*00a6*/ 	.short	(.L_160 - .L_159)
.L_159:
        /*00a8*/ 	.word	0x00000008
.L_160:


//--------------------- .nv.info.gather_kernel    --------------------------
	.section	.nv.info.gather_kernel,"",@"SHT_CUDA_INFO"
	.sectionflags	@""
	.align	4


	//----- nvinfo : EIATTR_CUDA_API_VERSION
	.align		4
        /*0000*/ 	.byte	0x04, 0x37
        /*0002*/ 	.short	(.L_162 - .L_161)
.L_161:
        /*0004*/ 	.word	0x00000082


	//----- nvinfo : EIATTR_KPARAM_INFO
	.align		4
.L_162:
        /*0008*/ 	.byte	0x04, 0x17
        /*000a*/ 	.short	(.L_164 - .L_163)
.L_163:
        /*000c*/ 	.word	0x00000000
        /*0010*/ 	.short	0x0007
        /*0012*/ 	.short	0x0028
        /*0014*/ 	.byte	0x00, 0xf0, 0x11, 0x00


	//----- nvinfo : EIATTR_KPARAM_INFO
	.align		4
.L_164:
        /*0018*/ 	.byte	0x04, 0x17
        /*001a*/ 	.short	(.L_166 - .L_165)
.L_165:
        /*001c*/ 	.word	0x00000000
        /*0020*/ 	.short	0x0006
        /*0022*/ 	.short	0x0024
        /*0024*/ 	.byte	0x00, 0xf0, 0x11, 0x00


	//----- nvinfo : EIATTR_KPARAM_INFO
	.align		4
.L_166:
        /*0028*/ 	.byte	0x04, 0x17
        /*002a*/ 	.short	(.L_168 - .L_167)
.L_167:
        /*002c*/ 	.word	0x00000000
        /*0030*/ 	.short	0x0005
        /*0032*/ 	.short	0x0020
        /*0034*/ 	.byte	0x00, 0xf0, 0x11, 0x00


	//----- nvinfo : EIATTR_KPARAM_INFO
	.align		4
.L_168:
        /*0038*/ 	.byte	0x04, 0x17
        /*003a*/ 	.short	(.L_170 - .L_169)
.L_169:
        /*003c*/ 	.word	0x00000000
        /*0040*/ 	.short	0x0004
        /*0042*/ 	.short	0x001c
        /*0044*/ 	.byte	0x00, 0xf0, 0x11, 0x00


	//----- nvinfo : EIATTR_KPARAM_INFO
	.align		4
.L_170:
        /*0048*/ 	.byte	0x04, 0x17
        /*004a*/ 	.short	(.L_172 - .L_171)
.L_171:
        /*004c*/ 	.word	0x00000000
        /*0050*/ 	.short	0x0003
        /*0052*/ 	.short	0x0018
        /*0054*/ 	.byte	0x00, 0xf0, 0x11, 0x00


	//----- nvinfo : EIATTR_KPARAM_INFO
	.align		4
.L_172:
        /*0058*/ 	.byte	0x04, 0x17
        /*005a*/ 	.short	(.L_174 - .L_173)
.L_173:
        /*005c*/ 	.word	0x00000000
        /*0060*/ 	.short	0x0002
        /*0062*/ 	.short	0x0010
        /*0064*/ 	.byte	0x00, 0xf5, 0x21, 0x00


	//----- nvinfo : EIATTR_KPARAM_INFO
	.align		4
.L_174:
        /*0068*/ 	.byte	0x04, 0x17
        /*006a*/ 	.short	(.L_176 - .L_175)
.L_175:
        /*006c*/ 	.word	0x00000000
        /*0070*/ 	.short	0x0001
        /*0072*/ 	.short	0x0008
        /*0074*/ 	.byte	0x00, 0xf5, 0x21, 0x00


	//----- nvinfo : EIATTR_KPARAM_INFO
	.align		4
.L_176:
        /*0078*/ 	.byte	0x04, 0x17
        /*007a*/ 	.short	(.L_178 - .L_177)
.L_177:
        /*007c*/ 	.word	0x00000000
        /*0080*/ 	.short	0x0000
        /*0082*/ 	.short	0x0000
        /*0084*/ 	.byte	0x00, 0xf5, 0x21, 0x00


	//----- nvinfo : EIATTR_SPARSE_MMA_MASK
	.align		4
.L_178:
        /*0088*/ 	.byte	0x03, 0x50
        /*008a*/ 	.short	0x0000


	//----- nvinfo : EIATTR_MAXREG_COUNT
	.align		4
        /*008c*/ 	.byte	0x03, 0x1b
        /*008e*/ 	.short	0x00ff


	//----- nvinfo : EIATTR_MERCURY_ISA_VERSION
	.align		4
        /*0090*/ 	.byte	0x03, 0x5f
        /*0092*/ 	.short	0x0101


	//----- nvinfo : EIATTR_VRC_CTA_INIT_COUNT
	.align		4
        /*0094*/ 	.byte	0x02, 0x4a
	.zero		1
	.zero		1


	//----- nvinfo : EIATTR_EXIT_INSTR_OFFSETS
	.align		4
        /*0098*/ 	.byte	0x04, 0x1c
        /*009a*/ 	.short	(.L_180 - .L_179)


	//   ....[0]....
.L_179:
        /*009c*/ 	.word	0x00000120


	//   ....[1]....
        /*00a0*/ 	.word	0x00000740


	//   ....[2]....
        /*00a4*/ 	.word	0x00001990


	//----- nvinfo : EIATTR_CRS_STACK_SIZE
	.align		4
.L_180:
        /*00a8*/ 	.byte	0x04, 0x1e
        /*00aa*/ 	.short	(.L_182 - .L_181)
.L_181:
        /*00ac*/ 	.word	0x00000000


	//----- nvinfo : EIATTR_CBANK_PARAM_SIZE
	.align		4
.L_182:
        /*00b0*/ 	.byte	0x03, 0x19
        /*00b2*/ 	.short	0x002c


	//----- nvinfo : EIATTR_PARAM_CBANK
	.align		4
        /*00b4*/ 	.byte	0x04, 0x0a
        /*00b6*/ 	.short	(.L_184 - .L_183)
	.align		4
.L_183:
        /*00b8*/ 	.word	index@(.nv.constant0.gather_kernel)
        /*00bc*/ 	.short	0x0380
        /*00be*/ 	.short	0x002c


	//----- nvinfo : EIATTR_SW_WAR
	.align		4
.L_184:
        /*00c0*/ 	.byte	0x04, 0x36
        /*00c2*/ 	.short	(.L_186 - .L_185)
.L_185:
        /*00c4*/ 	.word	0x00000008
.L_186:


//--------------------- .nv.info.gather_kernel_partial --------------------------
	.section	.nv.info.gather_kernel_partial,"",@"SHT_CUDA_INFO"
	.sectionflags	@""
	.align	4


	//----- nvinfo : EIATTR_CUDA_API_VERSION
	.align		4
        /*0000*/ 	.byte	0x04, 0x37
        /*0002*/ 	.short	(.L_188 - .L_187)
.L_187:
        /*0004*/ 	.word	0x00000082


	//----- nvinfo : EIATTR_KPARAM_INFO
	.align		4
.L_188:
        /*0008*/ 	.byte	0x04, 0x17
        /*000a*/ 	.short	(.L_190 - .L_189)
.L_189:
        /*000c*/ 	.word	0x00000000
        /*0010*/ 	.short	0x0008
        /*0012*/ 	.short	0x002c
        /*0014*/ 	.byte	0x00, 0xf0, 0x11, 0x00


	//----- nvinfo : EIATTR_KPARAM_INFO
	.align		4
.L_190:
        /*0018*/ 	.byte	0x04, 0x17
        /*001a*/ 	.short	(.L_192 - .L_191)
.L_191:
        /*001c*/ 	.word	0x00000000
        /*0020*/ 	.short	0x0007
        /*0022*/ 	.short	0x0028
        /*0024*/ 	.byte	0x00, 0xf0, 0x11, 0x00


	//----- nvinfo : EIATTR_KPARAM_INFO
	.align		4
.L_192:
        /*0028*/ 	.byte	0x04, 0x17
        /*002a*/ 	.short	(.L_194 - .L_193)
.L_193:
        /*002c*/ 	.word	0x00000000
        /*0030*/ 	.short	0x0006
        /*0032*/ 	.short	0x0024
        /*0034*/ 	.byte	0x00, 0xf0, 0x11, 0x00


	//----- nvinfo : EIATTR_KPARAM_INFO
	.align		4
.L_194:
        /*0038*/ 	.byte	0x04, 0x17
        /*003a*/ 	.short	(.L_196 - .L_195)
.L_195:
        /*003c*/ 	.word	0x00000000
        /*0040*/ 	.short	0x0005
        /*0042*/ 	.short	0x0020
        /*0044*/ 	.byte	0x00, 0xf0, 0x11, 0x00


	//----- nvinfo : EIATTR_KPARAM_INFO
	.align		4
.L_196:
        /*0048*/ 	.byte	0x04, 0x17
        /*004a*/ 	.short	(.L_198 - .L_197)
.L_197:
        /*004c*/ 	.word	0x00000000
        /*0050*/ 	.short	0x0004
        /*0052*/ 	.short	0x001c
        /*0054*/ 	.byte	0x00, 0xf0, 0x11, 0x00


	//----- nvinfo : EIATTR_KPARAM_INFO
	.align		4
.L_198:
        /*0058*/ 	.byte	0x04, 0x17
        /*005a*/ 	.short	(.L_200 - .L_199)
.L_199:
        /*005c*/ 	.word	0x00000000
        /*0060*/ 	.short	0x0003
        /*0062*/ 	.short	0x0018
        /*0064*/ 	.byte	0x00, 0xf0, 0x11, 0x00


	//----- nvinfo : EIATTR_KPARAM_INFO
	.align		4
.L_200:
        /*0068*/ 	.byte	0x04, 0x17
        /*006a*/ 	.short	(.L_202 - .L_201)
.L_201:
        /*006c*/ 	.word	0x00000000
        /*0070*/ 	.short	0x0002
        /*0072*/ 	.short	0x0010
        /*0074*/ 	.byte	0x00, 0xf5, 0x21, 0x00


	//----- nvinfo : EIATTR_KPARAM_INFO
	.align		4
.L_202:
        /*0078*/ 	.byte	0x04, 0x17
        /*007a*/ 	.short	(.L_204 - .L_203)
.L_203:
        /*007c*/ 	.word	0x00000000
        /*0080*/ 	.short	0x0001
        /*0082*/ 	.short	0x0008
        /*0084*/ 	.byte	0x00, 0xf5, 0x21, 0x00


	//----- nvinfo : EIATTR_KPARAM_INFO
	.align		4
.L_204:
        /*0088*/ 	.byte	0x04, 0x17
        /*008a*/ 	.short	(.L_206 - .L_205)
.L_205:
        /*008c*/ 	.word	0x00000000
        /*0090*/ 	.short	0x0000
        /*0092*/ 	.short	0x0000
        /*0094*/ 	.byte	0x00, 0xf5, 0x21, 0x00


	//----- nvinfo : EIATTR_SPARSE_MMA_MASK
	.align		4
.L_206:
        /*0098*/ 	.byte	0x03, 0x50
        /*009a*/ 	.short	0x0000


	//----- nvinfo : EIATTR_MAXREG_COUNT
	.align		4
        /*009c*/ 	.byte	0x03, 0x1b
        /*009e*/ 	.short	0x00ff


	//----- nvinfo : EIATTR_MERCURY_ISA_VERSION
	.align		4
        /*00a0*/ 	.byte	0x03, 0x5f
        /*00a2*/ 	.short	0x0101


	//----- nvinfo : EIATTR_VRC_CTA_INIT_COUNT
	.align		4
        /*00a4*/ 	.byte	0x02, 0x4a
	.zero		1
	.zero		1


	//----- nvinfo : EIATTR_EXIT_INSTR_OFFSETS
	.align		4
        /*00a8*/ 	.byte	0x04, 0x1c
        /*00aa*/ 	.short	(.L_208 - .L_207)


	//   ....[0]....
.L_207:
        /*00ac*/ 	.word	0x00000120


	//   ....[1]....
        /*00b0*/ 	.word	0x00000780


	//   ....[2]....
        /*00b4*/ 	.word	0x00001e50


	//----- nvinfo : EIATTR_CRS_STACK_SIZE
	.align		4
.L_208:
        /*00b8*/ 	.byte	0x04, 0x1e
        /*00ba*/ 	.short	(.L_210 - .L_209)
.L_209:
        /*00bc*/ 	.word	0x00000000


	//----- nvinfo : EIATTR_CBANK_PARAM_SIZE
	.align		4
.L_210:
        /*00c0*/ 	.byte	0x03, 0x19
        /*00c2*/ 	.short	0x0030


	//----- nvinfo : EIATTR_PARAM_CBANK
	.align		4
        /*00c4*/ 	.byte	0x04, 0x0a
        /*00c6*/ 	.short	(.L_212 - .L_211)
	.align		4
.L_211:
        /*00c8*/ 	.word	index@(.nv.constant0.gather_kernel_partial)
        /*00cc*/ 	.short	0x0380
        /*00ce*/ 	.short	0x0030


	//----- nvinfo : EIATTR_SW_WAR
	.align		4
.L_212:
        /*00d0*/ 	.byte	0x04, 0x36
        /*00d2*/ 	.short	(.L_214 - .L_213)
.L_213:
        /*00d4*/ 	.word	0x00000008
.L_214:


//--------------------- .nv.callgraph             --------------------------
	.section	.nv.callgraph,"",@"SHT_CUDA_CALLGRAPH"
	.align	4
	.sectionentsize	8
	.align		4
        /*0000*/ 	.word	0x00000000
	.align		4
        /*0004*/ 	.word	0xffffffff
	.align		4
        /*0008*/ 	.word	0x00000000
	.align		4
        /*000c*/ 	.word	0xfffffffe
	.align		4
        /*0010*/ 	.word	0x00000000
	.align		4
        /*0014*/ 	.word	0xfffffffd
	.align		4
        /*0018*/ 	.word	0x00000000
	.align		4
        /*001c*/ 	.word	0xfffffffc


//--------------------- .nv.constant4             --------------------------
	.section	.nv.constant4,"a",@progbits
	.align	8
	.align		8
.nv.constant4:
        /*0000*/ 	.dword	__cudart_i2opi_d


//--------------------- .text.wrap_kernel         --------------------------
	.section	.text.wrap_kernel,"ax",@progbits
	.align	128
        .global         wrap_kernel
        .type           wrap_kernel,@function
        .size           wrap_kernel,(.L_x_396 - wrap_kernel)
        .other          wrap_kernel,@"STO_CUDA_ENTRY STV_DEFAULT"
wrap_kernel:
.text.wrap_kernel:
[----:B------:R-:W-:Y:S01]  /*0000*/  LDC R1, c[0x0][0x37c] ;  /* 0x0000df00ff017b82 */ /* 0x000fe20000000800 */
[----:B------:R-:W0:Y:S07]  /*0010*/  S2R R11, SR_CTAID.X ;  /* 0x00000000000b7919 */ /* 0x000e2e0000002500 */
[----:B------:R-:W1:Y:S01]  /*0020*/  LDC.64 R4, c[0x0][0x388] ;  /* 0x0000e200ff047b82 */ /* 0x000e620000000a00 */
[----:B------:R-:W0:Y:S01]  /*0030*/  LDCU UR4, c[0x0][0x360] ;  /* 0x00006c00ff0477ac */ /* 0x000e220008000800 */
[----:B------:R-:W0:Y:S01]  /*0040*/  S2R R0, SR_TID.X ;  /* 0x0000000000007919 */ /* 0x000e220000002100 */
[----:B------:R-:W2:Y:S01]  /*0050*/  LDCU UR5, c[0x0][0x364] ;  /* 0x00006c80ff0577ac */ /* 0x000ea20008000800 */
[----:B------:R-:W2:Y:S04]  /*0060*/  S2R R10, SR_CTAID.Y ;  /* 0x00000000000a7919 */ /* 0x000ea80000002600 */
[----:B------:R-:W3:Y:S01]  /*0070*/  LDC R7, c[0x0][0x390] ;  /* 0x0000e400ff077b82 */ /* 0x000ee20000000800 */
[----:B------:R-:W4:Y:S01]  /*0080*/  LDCU UR6, c[0x0][0x368] ;  /* 0x00006d00ff0677ac */ /* 0x000f220008000800 */
[----:B------:R-:W2:Y:S01]  /*0090*/  S2R R3, SR_TID.Y ;  /* 0x0000000000037919 */ /* 0x000ea20000002200 */
[----:B------:R-:W4:Y:S01]  /*00a0*/  S2R R9, SR_CTAID.Z ;  /* 0x0000000000097919 */ /* 0x000f220000002700 */
[----:B------:R-:W4:Y:S01]  /*00b0*/  S2R R2, SR_TID.Z ;  /* 0x0000000000027919 */ /* 0x000f220000002300 */
[----:B-1----:R-:W-:-:S02]  /*00c0*/  IMAD.SHL.U32 R6, R4, 0x2, RZ ;  /* 0x0000000204067824 */ /* 0x002fc400078e00ff */
[----:B0-----:R-:W-:Y:S02]  /*00d0*/  IMAD R11, R11, UR4, R0 ;  /* 0x000000040b0b7c24 */ /* 0x001fe4000f8e0200 */
[----:B---3--:R-:W-:Y:S02]  /*00e0*/  IMAD R0, R7, 0x2, R6 ;  /* 0x0000000207007824 */ /* 0x008fe400078e0206 */
[----:B--2---:R-:W-:-:S05]  /*00f0*/  IMAD R10, R10, UR5, R3 ;  /* 0x000000050a0a7c24 */ /* 0x004fca000f8e0203 */
[----:B------:R-:W-:Y:S01]  /*0100*/  VIMNMX R3, PT, PT, R11, R10, !PT ;  /* 0x0000000a0b037248 */ /* 0x000fe20007fe0100 */
[----:B----4-:R-:W-:-:S03]  /*0110*/  IMAD R9, R9, UR6, R2 ;  /* 0x0000000609097c24 */ /* 0x010fc6000f8e0202 */
[----:B------:R-:W-:-:S04]  /*0120*/  ISETP.GE.AND P0, PT, R3, R0, PT ;  /* 0x000000000300720c */ /* 0x000fc80003f06270 */
[----:B------:R-:W-:-:S13]  /*0130*/  ISETP.GE.OR P0, PT, R9, R5, P0 ;  /* 0x000000050900720c */ /* 0x000fda0000706670 */
[----:B------:R-:W-:Y:S05]  /*0140*/  @P0 EXIT ;  /* 0x000000000000094d */ /* 0x000fea0003800000 */
[-C--:B------:R-:W-:Y:S02]  /*0150*/  IADD3 R2, PT, PT, R0, -R7.reuse, RZ ;  /* 0x8000000700027210 */ /* 0x080fe40007ffe0ff */
[----:B------:R-:W-:Y:S02]  /*0160*/  VIMNMX R4, PT, PT, R11, R10, PT ;  /* 0x0000000a0b047248 */ /* 0x000fe40003fe0100 */
[----:B------:R-:W-:Y:S02]  /*0170*/  ISETP.LT.AND P1, PT, R3, R2, PT ;  /* 0x000000020300720c */ /* 0x000fe40003f21270 */
[----:B------:R-:W-:-:S13]  /*0180*/  ISETP.GE.AND P0, PT, R4, R7, PT ;  /* 0x000000070400720c */ /* 0x000fda0003f06270 */
[----:B------:R-:W-:Y:S05]  /*0190*/  @P0 EXIT P1 ;  /* 0x000000000000094d */ /* 0x000fea0000800000 */
[----:B------:R-:W0:Y:S01]  /*01a0*/  LDC.64 R4, c[0x0][0x380] ;  /* 0x0000e000ff047b82 */ /* 0x000e220000000a00 */
[----:B------:R-:W1:Y:S01]  /*01b0*/  LDCU.64 UR4, c[0x0][0x358] ;  /* 0x00006b00ff0477ac */ /* 0x000e620008000a00 */
[-C--:B------:R-:W-:Y:S02]  /*01c0*/  IMAD R9, R9, R0.reuse, RZ ;  /* 0x0000000009097224 */ /* 0x080fe400078e02ff */
[----:B------:R-:W-:-:S04]  /*01d0*/  IMAD R2, R10, R0, R11 ;  /* 0x000000000a027224 */ /* 0x000fc800078e020b */
[----:B------:R-:W-:-:S04]  /*01e0*/  IMAD R3, R0, R9, R2 ;  /* 0x0000000900037224 */ /* 0x000fc800078e0202 */
[----:B0-----:R-:W-:-:S05]  /*01f0*/  IMAD.WIDE R2, R3, 0x8, R4 ;  /* 0x0000000803027825 */ /* 0x001fca00078e0204 */
[----:B-1----:R-:W2:Y:S01]  /*0200*/  LDG.E R8, desc[UR4][R2.64] ;  /* 0x0000000402087981 */ /* 0x002ea2000c1e1900 */
[-C--:B------:R-:W-:Y:S01]  /*0210*/  IABS R14, R6.reuse ;  /* 0x00000006000e7213 */ /* 0x080fe20000000000 */
[----:B------:R-:W-:Y:S01]  /*0220*/  IMAD R9, R0, R9, R7 ;  /* 0x0000000900097224 */ /* 0x000fe200078e0207 */
[CC--:B------:R-:W-:Y:S02]  /*0230*/  IADD3 R10, PT, PT, R6.reuse, -R7.reuse, R10 ;  /* 0x80000007060a7210 */ /* 0x0c0fe40007ffe00a */
[----:B------:R-:W0:Y:S01]  /*0240*/  I2F.RP R15, R14 ;  /* 0x0000000e000f7306 */ /* 0x000e220000209400 */
[----:B------:R-:W-:Y:S02]  /*0250*/  IABS R18, R6 ;  /* 0x0000000600127213 */ /* 0x000fe40000000000 */
[----:B------:R-:W-:Y:S02]  /*0260*/  IABS R19, R10 ;  /* 0x0000000a00137213 */ /* 0x000fe40000000000 */
[----:B------:R-:W-:-:S04]  /*0270*/  IADD3 R11, PT, PT, R6, -R7, R11 ;  /* 0x80000007060b7210 */ /* 0x000fc80007ffe00b */
[----:B------:R-:W-:Y:S01]  /*0280*/  IABS R16, R11 ;  /* 0x0000000b00107213 */ /* 0x000fe20000000000 */
[----:B0-----:R-:W0:Y:S02]  /*0290*/  MUFU.RCP R15, R15 ;  /* 0x0000000f000f7308 */ /* 0x001e240000001000 */
[----:B0-----:R-:W-:-:S06]  /*02a0*/  VIADD R12, R15, 0xffffffe ;  /* 0x0ffffffe0f0c7836 */ /* 0x001fcc0000000000 */
[----:B------:R0:W1:Y:S02]  /*02b0*/  F2I.FTZ.U32.TRUNC.NTZ R13, R12 ;  /* 0x0000000c000d7305 */ /* 0x000064000021f000 */
[----:B0-----:R-:W-:Y:S02]  /*02c0*/  HFMA2 R12, -RZ, RZ, 0, 0 ;  /* 0x00000000ff0c7431 */ /* 0x001fe400000001ff */
[----:B-1----:R-:W-:-:S04]  /*02d0*/  IMAD.MOV R17, RZ, RZ, -R13 ;  /* 0x000000ffff117224 */ /* 0x002fc800078e0a0d */
[----:B------:R-:W-:-:S04]  /*02e0*/  IMAD R17, R17, R14, RZ ;  /* 0x0000000e11117224 */ /* 0x000fc800078e02ff */
[----:B------:R-:W-:-:S04]  /*02f0*/  IMAD.HI.U32 R13, R13, R17, R12 ;  /* 0x000000110d0d7227 */ /* 0x000fc800078e000c */
[----:B------:R-:W-:Y:S02]  /*0300*/  IMAD.MOV R17, RZ, RZ, -R18 ;  /* 0x000000ffff117224 */ /* 0x000fe400078e0a12 */
[----:B------:R-:W-:-:S04]  /*0310*/  IMAD.MOV.U32 R18, RZ, RZ, R19 ;  /* 0x000000ffff127224 */ /* 0x000fc800078e0013 */
[----:B------:R-:W-:-:S04]  /*0320*/  IMAD.HI.U32 R12, R13, R18, RZ ;  /* 0x000000120d0c7227 */ /* 0x000fc800078e00ff */
[----:B------:R-:W-:-:S04]  /*0330*/  IMAD.HI.U32 R13, R13, R16, RZ ;  /* 0x000000100d0d7227 */ /* 0x000fc800078e00ff */
[-C--:B------:R-:W-:Y:S02]  /*0340*/  IMAD R15, R12, R17.reuse, R18 ;  /* 0x000000110c0f7224 */ /* 0x080fe400078e0212 */
[----:B------:R-:W-:-:S03]  /*0350*/  IMAD R13, R13, R17, R16 ;  /* 0x000000110d0d7224 */ /* 0x000fc600078e0210 */
[C---:B------:R-:W-:Y:S02]  /*0360*/  ISETP.GT.U32.AND P1, PT, R14.reuse, R15, PT ;  /* 0x0000000f0e00720c */ /* 0x040fe40003f24070 */
[----:B------:R-:W-:-:S11]  /*0370*/  ISETP.GT.U32.AND P0, PT, R14, R13, PT ;  /* 0x0000000d0e00720c */ /* 0x000fd60003f04070 */
[----:B------:R-:W-:Y:S02]  /*0380*/  @!P1 IADD3 R15, PT, PT, R15, -R14, RZ ;  /* 0x8000000e0f0f9210 */ /* 0x000fe40007ffe0ff */
[----:B------:R-:W-:Y:S01]  /*0390*/  @!P0 IMAD.IADD R13, R13, 0x1, -R14 ;  /* 0x000000010d0d8824 */ /* 0x000fe200078e0a0e */
[----:B------:R-:W-:Y:S02]  /*03a0*/  ISETP.GE.AND P0, PT, R10, RZ, PT ;  /* 0x000000ff0a00720c */ /* 0x000fe40003f06270 */
[C---:B------:R-:W-:Y:S02]  /*03b0*/  ISETP.GT.U32.AND P3, PT, R14.reuse, R15, PT ;  /* 0x0000000f0e00720c */ /* 0x040fe40003f64070 */
[----:B------:R-:W-:Y:S02]  /*03c0*/  ISETP.GT.U32.AND P2, PT, R14, R13, PT ;  /* 0x0000000d0e00720c */ /* 0x000fe40003f44070 */
[----:B------:R-:W-:-:S09]  /*03d0*/  ISETP.GE.AND P1, PT, R11, RZ, PT ;  /* 0x000000ff0b00720c */ /* 0x000fd20003f26270 */
[----:B------:R-:W-:Y:S02]  /*03e0*/  @!P3 IMAD.IADD R15, R15, 0x1, -R14 ;  /* 0x000000010f0fb824 */ /* 0x000fe400078e0a0e */
[----:B------:R-:W-:Y:S02]  /*03f0*/  @!P2 IADD3 R13, PT, PT, R13, -R14, RZ ;  /* 0x8000000e0d0da210 */ /* 0x000fe40007ffe0ff */
[----:B------:R-:W-:Y:S01]  /*0400*/  ISETP.NE.AND P2, PT, R6, RZ, PT ;  /* 0x000000ff0600720c */ /* 0x000fe20003f45270 */
[----:B------:R-:W-:Y:S01]  /*0410*/  @!P0 IMAD.MOV R15, RZ, RZ, -R15 ;  /* 0x000000ffff0f8224 */ /* 0x000fe200078e0a0f */
[----:B------:R-:W-:Y:S02]  /*0420*/  LOP3.LUT R6, RZ, R6, RZ, 0x33, !PT ;  /* 0x00000006ff067212 */ /* 0x000fe400078e33ff */
[----:B------:R-:W-:Y:S02]  /*0430*/  @!P1 IADD3 R13, PT, PT, -R13, RZ, RZ ;  /* 0x000000ff0d0d9210 */ /* 0x000fe40007ffe1ff */
[----:B------:R-:W-:-:S02]  /*0440*/  SEL R10, R6, R15, !P2 ;  /* 0x0000000f060a7207 */ /* 0x000fc40005000000 */
[----:B------:R-:W-:-:S03]  /*0450*/  SEL R6, R6, R13, !P2 ;  /* 0x0000000d06067207 */ /* 0x000fc60005000000 */
[----:B------:R-:W-:Y:S01]  /*0460*/  IMAD.IADD R7, R10, 0x1, R7 ;  /* 0x000000010a077824 */ /* 0x000fe200078e0207 */
[----:B------:R-:W-:-:S05]  /*0470*/  IADD3 R9, PT, PT, R6, R9, RZ ;  /* 0x0000000906097210 */ /* 0x000fca0007ffe0ff */
[----:B------:R-:W-:-:S04]  /*0480*/  IMAD R7, R0, R7, R9 ;  /* 0x0000000700077224 */ /* 0x000fc800078e0209 */
[----:B------:R-:W-:-:S05]  /*0490*/  IMAD.WIDE R4, R7, 0x8, R4 ;  /* 0x0000000807047825 */ /* 0x000fca00078e0204 */
[----:B--2---:R-:W-:Y:S04]  /*04a0*/  REDG.E.ADD.F32.FTZ.RN.STRONG.GPU desc[UR4][R4.64], R8 ;  /* 0x00000008040079a6 */ /* 0x004fe8000c12f304 */
[----:B------:R-:W2:Y:S04]  /*04b0*/  LDG.E R3, desc[UR4][R2.64+0x4] ;  /* 0x0000040402037981 */ /* 0x000ea8000c1e1900 */
[----:B--2---:R-:W-:Y:S01]  /*04c0*/  REDG.E.ADD.F32.FTZ.RN.STRONG.GPU desc[UR4][R4.64+0x4], R3 ;  /* 0x00000403040079a6 */ /* 0x004fe2000c12f304 */
[----:B------:R-:W-:Y:S05]  /*04d0*/  EXIT ;  /* 0x000000000000794d */ /* 0x000fea0003800000 */
.L_x_0:
[----:B------:R-:W-:-:S00]  /*04e0*/  BRA `(.L_x_0) ;  /* 0xfffffffc00fc7947 */ /* 0x000fc0000383ffff */
[----:B------:R-:W-:-:S00]  /*04f0*/  NOP ;  /* 0x0000000000007918 */ /* 0x000fc00000000000 */
        /* <DEDUP_REMOVED lines=8> */
.L_x_396:


//--------------------- .text.gather_kernel_center --------------------------
	.section	.text.gather_kernel_center,"ax",@progbits
	.align	128
        .global         gather_kernel_center
        .type           gather_kernel_center,@function
        .size           gather_kernel_center,(.L_x_386 - gather_kernel_center)
        .other          gather_kernel_center,@"STO_CUDA_ENTRY STV_DEFAULT"
gather_kernel_center:
.text.gather_kernel_center:
[----:B------:R-:W-:Y:S01]  /*0000*/  LDC R1, c[0x0][0x37c] ;  /* 0x0000df00ff017b82 */ /* 0x000fe20000000800 */
[----:B------:R-:W0:Y:S01]  /*0010*/  S2R R0, SR_CTAID.X ;  /* 0x0000000000007919 */ /* 0x000e220000002500 */
[----:B------:R-:W0:Y:S06]  /*0020*/  LDCU UR4, c[0x0][0x360] ;  /* 0x00006c00ff0477ac */ /* 0x000e2c0008000800 */
[----:B------:R-:W1:Y:S01]  /*0030*/  LDC R11, c[0x0][0x3a8] ;  /* 0x0000ea00ff0b7b82 */ /* 0x000e620000000800 */
[----:B------:R-:W0:Y:S01]  /*0040*/  S2R R3, SR_TID.X ;  /* 0x0000000000037919 */ /* 0x000e220000002100 */
[----:B------:R-:W2:Y:S01]  /*0050*/  LDCU UR5, c[0x0][0x364] ;  /* 0x00006c80ff0577ac */ /* 0x000ea20008000800 */
[----:B------:R-:W2:Y:S01]  /*0060*/  S2R R15, SR_CTAID.Y ;  /* 0x00000000000f7919 */ /* 0x000ea20000002600 */
[----:B------:R-:W3:Y:S01]  /*0070*/  LDCU UR6, c[0x0][0x368] ;  /* 0x00006d00ff0677ac */ /* 0x000ee20008000800 */
[----:B------:R-:W2:Y:S01]  /*0080*/  S2R R2, SR_TID.Y ;  /* 0x0000000000027919 */ /* 0x000ea20000002200 */
[----:B------:R-:W4:Y:S01]  /*0090*/  LDCU UR7, c[0x0][0x3bc] ;  /* 0x00007780ff0777ac */ /* 0x000f220008000800 */
[----:B------:R-:W3:Y:S01]  /*00a0*/  S2R R4, SR_CTAID.Z ;  /* 0x0000000000047919 */ /* 0x000ee20000002700 */
[----:B------:R-:W1:Y:S01]  /*00b0*/  LDCU.64 UR8, c[0x0][0x3b0] ;  /* 0x00007600ff0877ac */ /* 0x000e620008000a00 */
[----:B------:R-:W3:Y:S01]  /*00c0*/  S2R R5, SR_TID.Z ;  /* 0x0000000000057919 */ /* 0x000ee20000002300 */
[----:B-1----:R-:W-:Y:S01]  /*00d0*/  IADD3 R11, PT, PT, R11, UR9, RZ ;  /* 0x000000090b0b7c10 */ /* 0x002fe2000fffe0ff */
[----:B0-----:R-:W-:Y:S01]  /*00e0*/  IMAD R0, R0, UR4, R3 ;  /* 0x0000000400007c24 */ /* 0x001fe2000f8e0203 */
[----:B------:R-:W-:-:S04]  /*00f0*/  ULEA.HI UR4, UR8, UR8, URZ, 0x1 ;  /* 0x0000000808047291 */ /* 0x000fc8000f8f08ff */
[----:B------:R-:W-:Y:S01]  /*0100*/  USHF.R.S32.HI UR4, URZ, 0x1, UR4 ;  /* 0x00000001ff047899 */ /* 0x000fe20008011404 */
[----:B--2---:R-:W-:-:S05]  /*0110*/  IMAD R15, R15, UR5, R2 ;  /* 0x000000050f0f7c24 */ /* 0x004fca000f8e0202 */
[----:B------:R-:W-:Y:S02]  /*0120*/  VIADDMNMX R10, R11, -UR4, RZ, !PT ;  /* 0x800000040b0a7c46 */ /* 0x000fe4000f8001ff */
[----:B------:R-:W-:Y:S01]  /*0130*/  VIMNMX R2, PT, PT, R0, R15, !PT ;  /* 0x0000000f00027248 */ /* 0x000fe20007fe0100 */
[----:B---3--:R-:W-:-:S05]  /*0140*/  IMAD R4, R4, UR6, R5 ;  /* 0x0000000604047c24 */ /* 0x008fca000f8e0205 */
[----:B----4-:R-:W-:-:S04]  /*0150*/  ISETP.GE.AND P0, PT, R4, UR7, PT ;  /* 0x0000000704007c0c */ /* 0x010fc8000bf06270 */
[----:B------:R-:W-:-:S13]  /*0160*/  ISETP.GE.OR P0, PT, R2, UR8, P0 ;  /* 0x0000000802007c0c */ /* 0x000fda0008706670 */
[----:B------:R-:W-:Y:S05]  /*0170*/  @P0 EXIT ;  /* 0x000000000000094d */ /* 0x000fea0003800000 */
[----:B------:R-:W0:Y:S01]  /*0180*/  LDCU UR4, c[0x0][0x3ac] ;  /* 0x00007580ff0477ac */ /* 0x000e220008000800 */
[----:B------:R-:W-:Y:S01]  /*0190*/  HFMA2 R2, -RZ, RZ, 0, 5.9604644775390625e-08 ;  /* 0x00000001ff027431 */ /* 0x000fe200000001ff */
[----:B------:R-:W-:Y:S01]  /*01a0*/  UMOV UR5, 0x400921fb ;  /* 0x400921fb00057882 */ /* 0x000fe20000000000 */
[----:B0-----:R-:W0:Y:S01]  /*01b0*/  F2F.F64.F32 R8, UR4 ;  /* 0x0000000400087d10 */ /* 0x001e220008201800 */
[----:B------:R-:W-:-:S07]  /*01c0*/  UMOV UR4, 0x54442d18 ;  /* 0x54442d1800047882 */ /* 0x000fce0000000000 */
[----:B0-----:R-:W0:Y:S02]  /*01d0*/  MUFU.RCP64H R3, R9 ;  /* 0x0000000900037308 */ /* 0x001e240000001800 */
[----:B0-----:R-:W-:-:S08]  /*01e0*/  DFMA R6, -R8, R2, 1 ;  /* 0x3ff000000806742b */ /* 0x001fd00000000102 */
[----:B------:R-:W-:-:S08]  /*01f0*/  DFMA R6, R6, R6, R6 ;  /* 0x000000060606722b */ /* 0x000fd00000000006 */
[----:B------:R-:W-:-:S08]  /*0200*/  DFMA R6, R2, R6, R2 ;  /* 0x000000060206722b */ /* 0x000fd00000000002 */
[----:B------:R-:W-:-:S08]  /*0210*/  DFMA R2, -R8, R6, 1 ;  /* 0x3ff000000802742b */ /* 0x000fd00000000106 */
[----:B------:R-:W-:-:S08]  /*0220*/  DFMA R2, R6, R2, R6 ;  /* 0x000000020602722b */ /* 0x000fd00000000006 */
[----:B------:R-:W-:-:S08]  /*0230*/  DMUL R6, R2, UR4 ;  /* 0x0000000402067c28 */ /* 0x000fd00008000000 */
[----:B------:R-:W-:-:S08]  /*0240*/  DFMA R12, -R8, R6, UR4 ;  /* 0x00000004080c7e2b */ /* 0x000fd00008000106 */
[----:B------:R-:W-:Y:S01]  /*0250*/  DFMA R2, R2, R12, R6 ;  /* 0x0000000c0202722b */ /* 0x000fe20000000006 */
[----:B------:R-:W-:-:S09]  /*0260*/  IADD3 R6, PT, PT, R15, R10, RZ ;  /* 0x0000000a0f067210 */ /* 0x000fd20007ffe0ff */
[----:B------:R-:W-:-:S05]  /*0270*/  FFMA R5, RZ, R9, R3 ;  /* 0x00000009ff057223 */ /* 0x000fca0000000003 */
[----:B------:R-:W-:Y:S02]  /*0280*/  FSETP.GT.AND P0, PT, |R5|, 1.469367938527859385e-39, PT ;  /* 0x001000000500780b */ /* 0x000fe40003f04200 */
[----:B------:R-:W-:-:S11]  /*0290*/  IADD3 R5, PT, PT, R0, R10, RZ ;  /* 0x0000000a00057210 */ /* 0x000fd60007ffe0ff */
[----:B------:R-:W-:Y:S05]  /*02a0*/  @P0 BRA `(.L_x_1) ;  /* 0x0000000000200947 */ /* 0x000fea0003800000 */
[----:B------:R-:W-:Y:S01]  /*02b0*/  IMAD.MOV.U32 R14, RZ, RZ, 0x54442d18 ;  /* 0x54442d18ff0e7424 */ /* 0x000fe200078e00ff */
[----:B------:R-:W-:Y:S02]  /*02c0*/  MOV R23, 0x400921fb ;  /* 0x400921fb00177802 */ /* 0x000fe40000000f00 */
[----:B------:R-:W-:Y:S02]  /*02d0*/  MOV R12, R8 ;  /* 0x00000008000c7202 */ /* 0x000fe40000000f00 */
[----:B------:R-:W-:Y:S02]  /*02e0*/  MOV R13, R9 ;  /* 0x00000009000d7202 */ /* 0x000fe40000000f00 */
[----:B------:R-:W-:-:S07]  /*02f0*/  MOV R10, 0x310 ;  /* 0x00000310000a7802 */ /* 0x000fce0000000f00 */
[----:B------:R-:W-:Y:S05]  /*0300*/  CALL.REL.NOINC `($__internal_0_$__cuda_sm20_div_rn_f64_full) ;  /* 0x0000003800e87944 */ /* 0x000fea0003c00000 */
[----:B------:R-:W-:Y:S01]  /*0310*/  MOV R2, R12 ;  /* 0x0000000c00027202 */ /* 0x000fe20000000f00 */
[----:B------:R-:W-:-:S07]  /*0320*/  IMAD.MOV.U32 R3, RZ, RZ, R13 ;  /* 0x000000ffff037224 */ /* 0x000fce00078e000d */
.L_x_1:
[----:B------:R-:W0:Y:S01]  /*0330*/  MUFU.RCP64H R13, R9 ;  /* 0x00000009000d7308 */ /* 0x000e220000001800 */
[----:B------:R-:W-:Y:S01]  /*0340*/  MOV R12, 0x1 ;  /* 0x00000001000c7802 */ /* 0x000fe20000000f00 */
[----:B------:R-:W-:Y:S01]  /*0350*/  UMOV UR4, 0xc9be45de ;  /* 0xc9be45de00047882 */ /* 0x000fe20000000000 */
[----:B------:R-:W-:-:S05]  /*0360*/  UMOV UR5, 0x4023bd3c ;  /* 0x4023bd3c00057882 */ /* 0x000fca0000000000 */
[----:B------:R1:W2:Y:S01]  /*0370*/  F2F.F32.F64 R7, R2 ;  /* 0x0000000200077310 */ /* 0x0002a20000301000 */
[----:B0-----:R-:W-:-:S08]  /*0380*/  DFMA R16, -R8, R12, 1 ;  /* 0x3ff000000810742b */ /* 0x001fd0000000010c */
[----:B------:R-:W-:-:S08]  /*0390*/  DFMA R16, R16, R16, R16 ;  /* 0x000000101010722b */ /* 0x000fd00000000010 */
[----:B------:R-:W-:-:S08]  /*03a0*/  DFMA R16, R12, R16, R12 ;  /* 0x000000100c10722b */ /* 0x000fd0000000000c */
[----:B------:R-:W-:-:S08]  /*03b0*/  DFMA R12, -R8, R16, 1 ;  /* 0x3ff00000080c742b */ /* 0x000fd00000000110 */
[----:B------:R-:W-:-:S08]  /*03c0*/  DFMA R18, R16, R12, R16 ;  /* 0x0000000c1012722b */ /* 0x000fd00000000010 */
[----:B------:R-:W-:-:S08]  /*03d0*/  DMUL R12, R18, -UR4 ;  /* 0x80000004120c7c28 */ /* 0x000fd00008000000 */
[----:B------:R-:W-:-:S08]  /*03e0*/  DFMA R16, -R8, R12, -UR4 ;  /* 0x8000000408107e2b */ /* 0x000fd0000800010c */
[----:B------:R-:W-:-:S10]  /*03f0*/  DFMA R12, R18, R16, R12 ;  /* 0x00000010120c722b */ /* 0x000fd4000000000c */
[----:B------:R-:W-:-:S05]  /*0400*/  FFMA R10, RZ, R9, R13 ;  /* 0x00000009ff0a7223 */ /* 0x000fca000000000d */
[----:B------:R-:W-:-:S13]  /*0410*/  FSETP.GT.AND P0, PT, |R10|, 1.469367938527859385e-39, PT ;  /* 0x001000000a00780b */ /* 0x000fda0003f04200 */
[----:B-12---:R-:W-:Y:S05]  /*0420*/  @P0 BRA `(.L_x_2) ;  /* 0x0000000000180947 */ /* 0x006fea0003800000 */
[----:B------:R-:W-:Y:S01]  /*0430*/  MOV R12, R8 ;  /* 0x00000008000c7202 */ /* 0x000fe20000000f00 */
[----:B------:R-:W-:Y:S01]  /*0440*/  IMAD.MOV.U32 R23, RZ, RZ, -0x3fdc42c4 ;  /* 0xc023bd3cff177424 */ /* 0x000fe200078e00ff */
[----:B------:R-:W-:Y:S02]  /*0450*/  MOV R13, R9 ;  /* 0x00000009000d7202 */ /* 0x000fe40000000f00 */
[----:B------:R-:W-:Y:S02]  /*0460*/  MOV R14, 0xc9be45de ;  /* 0xc9be45de000e7802 */ /* 0x000fe40000000f00 */
[----:B------:R-:W-:-:S07]  /*0470*/  MOV R10, 0x490 ;  /* 0x00000490000a7802 */ /* 0x000fce0000000f00 */
[----:B------:R-:W-:Y:S05]  /*0480*/  CALL.REL.NOINC `($__internal_0_$__cuda_sm20_div_rn_f64_full) ;  /* 0x0000003800887944 */ /* 0x000fea0003c00000 */
.L_x_2:
[----:B------:R-:W0:Y:S01]  /*0490*/  LDCU.64 UR8, c[0x0][0x3b0] ;  /* 0x00007600ff0877ac */ /* 0x000e220008000a00 */
[----:B------:R-:W1:Y:S01]  /*04a0*/  LDC.64 R44, c[0x0][0x390] ;  /* 0x0000e400ff2c7b82 */ /* 0x000e620000000a00 */
[----:B------:R2:W3:Y:S01]  /*04b0*/  F2F.F32.F64 R8, R12 ;  /* 0x0000000c00087310 */ /* 0x0004e20000301000 */
[----:B------:R-:W4:Y:S01]  /*04c0*/  LDCU UR7, c[0x0][0x3a8] ;  /* 0x00007500ff0777ac */ /* 0x000f220008000800 */
[----:B0-----:R-:W-:Y:S01]  /*04d0*/  USHF.L.U32 UR4, UR9, 0x1, URZ ;  /* 0x0000000109047899 */ /* 0x001fe200080006ff */
[----:B------:R-:W-:-:S03]  /*04e0*/  IMAD R15, R15, UR8, R0 ;  /* 0x000000080f0f7c24 */ /* 0x000fc6000f8e0200 */
[----:B----4-:R-:W-:Y:S02]  /*04f0*/  ULEA UR5, UR7, UR4, 0x1 ;  /* 0x0000000407057291 */ /* 0x010fe4000f8e08ff */
[----:B------:R-:W-:Y:S01]  /*0500*/  I2FP.F32.S32 R2, UR7 ;  /* 0x0000000700027c45 */ /* 0x000fe20008201400 */
[----:B-1----:R-:W-:Y:S01]  /*0510*/  IMAD.WIDE R44, R15, 0xc, R44 ;  /* 0x0000000c0f2c7825 */ /* 0x002fe200078e022c */
[----:B------:R-:W-:-:S03]  /*0520*/  UIMAD UR6, UR5, UR5, URZ ;  /* 0x00000005050672a4 */ /* 0x000fc6000f8e02ff */
[----:B------:R-:W-:-:S03]  /*0530*/  FADD R2, R2, 0.5 ;  /* 0x3f00000002027421 */ /* 0x000fc60000000000 */
[----:B------:R-:W-:Y:S01]  /*0540*/  I2FP.F32.U32 R10, UR6 ;  /* 0x00000006000a7c45 */ /* 0x000fe20008201000 */
[----:B------:R-:W-:-:S03]  /*0550*/  FADD R3, R2, R2 ;  /* 0x0000000202037221 */ /* 0x000fc60000000000 */
[----:B------:R-:W0:Y:S01]  /*0560*/  MUFU.RCP R9, R10 ;  /* 0x0000000a00097308 */ /* 0x000e220000001000 */
[----:B------:R-:W-:-:S07]  /*0570*/  FMUL R3, R2, R3 ;  /* 0x0000000302037220 */ /* 0x000fce0000400000 */
[----:B------:R-:W1:Y:S01]  /*0580*/  FCHK P0, R3, R10 ;  /* 0x0000000a03007302 */ /* 0x000e620000000000 */
[----:B0-----:R-:W-:-:S04]  /*0590*/  FFMA R14, -R10, R9, 1 ;  /* 0x3f8000000a0e7423 */ /* 0x001fc80000000109 */
[----:B------:R-:W-:-:S04]  /*05a0*/  FFMA R14, R9, R14, R9 ;  /* 0x0000000e090e7223 */ /* 0x000fc80000000009 */
[----:B------:R-:W-:-:S04]  /*05b0*/  FFMA R9, R3, R14, RZ ;  /* 0x0000000e03097223 */ /* 0x000fc800000000ff */
[----:B------:R-:W-:-:S04]  /*05c0*/  FFMA R2, -R10, R9, R3 ;  /* 0x000000090a027223 */ /* 0x000fc80000000103 */
[----:B------:R-:W-:Y:S01]  /*05d0*/  FFMA R9, R14, R2, R9 ;  /* 0x000000020e097223 */ /* 0x000fe20000000009 */
[----:B-123--:R-:W-:Y:S06]  /*05e0*/  @!P0 BRA `(.L_x_3) ;  /* 0x0000000000108947 */ /* 0x00efec0003800000 */
[----:B------:R-:W-:Y:S02]  /*05f0*/  MOV R0, R10 ;  /* 0x0000000a00007202 */ /* 0x000fe40000000f00 */
[----:B------:R-:W-:-:S07]  /*0600*/  MOV R2, 0x620 ;  /* 0x0000062000027802 */ /* 0x000fce0000000f00 */
[----:B------:R-:W-:Y:S05]  /*0610*/  CALL.REL.NOINC `($__internal_2_$__cuda_sm3x_div_rn_noftz_f32_slowpath) ;  /* 0x0000003c00f07944 */ /* 0x000fea0003c00000 */
[----:B------:R-:W-:-:S07]  /*0620*/  MOV R9, R0 ;  /* 0x0000000000097202 */ /* 0x000fce0000000f00 */
.L_x_3:
[----:B------:R-:W-:Y:S01]  /*0630*/  I2FP.F32.S32 R14, UR4 ;  /* 0x00000004000e7c45 */ /* 0x000fe20008201400 */
[----:B------:R-:W-:Y:S01]  /*0640*/  BSSY.RECONVERGENT B2, `(.L_x_4) ;  /* 0x000000f000027945 */ /* 0x000fe20003800200 */
[----:B------:R-:W-:Y:S02]  /*0650*/  IADD3 R3, PT, PT, -R11, R5, RZ ;  /* 0x000000050b037210 */ /* 0x000fe40007ffe1ff */
[----:B------:R-:W0:Y:S02]  /*0660*/  MUFU.RCP R13, R14 ;  /* 0x0000000e000d7308 */ /* 0x000e240000001000 */
[----:B------:R-:W-:-:S06]  /*0670*/  I2FP.F32.S32 R3, R3 ;  /* 0x0000000300037245 */ /* 0x000fcc0000201400 */
[----:B------:R-:W1:Y:S01]  /*0680*/  FCHK P0, R3, R14 ;  /* 0x0000000e03007302 */ /* 0x000e620000000000 */
[----:B0-----:R-:W-:-:S04]  /*0690*/  FFMA R0, -R14, R13, 1 ;  /* 0x3f8000000e007423 */ /* 0x001fc8000000010d */
[----:B------:R-:W-:-:S04]  /*06a0*/  FFMA R0, R13, R0, R13 ;  /* 0x000000000d007223 */ /* 0x000fc8000000000d */
[----:B------:R-:W-:-:S04]  /*06b0*/  FFMA R13, R3, R0, RZ ;  /* 0x00000000030d7223 */ /* 0x000fc800000000ff */
[----:B------:R-:W-:-:S04]  /*06c0*/  FFMA R10, -R14, R13, R3 ;  /* 0x0000000d0e0a7223 */ /* 0x000fc80000000103 */
[----:B------:R-:W-:Y:S01]  /*06d0*/  FFMA R10, R0, R10, R13 ;  /* 0x0000000a000a7223 */ /* 0x000fe2000000000d */
[----:B-1----:R-:W-:Y:S06]  /*06e0*/  @!P0 BRA `(.L_x_5) ;  /* 0x0000000000108947 */ /* 0x002fec0003800000 */
[----:B------:R-:W-:Y:S02]  /*06f0*/  MOV R0, R14 ;  /* 0x0000000e00007202 */ /* 0x000fe40000000f00 */
[----:B------:R-:W-:-:S07]  /*0700*/  MOV R2, 0x720 ;  /* 0x0000072000027802 */ /* 0x000fce0000000f00 */
[----:B------:R-:W-:Y:S05]  /*0710*/  CALL.REL.NOINC `($__internal_2_$__cuda_sm3x_div_rn_noftz_f32_slowpath) ;  /* 0x0000003c00b07944 */ /* 0x000fea0003c00000 */
[----:B------:R-:W-:-:S07]  /*0720*/  IMAD.MOV.U32 R10, RZ, RZ, R0 ;  /* 0x000000ffff0a7224 */ /* 0x000fce00078e0000 */
.L_x_5:
[----:B------:R-:W-:Y:S05]  /*0730*/  BSYNC.RECONVERGENT B2 ;  /* 0x0000000000027941 */ /* 0x000fea0003800200 */
.L_x_4:
[----:B------:R-:W0:Y:S01]  /*0740*/  MUFU.RCP R13, R14 ;  /* 0x0000000e000d7308 */ /* 0x000e220000001000 */
[----:B------:R-:W-:Y:S01]  /*0750*/  IADD3 R11, PT, PT, R11, -R6, RZ ;  /* 0x800000060b0b7210 */ /* 0x000fe20007ffe0ff */
[----:B------:R-:W1:Y:S01]  /*0760*/  LDCU.64 UR6, c[0x0][0x358] ;  /* 0x00006b00ff0677ac */ /* 0x000e620008000a00 */
[----:B------:R-:W-:Y:S02]  /*0770*/  BSSY.RECONVERGENT B2, `(.L_x_6) ;  /* 0x000000d000027945 */ /* 0x000fe40003800200 */
[----:B------:R-:W-:-:S04]  /*0780*/  I2FP.F32.S32 R3, R11 ;  /* 0x0000000b00037245 */ /* 0x000fc80000201400 */
[----:B------:R-:W2:Y:S01]  /*0790*/  FCHK P0, R3, R14 ;  /* 0x0000000e03007302 */ /* 0x000ea20000000000 */
[----:B0-----:R-:W-:-:S04]  /*07a0*/  FFMA R0, -R14, R13, 1 ;  /* 0x3f8000000e007423 */ /* 0x001fc8000000010d */
[----:B------:R-:W-:-:S04]  /*07b0*/  FFMA R11, R13, R0, R13 ;  /* 0x000000000d0b7223 */ /* 0x000fc8000000000d */
[----:B------:R-:W-:-:S04]  /*07c0*/  FFMA R0, R11, R3, RZ ;  /* 0x000000030b007223 */ /* 0x000fc800000000ff */
[----:B------:R-:W-:-:S04]  /*07d0*/  FFMA R13, -R14, R0, R3 ;  /* 0x000000000e0d7223 */ /* 0x000fc80000000103 */
[----:B------:R-:W-:Y:S01]  /*07e0*/  FFMA R11, R11, R13, R0 ;  /* 0x0000000d0b0b7223 */ /* 0x000fe20000000000 */
[----:B-12---:R-:W-:Y:S06]  /*07f0*/  @!P0 BRA `(.L_x_7) ;  /* 0x0000000000108947 */ /* 0x006fec0003800000 */
[----:B------:R-:W-:Y:S02]  /*0800*/  MOV R0, R14 ;  /* 0x0000000e00007202 */ /* 0x000fe40000000f00 */
[----:B------:R-:W-:-:S07]  /*0810*/  MOV R2, 0x830 ;  /* 0x0000083000027802 */ /* 0x000fce0000000f00 */
[----:B------:R-:W-:Y:S05]  /*0820*/  CALL.REL.NOINC `($__internal_2_$__cuda_sm3x_div_rn_noftz_f32_slowpath) ;  /* 0x0000003c006c7944 */ /* 0x000fea0003c00000 */
[----:B------:R-:W-:-:S07]  /*0830*/  MOV R11, R0 ;  /* 0x00000000000b7202 */ /* 0x000fce0000000f00 */
.L_x_7:
[----:B------:R-:W-:Y:S05]  /*0840*/  BSYNC.RECONVERGENT B2 ;  /* 0x0000000000027941 */ /* 0x000fea0003800200 */
.L_x_6:
[----:B------:R-:W2:Y:S01]  /*0850*/  LDG.E R0, desc[UR6][R44.64+0x8] ;  /* 0x000008062c007981 */ /* 0x000ea2000c1e1900 */
[----:B------:R-:W-:Y:S01]  /*0860*/  BSSY.RECONVERGENT B2, `(.L_x_8) ;  /* 0x000035b000027945 */ /* 0x000fe20003800200 */
[----:B--2---:R-:W-:-:S13]  /*0870*/  ISETP.NE.AND P0, PT, R0, RZ, PT ;  /* 0x000000ff0000720c */ /* 0x004fda0003f05270 */
[----:B------:R-:W-:Y:S05]  /*0880*/  @P0 BRA `(.L_x_9) ;  /* 0x0000002000f80947 */ /* 0x000fea0003800000 */
[----:B------:R-:W2:Y:S01]  /*0890*/  LDG.E R41, desc[UR6][R44.64] ;  /* 0x000000062c297981 */ /* 0x000ea2000c1e1900 */
[----:B------:R-:W-:Y:S01]  /*08a0*/  BSSY.RECONVERGENT B4, `(.L_x_10) ;  /* 0x0000119000047945 */ /* 0x000fe20003800200 */
[----:B------:R-:W-:Y:S02]  /*08b0*/  CS2R R14, SRZ ;  /* 0x00000000000e7805 */ /* 0x000fe4000001ff00 */
[----:B--2---:R-:W-:-:S13]  /*08c0*/  ISETP.GE.AND P0, PT, R41, 0x1, PT ;  /* 0x000000012900780c */ /* 0x004fda0003f06270 */
[----:B------:R-:W-:Y:S05]  /*08d0*/  @!P0 BRA `(.L_x_11) ;  /* 0x0000001000548947 */ /* 0x000fea0003800000 */
[----:B------:R-:W0:Y:S01]  /*08e0*/  LDC R38, c[0x0][0x3b4] ;  /* 0x0000ed00ff267b82 */ /* 0x000e220000000800 */
[----:B------:R-:W-:Y:S01]  /*08f0*/  HFMA2 R36, -RZ, RZ, 0, 0 ;  /* 0x00000000ff247431 */ /* 0x000fe200000001ff */
[----:B------:R-:W-:Y:S02]  /*0900*/  CS2R R14, SRZ ;  /* 0x00000000000e7805 */ /* 0x000fe4000001ff00 */
[-C--:B0-----:R-:W-:Y:S02]  /*0910*/  LEA.HI R40, R38, R38.reuse, RZ, 0x1 ;  /* 0x0000002626287211 */ /* 0x081fe400078f08ff */
[----:B------:R-:W-:Y:S02]  /*0920*/  I2FP.F32.S32 R38, R38 ;  /* 0x0000002600267245 */ /* 0x000fe40000201400 */
[----:B------:R-:W-:-:S04]  /*0930*/  SHF.R.S32.HI R40, RZ, 0x1, R40 ;  /* 0x00000001ff287819 */ /* 0x000fc80000011428 */
[C---:B------:R-:W-:Y:S01]  /*0940*/  IADD3 R37, PT, PT, R40.reuse, 0x1, RZ ;  /* 0x0000000128257810 */ /* 0x040fe20007ffe0ff */
[----:B------:R-:W-:-:S03]  /*0950*/  VIADD R39, R40, 0xffffffff ;  /* 0xffffffff28277836 */ /* 0x000fc60000000000 */
[----:B------:R-:W-:Y:S02]  /*0960*/  I2FP.F32.S32 R37, R37 ;  /* 0x0000002500257245 */ /* 0x000fe40000201400 */
[----:B------:R-:W-:-:S07]  /*0970*/  I2FP.F32.S32 R39, R39 ;  /* 0x0000002700277245 */ /* 0x000fce0000201400 */
.L_x_32:
[----:B------:R-:W0:Y:S01]  /*0980*/  LDC.64 R2, c[0x0][0x3a0] ;  /* 0x0000e800ff027b82 */ /* 0x000e220000000a00 */
[----:B------:R-:W1:Y:S01]  /*0990*/  LDCU.64 UR8, c[0x0][0x398] ;  /* 0x00007300ff0877ac */ /* 0x000e620008000a00 */
[----:B0-----:R-:W-:-:S05]  /*09a0*/  IMAD.WIDE.U32 R2, R36, 0x8, R2 ;  /* 0x0000000824027825 */ /* 0x001fca00078e0002 */
[----:B------:R-:W2:Y:S02]  /*09b0*/  LDG.E R21, desc[UR6][R2.64] ;  /* 0x0000000602157981 */ /* 0x000ea4000c1e1900 */
[----:B--2---:R-:W-:-:S04]  /*09c0*/  SHF.R.S64 R12, RZ, 0x1e, R21 ;  /* 0x0000001eff0c7819 */ /* 0x004fc80000001015 */
[----:B-1----:R-:W-:-:S04]  /*09d0*/  IADD3 R12, P0, PT, R12, UR8, RZ ;  /* 0x000000080c0c7c10 */ /* 0x002fc8000ff1e0ff */
[----:B------:R-:W-:-:S05]  /*09e0*/  LEA.HI.X.SX32 R13, R21, UR9, 0x2, P0 ;  /* 0x00000009150d7c11 */ /* 0x000fca00080f16ff */
[----:B------:R-:W2:Y:S01]  /*09f0*/  LDG.E R12, desc[UR6][R12.64] ;  /* 0x000000060c0c7981 */ /* 0x000ea2000c1e1900 */
[----:B------:R-:W-:Y:S01]  /*0a00*/  IADD3 R36, PT, PT, R36, 0x1, RZ ;  /* 0x0000000124247810 */ /* 0x000fe20007ffe0ff */
[----:B------:R-:W-:Y:S03]  /*0a10*/  BSSY.RECONVERGENT B3, `(.L_x_12) ;  /* 0x0000100000037945 */ /* 0x000fe60003800200 */
[----:B------:R-:W-:Y:S01]  /*0a20*/  ISETP.NE.AND P2, PT, R36, R41, PT ;  /* 0x000000292400720c */ /* 0x000fe20003f45270 */
[----:B--2---:R-:W-:-:S04]  /*0a30*/  FMUL.RZ R16, R12, 0.15915493667125701904 ;  /* 0x3e22f9830c107820 */ /* 0x004fc8000040c000 */
[----:B------:R-:W0:Y:S08]  /*0a40*/  MUFU.COS R33, R16 ;  /* 0x0000001000217308 */ /* 0x000e300000000000 */
[----:B------:R-:W1:Y:S01]  /*0a50*/  MUFU.SIN R34, R16 ;  /* 0x0000001000227308 */ /* 0x000e620000000400 */
[----:B0-----:R-:W-:-:S04]  /*0a60*/  FMUL R19, R33, 0.5 ;  /* 0x3f00000021137820 */ /* 0x001fc80000400000 */
[----:B------:R-:W-:Y:S01]  /*0a70*/  FMUL R3, R19, R10 ;  /* 0x0000000a13037220 */ /* 0x000fe20000400000 */
[----:B-1----:R-:W-:-:S04]  /*0a80*/  FMUL R20, R34, 0.5 ;  /* 0x3f00000022147820 */ /* 0x002fc80000400000 */
[----:B------:R-:W-:-:S04]  /*0a90*/  FFMA R3, R20, R11, R3 ;  /* 0x0000000b14037223 */ /* 0x000fc80000000003 */
[-C--:B------:R-:W-:Y:S01]  /*0aa0*/  FMUL.M4 R22, R20, R3.reuse ;  /* 0x0000000314167220 */ /* 0x080fe20000600000 */
[----:B------:R-:W-:-:S03]  /*0ab0*/  FMUL.M4 R23, R19, R3 ;  /* 0x0000000313177220 */ /* 0x000fc60000600000 */
[----:B------:R-:W-:Y:S01]  /*0ac0*/  FADD R2, R22, -R11 ;  /* 0x8000000b16027221 */ /* 0x000fe20000000000 */
[----:B------:R-:W-:-:S03]  /*0ad0*/  FADD R0, R23, -R10 ;  /* 0x8000000a17007221 */ /* 0x000fc60000000000 */
[----:B------:R-:W-:-:S04]  /*0ae0*/  FMUL R3, R2, R2 ;  /* 0x0000000202037220 */ /* 0x000fc80000400000 */
[----:B------:R-:W-:-:S05]  /*0af0*/  FFMA R0, R0, R0, R3 ;  /* 0x0000000000007223 */ /* 0x000fca0000000003 */
[----:B------:R-:W-:-:S13]  /*0b00*/  FSETP.GE.AND P0, PT, R9, R0, PT ;  /* 0x000000000900720b */ /* 0x000fda0003f06000 */
[----:B------:R-:W-:Y:S05]  /*0b10*/  @!P0 BRA `(.L_x_13) ;  /* 0x0000000c00bc8947 */ /* 0x000fea0003800000 */
[----:B------:R-:W-:Y:S01]  /*0b20*/  FADD R0, -R0, R9 ;  /* 0x0000000900007221 */ /* 0x000fe20000000100 */
[----:B------:R-:W-:Y:S03]  /*0b30*/  BSSY.RECONVERGENT B0, `(.L_x_14) ;  /* 0x000000c000007945 */ /* 0x000fe60003800200 */
[----:B------:R0:W1:Y:S01]  /*0b40*/  MUFU.RSQ R3, R0 ;  /* 0x0000000000037308 */ /* 0x0000620000001400 */
[----:B------:R-:W-:-:S04]  /*0b50*/  IADD3 R2, PT, PT, R0, -0xd000000, RZ ;  /* 0xf300000000027810 */ /* 0x000fc80007ffe0ff */
[----:B------:R-:W-:-:S13]  /*0b60*/  ISETP.GT.U32.AND P0, PT, R2, 0x727fffff, PT ;  /* 0x727fffff0200780c */ /* 0x000fda0003f04070 */
[----:B01----:R-:W-:Y:S05]  /*0b70*/  @!P0 BRA `(.L_x_15) ;  /* 0x00000000000c8947 */ /* 0x003fea0003800000 */
[----:B------:R-:W-:-:S07]  /*0b80*/  MOV R2, 0xba0 ;  /* 0x00000ba000027802 */ /* 0x000fce0000000f00 */
[----:B------:R-:W-:Y:S05]  /*0b90*/  CALL.REL.NOINC `($__internal_1_$__cuda_sm20_sqrt_rn_f32_slowpath) ;  /* 0x00000038003c7944 */ /* 0x000fea0003c00000 */
[----:B------:R-:W-:Y:S05]  /*0ba0*/  BRA `(.L_x_16) ;  /* 0x0000000000107947 */ /* 0x000fea0003800000 */
.L_x_15:
[----:B------:R-:W-:Y:S01]  /*0bb0*/  FMUL.FTZ R13, R0, R3 ;  /* 0x00000003000d7220 */ /* 0x000fe20000410000 */
[----:B------:R-:W-:-:S03]  /*0bc0*/  FMUL.FTZ R2, R3, 0.5 ;  /* 0x3f00000003027820 */ /* 0x000fc60000410000 */
[----:B------:R-:W-:-:S04]  /*0bd0*/  FFMA R0, -R13, R13, R0 ;  /* 0x0000000d0d007223 */ /* 0x000fc80000000100 */
[----:B------:R-:W-:-:S07]  /*0be0*/  FFMA R13, R0, R2, R13 ;  /* 0x00000002000d7223 */ /* 0x000fce000000000d */
.L_x_16:
[----:B------:R-:W-:Y:S05]  /*0bf0*/  BSYNC.RECONVERGENT B0 ;  /* 0x0000000000007941 */ /* 0x000fea0003800200 */
.L_x_14:
[----:B------:R-:W0:Y:S01]  /*0c00*/  MUFU.RCP R17, R38 ;  /* 0x0000002600117308 */ /* 0x000e220000001000 */
[CC--:B------:R-:W-:Y:S01]  /*0c10*/  FSETP.GT.AND P0, PT, |R19|.reuse, |R20|.reuse, PT ;  /* 0x400000141300720b */ /* 0x0c0fe20003f04200 */
[----:B------:R-:W-:Y:S03]  /*0c20*/  BSSY.RECONVERGENT B5, `(.L_x_17) ;  /* 0x0000012000057945 */ /* 0x000fe60003800200 */
[----:B------:R-:W-:Y:S02]  /*0c30*/  FSEL R20, R19, R20, P0 ;  /* 0x0000001413147208 */ /* 0x000fe40000000000 */
[----:B------:R-:W-:-:S03]  /*0c40*/  FSEL R23, R23, R22, P0 ;  /* 0x0000001617177208 */ /* 0x000fc60000000000 */
[----:B------:R-:W-:-:S04]  /*0c50*/  FADD R3, R20, R20 ;  /* 0x0000001414037221 */ /* 0x000fc80000000000 */
[----:B------:R-:W1:Y:S01]  /*0c60*/  FCHK P1, R3, R38 ;  /* 0x0000002603007302 */ /* 0x000e620000020000 */
[----:B0-----:R-:W-:-:S04]  /*0c70*/  FFMA R0, -R38, R17, 1 ;  /* 0x3f80000026007423 */ /* 0x001fc80000000111 */
[----:B------:R-:W-:Y:S01]  /*0c80*/  FFMA R0, R17, R0, R17 ;  /* 0x0000000011007223 */ /* 0x000fe20000000011 */
[----:B------:R-:W-:-:S03]  /*0c90*/  FMUL R17, R20, R13 ;  /* 0x0000000d14117220 */ /* 0x000fc60000400000 */
[----:B------:R-:W-:Y:S01]  /*0ca0*/  FFMA R25, R3, R0, RZ ;  /* 0x0000000003197223 */ /* 0x000fe200000000ff */
[----:B------:R-:W-:-:S03]  /*0cb0*/  FFMA R22, R20, R13, R17 ;  /* 0x0000000d14167223 */ /* 0x000fc60000000011 */
[----:B------:R-:W-:Y:S01]  /*0cc0*/  FFMA R2, -R38, R25, R3 ;  /* 0x0000001926027223 */ /* 0x000fe20000000103 */
[----:B------:R-:W-:-:S03]  /*0cd0*/  FADD R20, R23, -R22 ;  /* 0x8000001617147221 */ /* 0x000fc60000000000 */
[----:B------:R-:W-:Y:S01]  /*0ce0*/  FFMA R25, R0, R2, R25 ;  /* 0x0000000200197223 */ /* 0x000fe20000000019 */
[----:B-1----:R-:W-:Y:S06]  /*0cf0*/  @!P1 BRA `(.L_x_18) ;  /* 0x0000000000109947 */ /* 0x002fec0003800000 */
[----:B------:R-:W-:Y:S02]  /*0d00*/  MOV R0, R38 ;  /* 0x0000002600007202 */ /* 0x000fe40000000f00 */
[----:B------:R-:W-:-:S07]  /*0d10*/  MOV R2, 0xd30 ;  /* 0x00000d3000027802 */ /* 0x000fce0000000f00 */
[----:B------:R-:W-:Y:S05]  /*0d20*/  CALL.REL.NOINC `($__internal_2_$__cuda_sm3x_div_rn_noftz_f32_slowpath) ;  /* 0x00000038002c7944 */ /* 0x000fea0003c00000 */
[----:B------:R-:W-:-:S07]  /*0d30*/  IMAD.MOV.U32 R25, RZ, RZ, R0 ;  /* 0x000000ffff197224 */ /* 0x000fce00078e0000 */
.L_x_18:
[----:B------:R-:W-:Y:S05]  /*0d40*/  BSYNC.RECONVERGENT B5 ;  /* 0x0000000000057941 */ /* 0x000fea0003800200 */
.L_x_17:
[----:B------:R-:W0:Y:S01]  /*0d50*/  MUFU.RCP R0, R25 ;  /* 0x0000001900007308 */ /* 0x000e220000001000 */
[----:B------:R-:W-:Y:S07]  /*0d60*/  BSSY.RECONVERGENT B5, `(.L_x_19) ;  /* 0x000000c000057945 */ /* 0x000fee0003800200 */
[----:B------:R-:W1:Y:S01]  /*0d70*/  FCHK P0, R20, R25 ;  /* 0x0000001914007302 */ /* 0x000e620000000000 */
[----:B0-----:R-:W-:-:S04]  /*0d80*/  FFMA R3, R0, -R25, 1 ;  /* 0x3f80000000037423 */ /* 0x001fc80000000819 */
[----:B------:R-:W-:-:S04]  /*0d90*/  FFMA R3, R0, R3, R0 ;  /* 0x0000000300037223 */ /* 0x000fc80000000000 */
[----:B------:R-:W-:-:S04]  /*0da0*/  FFMA R0, R20, R3, RZ ;  /* 0x0000000314007223 */ /* 0x000fc800000000ff */
[----:B------:R-:W-:-:S04]  /*0db0*/  FFMA R2, R0, -R25, R20 ;  /* 0x8000001900027223 */ /* 0x000fc80000000014 */
[----:B------:R-:W-:Y:S01]  /*0dc0*/  FFMA R0, R3, R2, R0 ;  /* 0x0000000203007223 */ /* 0x000fe20000000000 */
[----:B-1----:R-:W-:Y:S06]  /*0dd0*/  @!P0 BRA `(.L_x_20) ;  /* 0x0000000000108947 */ /* 0x002fec0003800000 */
[----:B------:R-:W-:Y:S02]  /*0de0*/  MOV R3, R20 ;  /* 0x0000001400037202 */ /* 0x000fe40000000f00 */
[----:B------:R-:W-:Y:S02]  /*0df0*/  MOV R0, R25 ;  /* 0x0000001900007202 */ /* 0x000fe40000000f00 */
[----:B------:R-:W-:-:S07]  /*0e00*/  MOV R2, 0xe20 ;  /* 0x00000e2000027802 */ /* 0x000fce0000000f00 */
[----:B------:R-:W-:Y:S05]  /*0e10*/  CALL.REL.NOINC `($__internal_2_$__cuda_sm3x_div_rn_noftz_f32_slowpath) ;  /* 0x0000003400f07944 */ /* 0x000fea0003c00000 */
.L_x_20:
[----:B------:R-:W-:Y:S05]  /*0e20*/  BSYNC.RECONVERGENT B5 ;  /* 0x0000000000057941 */ /* 0x000fea0003800200 */
.L_x_19:
[----:B------:R-:W0:Y:S01]  /*0e30*/  MUFU.RCP R2, R25 ;  /* 0x0000001900027308 */ /* 0x000e220000001000 */
[----:B------:R-:W-:Y:S01]  /*0e40*/  FADD R23, R23, R22 ;  /* 0x0000001617177221 */ /* 0x000fe20000000000 */
[----:B------:R-:W-:Y:S06]  /*0e50*/  BSSY.RECONVERGENT B5, `(.L_x_21) ;  /* 0x000000f000057945 */ /* 0x000fec0003800200 */
[----:B------:R-:W1:Y:S08]  /*0e60*/  FRND.FLOOR R0, R0 ;  /* 0x0000000000007307 */ /* 0x000e700000205000 */
[----:B------:R-:W2:Y:S01]  /*0e70*/  FCHK P0, R23, R25 ;  /* 0x0000001917007302 */ /* 0x000ea20000000000 */
[----:B0-----:R-:W-:Y:S01]  /*0e80*/  FFMA R3, R2, -R25, 1 ;  /* 0x3f80000002037423 */ /* 0x001fe20000000819 */
[----:B-1----:R-:W-:-:S03]  /*0e90*/  FADD R20, R39, R0 ;  /* 0x0000000027147221 */ /* 0x002fc60000000000 */
[----:B------:R-:W-:-:S04]  /*0ea0*/  FFMA R0, R2, R3, R2 ;  /* 0x0000000302007223 */ /* 0x000fc80000000002 */
[----:B------:R-:W-:Y:S01]  /*0eb0*/  FFMA R2, R0, R23, RZ ;  /* 0x0000001700027223 */ /* 0x000fe200000000ff */
[----:B------:R-:W0:Y:S03]  /*0ec0*/  F2I.TRUNC.NTZ R20, R20 ;  /* 0x0000001400147305 */ /* 0x000e26000020f100 */
[----:B------:R-:W-:-:S04]  /*0ed0*/  FFMA R3, R2, -R25, R23 ;  /* 0x8000001902037223 */ /* 0x000fc80000000017 */
[----:B------:R-:W-:Y:S01]  /*0ee0*/  FFMA R0, R0, R3, R2 ;  /* 0x0000000300007223 */ /* 0x000fe20000000002 */
[----:B--2---:R-:W-:Y:S06]  /*0ef0*/  @!P0 BRA `(.L_x_22) ;  /* 0x0000000000108947 */ /* 0x004fec0003800000 */
[----:B------:R-:W-:Y:S02]  /*0f00*/  MOV R3, R23 ;  /* 0x0000001700037202 */ /* 0x000fe40000000f00 */
[----:B------:R-:W-:Y:S02]  /*0f10*/  MOV R0, R25 ;  /* 0x0000001900007202 */ /* 0x000fe40000000f00 */
[----:B------:R-:W-:-:S07]  /*0f20*/  MOV R2, 0xf40 ;  /* 0x00000f4000027802 */ /* 0x000fce0000000f00 */
[----:B0-----:R-:W-:Y:S05]  /*0f30*/  CALL.REL.NOINC `($__internal_2_$__cuda_sm3x_div_rn_noftz_f32_slowpath) ;  /* 0x0000003400a87944 */ /* 0x001fea0003c00000 */
.L_x_22:
[----:B------:R-:W-:Y:S05]  /*0f40*/  BSYNC.RECONVERGENT B5 ;  /* 0x0000000000057941 */ /* 0x000fea0003800200 */
.L_x_21:
[----:B------:R-:W1:Y:S01]  /*0f50*/  FRND.FLOOR R0, R0 ;  /* 0x0000000000007307 */ /* 0x000e620000205000 */
[----:B------:R-:W2:Y:S01]  /*0f60*/  LDC R35, c[0x0][0x3b4] ;  /* 0x0000ed00ff237b82 */ /* 0x000ea20000000800 */
[----:B-1----:R-:W-:-:S06]  /*0f70*/  FADD R2, R37, R0 ;  /* 0x0000000025027221 */ /* 0x002fcc0000000000 */
[----:B------:R-:W0:Y:S01]  /*0f80*/  F2I.TRUNC.NTZ R3, R2 ;  /* 0x0000000200037305 */ /* 0x000e22000020f100 */
[----:B--2---:R-:W-:Y:S01]  /*0f90*/  VIADD R35, R35, 0xffffffff ;  /* 0xffffffff23237836 */ /* 0x004fe20000000000 */
[CC--:B0-----:R-:W-:Y:S02]  /*0fa0*/  VIMNMX.RELU R32, PT, PT, R20.reuse, R3.reuse, !PT ;  /* 0x0000000314207248 */ /* 0x0c1fe40007fe1100 */
[----:B------:R-:W-:Y:S02]  /*0fb0*/  VIMNMX.RELU R3, PT, PT, R20, R3, PT ;  /* 0x0000000314037248 */ /* 0x000fe40003fe1100 */
[----:B------:R-:W-:-:S04]  /*0fc0*/  VIMNMX R32, PT, PT, R32, R35, PT ;  /* 0x0000002320207248 */ /* 0x000fc80003fe0100 */
[----:B------:R-:W-:-:S13]  /*0fd0*/  ISETP.GE.AND P0, PT, R3, R32, PT ;  /* 0x000000200300720c */ /* 0x000fda0003f06270 */
[----:B------:R-:W-:Y:S05]  /*0fe0*/  @P0 BRA `(.L_x_13) ;  /* 0x0000000800880947 */ /* 0x000fea0003800000 */
[----:B------:R-:W0:Y:S01]  /*0ff0*/  LDCU UR4, c[0x0][0x3b8] ;  /* 0x00007700ff0477ac */ /* 0x000e220008000800 */
[----:B------:R-:W-:Y:S01]  /*1000*/  VIMNMX R35, PT, PT, R3, R35, PT ;  /* 0x0000002303237248 */ /* 0x000fe20003fe0100 */
[----:B0-----:R-:W-:-:S07]  /*1010*/  IMAD R30, R4, UR4, R21 ;  /* 0x00000004041e7c24 */ /* 0x001fce000f8e0215 */
.L_x_31:
[----:B------:R-:W0:Y:S01]  /*1020*/  LDC.64 R2, c[0x0][0x380] ;  /* 0x0000e000ff027b82 */ /* 0x000e220000000a00 */
[----:B------:R-:W1:Y:S01]  /*1030*/  LDCU UR4, c[0x0][0x3b4] ;  /* 0x00007680ff0477ac */ /* 0x000e620008000800 */
[C---:B------:R-:W-:Y:S02]  /*1040*/  IADD3 R13, PT, PT, R35.reuse, 0x2, RZ ;  /* 0x00000002230d7810 */ /* 0x040fe40007ffe0ff */
[----:B------:R-:W-:Y:S02]  /*1050*/  CS2R R24, SRZ ;  /* 0x0000000000187805 */ /* 0x000fe4000001ff00 */
[C---:B------:R-:W-:Y:S02]  /*1060*/  IADD3 R29, PT, PT, R35.reuse, 0x1, RZ ;  /* 0x00000001231d7810 */ /* 0x040fe40007ffe0ff */
[----:B------:R-:W-:Y:S02]  /*1070*/  CS2R R22, SRZ ;  /* 0x0000000000167805 */ /* 0x000fe4000001ff00 */
[----:B------:R-:W-:-:S02]  /*1080*/  IADD3 R17, PT, PT, R35, 0x3, RZ ;  /* 0x0000000323117810 */ /* 0x000fc40007ffe0ff */
[----:B------:R-:W-:Y:S02]  /*1090*/  CS2R R20, SRZ ;  /* 0x0000000000147805 */ /* 0x000fe4000001ff00 */
[-C--:B------:R-:W-:Y:S02]  /*10a0*/  ISETP.GE.AND P3, PT, R13, R32.reuse, PT ;  /* 0x000000200d00720c */ /* 0x080fe40003f66270 */
[----:B------:R-:W-:Y:S02]  /*10b0*/  CS2R R26, SRZ ;  /* 0x00000000001a7805 */ /* 0x000fe4000001ff00 */
[-C--:B------:R-:W-:Y:S02]  /*10c0*/  ISETP.GE.AND P1, PT, R29, R32.reuse, PT ;  /* 0x000000201d00720c */ /* 0x080fe40003f26270 */
[-C--:B------:R-:W-:Y:S02]  /*10d0*/  ISETP.GE.AND P4, PT, R17, R32.reuse, PT ;  /* 0x000000201100720c */ /* 0x080fe40003f86270 */
[----:B------:R-:W-:Y:S01]  /*10e0*/  ISETP.GE.AND P0, PT, R35, R32, PT ;  /* 0x000000202300720c */ /* 0x000fe20003f06270 */
[----:B-1----:R-:W-:-:S04]  /*10f0*/  IMAD R13, R30, UR4, R35 ;  /* 0x000000041e0d7c24 */ /* 0x002fc8000f8e0223 */
[----:B0-----:R-:W-:-:S05]  /*1100*/  IMAD.WIDE R2, R13, 0x8, R2 ;  /* 0x000000080d027825 */ /* 0x001fca00078e0202 */
[----:B------:R0:W5:Y:S04]  /*1110*/  @!P1 LDG.E.64 R24, desc[UR6][R2.64+0x8] ;  /* 0x0000080602189981 */ /* 0x000168000c1e1b00 */
[----:B------:R0:W5:Y:S04]  /*1120*/  @!P3 LDG.E.64 R22, desc[UR6][R2.64+0x10] ;  /* 0x000010060216b981 */ /* 0x000168000c1e1b00 */
[----:B------:R0:W5:Y:S01]  /*1130*/  @!P4 LDG.E.64 R20, desc[UR6][R2.64+0x18] ;  /* 0x000018060214c981 */ /* 0x000162000c1e1b00 */
[----:B------:R-:W1:Y:S01]  /*1140*/  MUFU.RCP R13, R38 ;  /* 0x00000026000d7308 */ /* 0x000e620000001000 */
[----:B------:R-:W-:-:S02]  /*1150*/  IADD3 R0, PT, PT, -R40, R35, RZ ;  /* 0x0000002328007210 */ /* 0x000fc40007ffe1ff */
[----:B------:R0:W5:Y:S02]  /*1160*/  @!P0 LDG.E.64 R26, desc[UR6][R2.64] ;  /* 0x00000006021a8981 */ /* 0x000164000c1e1b00 */
[----:B------:R-:W-:-:S04]  /*1170*/  I2FP.F32.S32 R17, R0 ;  /* 0x0000000000117245 */ /* 0x000fc80000201400 */
[----:B------:R-:W2:Y:S01]  /*1180*/  FCHK P0, R17, R38 ;  /* 0x0000002611007302 */ /* 0x000ea20000000000 */
[----:B-1----:R-:W-:-:S04]  /*1190*/  FFMA R12, -R38, R13, 1 ;  /* 0x3f800000260c7423 */ /* 0x002fc8000000010d */
[----:B------:R-:W-:-:S04]  /*11a0*/  FFMA R0, R13, R12, R13 ;  /* 0x0000000c0d007223 */ /* 0x000fc8000000000d */
[----:B------:R-:W-:Y:S01]  /*11b0*/  FFMA R13, R0, R17, RZ ;  /* 0x00000011000d7223 */ /* 0x000fe200000000ff */
[----:B------:R-:W-:Y:S03]  /*11c0*/  BSSY.RECONVERGENT B5, `(.L_x_23) ;  /* 0x0000008000057945 */ /* 0x000fe60003800200 */
[----:B------:R-:W-:-:S04]  /*11d0*/  FFMA R12, -R38, R13, R17 ;  /* 0x0000000d260c7223 */ /* 0x000fc80000000111 */
[----:B------:R-:W-:Y:S01]  /*11e0*/  FFMA R0, R0, R12, R13 ;  /* 0x0000000c00007223 */ /* 0x000fe2000000000d */
[----:B0-2---:R-:W-:Y:S06]  /*11f0*/  @!P0 BRA `(.L_x_24) ;  /* 0x0000000000108947 */ /* 0x005fec0003800000 */
[----:B------:R-:W-:Y:S01]  /*1200*/  IMAD.MOV.U32 R3, RZ, RZ, R17 ;  /* 0x000000ffff037224 */ /* 0x000fe200078e0011 */
[----:B------:R-:W-:Y:S02]  /*1210*/  MOV R0, R38 ;  /* 0x0000002600007202 */ /* 0x000fe40000000f00 */
[----:B------:R-:W-:-:S07]  /*1220*/  MOV R2, 0x1240 ;  /* 0x0000124000027802 */ /* 0x000fce0000000f00 */
[----:B-----5:R-:W-:Y:S05]  /*1230*/  CALL.REL.NOINC `($__internal_2_$__cuda_sm3x_div_rn_noftz_f32_slowpath) ;  /* 0x0000003000e87944 */ /* 0x020fea0003c00000 */
.L_x_24:
[----:B------:R-:W-:Y:S05]  /*1240*/  BSYNC.RECONVERGENT B5 ;  /* 0x0000000000057941 */ /* 0x000fea0003800200 */
.L_x_23:
[-C--:B------:R-:W-:Y:S01]  /*1250*/  FMUL R2, R34, R0.reuse ;  /* 0x0000000022027220 */ /* 0x080fe20000400000 */
[----:B------:R-:W-:Y:S01]  /*1260*/  FMUL R0, R33, R0 ;  /* 0x0000000021007220 */ /* 0x000fe20000400000 */
[----:B------:R-:W0:Y:S01]  /*1270*/  MUFU.RCP R13, R38 ;  /* 0x00000026000d7308 */ /* 0x000e220000001000 */
[----:B------:R-:W-:Y:S01]  /*1280*/  IADD3 R28, PT, PT, -R40, R29, RZ ;  /* 0x0000001d281c7210 */ /* 0x000fe20007ffe1ff */
[----:B------:R-:W-:Y:S01]  /*1290*/  BSSY.RECONVERGENT B5, `(.L_x_25) ;  /* 0x000001b000057945 */ /* 0x000fe20003800200 */
[----:B------:R-:W-:Y:S02]  /*12a0*/  FSETP.GE.AND P1, PT, R2, 0.5, PT ;  /* 0x3f0000000200780b */ /* 0x000fe40003f26000 */
[----:B------:R-:W-:Y:S02]  /*12b0*/  FSETP.GE.AND P0, PT, R0, 0.5, PT ;  /* 0x3f0000000000780b */ /* 0x000fe40003f06000 */
[----:B------:R-:W-:Y:S02]  /*12c0*/  FSEL R2, R2, 0.49998998641967773438, !P1 ;  /* 0x3efffeb002027808 */ /* 0x000fe40004800000 */
[----:B------:R-:W-:-:S03]  /*12d0*/  FSEL R3, R0, 0.49998998641967773438, !P0 ;  /* 0x3efffeb000037808 */ /* 0x000fc60004000000 */
[----:B------:R-:W-:Y:S02]  /*12e0*/  FADD R2, -R2, R11 ;  /* 0x0000000b02027221 */ /* 0x000fe40000000100 */
[----:B------:R-:W-:Y:S02]  /*12f0*/  FADD R3, -R3, R10 ;  /* 0x0000000a03037221 */ /* 0x000fe40000000100 */
[----:B------:R-:W-:Y:S01]  /*1300*/  FMUL R2, R2, R2 ;  /* 0x0000000202027220 */ /* 0x000fe20000400000 */
[----:B0-----:R-:W-:-:S03]  /*1310*/  FFMA R0, -R38, R13, 1 ;  /* 0x3f80000026007423 */ /* 0x001fc6000000010d */
[----:B------:R-:W-:Y:S01]  /*1320*/  FFMA R3, R3, R3, R2 ;  /* 0x0000000303037223 */ /* 0x000fe20000000002 */
[----:B------:R-:W-:-:S03]  /*1330*/  FFMA R0, R13, R0, R13 ;  /* 0x000000000d007223 */ /* 0x000fc6000000000d */
[----:B------:R-:W-:-:S04]  /*1340*/  FMUL R3, R8, R3 ;  /* 0x0000000308037220 */ /* 0x000fc80000400000 */
[----:B------:R-:W-:-:S05]  /*1350*/  FMUL R3, R3, 1.4426950216293334961 ;  /* 0x3fb8aa3b03037820 */ /* 0x000fca0000400000 */
[----:B------:R-:W-:-:S13]  /*1360*/  FSETP.GEU.AND P1, PT, R3, -126, PT ;  /* 0xc2fc00000300780b */ /* 0x000fda0003f2e000 */
[----:B------:R-:W-:-:S04]  /*1370*/  @!P1 FMUL R3, R3, 0.5 ;  /* 0x3f00000003039820 */ /* 0x000fc80000400000 */
[----:B------:R0:W1:Y:S02]  /*1380*/  MUFU.EX2 R2, R3 ;  /* 0x0000000300027308 */ /* 0x0000640000000800 */
[----:B0-----:R-:W-:-:S06]  /*1390*/  I2FP.F32.S32 R3, R28 ;  /* 0x0000001c00037245 */ /* 0x001fcc0000201400 */
[----:B------:R-:W0:Y:S01]  /*13a0*/  FCHK P0, R3, R38 ;  /* 0x0000002603007302 */ /* 0x000e220000000000 */
[----:B------:R-:W-:Y:S01]  /*13b0*/  FFMA R13, R0, R3, RZ ;  /* 0x00000003000d7223 */ /* 0x000fe200000000ff */
[----:B-1----:R-:W-:-:S03]  /*13c0*/  @!P1 FMUL R2, R2, R2 ;  /* 0x0000000202029220 */ /* 0x002fc60000400000 */
[----:B------:R-:W-:Y:S01]  /*13d0*/  FFMA R12, -R38, R13, R3 ;  /* 0x0000000d260c7223 */ /* 0x000fe20000000103 */
[----:B------:R-:W-:-:S03]  /*13e0*/  FMUL R31, R7, R2 ;  /* 0x00000002071f7220 */ /* 0x000fc60000400000 */
[----:B------:R-:W-:Y:S01]  /*13f0*/  FFMA R0, R0, R12, R13 ;  /* 0x0000000c00007223 */ /* 0x000fe2000000000d */
[----:B0-----:R-:W-:Y:S06]  /*1400*/  @!P0 BRA `(.L_x_26) ;  /* 0x00000000000c8947 */ /* 0x001fec0003800000 */
[----:B------:R-:W-:Y:S02]  /*1410*/  MOV R0, R38 ;  /* 0x0000002600007202 */ /* 0x000fe40000000f00 */
[----:B------:R-:W-:-:S07]  /*1420*/  MOV R2, 0x1440 ;  /* 0x0000144000027802 */ /* 0x000fce0000000f00 */
[----:B-----5:R-:W-:Y:S05]  /*1430*/  CALL.REL.NOINC `($__internal_2_$__cuda_sm3x_div_rn_noftz_f32_slowpath) ;  /* 0x0000003000687944 */ /* 0x020fea0003c00000 */
.L_x_26:
[----:B------:R-:W-:Y:S05]  /*1440*/  BSYNC.RECONVERGENT B5 ;  /* 0x0000000000057941 */ /* 0x000fea0003800200 */
.L_x_25:
[-C--:B------:R-:W-:Y:S01]  /*1450*/  FMUL R2, R34, R0.reuse ;  /* 0x0000000022027220 */ /* 0x080fe20000400000 */
[----:B------:R-:W-:Y:S01]  /*1460*/  FMUL R0, R33, R0 ;  /* 0x0000000021007220 */ /* 0x000fe20000400000 */
[----:B------:R-:W0:Y:S01]  /*1470*/  MUFU.RCP R13, R38 ;  /* 0x00000026000d7308 */ /* 0x000e220000001000 */
[----:B------:R-:W-:Y:S02]  /*1480*/  BSSY.RECONVERGENT B5, `(.L_x_27) ;  /* 0x000001c000057945 */ /* 0x000fe40003800200 */
[----:B------:R-:W-:Y:S02]  /*1490*/  FSETP.GE.AND P1, PT, R2, 0.5, PT ;  /* 0x3f0000000200780b */ /* 0x000fe40003f26000 */
[----:B------:R-:W-:Y:S02]  /*14a0*/  FSETP.GE.AND P0, PT, R0, 0.5, PT ;  /* 0x3f0000000000780b */ /* 0x000fe40003f06000 */
[----:B------:R-:W-:Y:S02]  /*14b0*/  FSEL R2, R2, 0.49998998641967773438, !P1 ;  /* 0x3efffeb002027808 */ /* 0x000fe40004800000 */
[----:B------:R-:W-:-:S02]  /*14c0*/  FSEL R3, R0, 0.49998998641967773438, !P0 ;  /* 0x3efffeb000037808 */ /* 0x000fc40004000000 */
[----:B------:R-:W-:Y:S01]  /*14d0*/  IADD3 R0, PT, PT, R28, 0x1, RZ ;  /* 0x000000011c007810 */ /* 0x000fe20007ffe0ff */
[----:B------:R-:W-:Y:S02]  /*14e0*/  FADD R2, -R2, R11 ;  /* 0x0000000b02027221 */ /* 0x000fe40000000100 */
[----:B------:R-:W-:Y:S02]  /*14f0*/  FADD R3, -R3, R10 ;  /* 0x0000000a03037221 */ /* 0x000fe40000000100 */
[----:B------:R-:W-:Y:S01]  /*1500*/  FMUL R2, R2, R2 ;  /* 0x0000000202027220 */ /* 0x000fe20000400000 */
[----:B0-----:R-:W-:-:S03]  /*1510*/  FFMA R12, -R38, R13, 1 ;  /* 0x3f800000260c7423 */ /* 0x001fc6000000010d */
[----:B------:R-:W-:-:S04]  /*1520*/  FFMA R3, R3, R3, R2 ;  /* 0x0000000303037223 */ /* 0x000fc80000000002 */
[----:B------:R-:W-:-:S04]  /*1530*/  FMUL R3, R8, R3 ;  /* 0x0000000308037220 */ /* 0x000fc80000400000 */
[----:B------:R-:W-:-:S05]  /*1540*/  FMUL R3, R3, 1.4426950216293334961 ;  /* 0x3fb8aa3b03037820 */ /* 0x000fca0000400000 */
[----:B------:R-:W-:-:S13]  /*1550*/  FSETP.GEU.AND P1, PT, R3, -126, PT ;  /* 0xc2fc00000300780b */ /* 0x000fda0003f2e000 */
[----:B------:R-:W-:-:S04]  /*1560*/  @!P1 FMUL R3, R3, 0.5 ;  /* 0x3f00000003039820 */ /* 0x000fc80000400000 */
[----:B------:R0:W1:Y:S02]  /*1570*/  MUFU.EX2 R2, R3 ;  /* 0x0000000300027308 */ /* 0x0000640000000800 */
[----:B0-----:R-:W-:Y:S01]  /*1580*/  I2FP.F32.S32 R3, R0 ;  /* 0x0000000000037245 */ /* 0x001fe20000201400 */
[----:B------:R-:W-:-:S05]  /*1590*/  FFMA R0, R13, R12, R13 ;  /* 0x0000000c0d007223 */ /* 0x000fca000000000d */
[----:B------:R-:W0:Y:S01]  /*15a0*/  FCHK P0, R3, R38 ;  /* 0x0000002603007302 */ /* 0x000e220000000000 */
[----:B------:R-:W-:Y:S01]  /*15b0*/  FFMA R13, R0, R3, RZ ;  /* 0x00000003000d7223 */ /* 0x000fe200000000ff */
[----:B-1----:R-:W-:-:S03]  /*15c0*/  @!P1 FMUL R2, R2, R2 ;  /* 0x0000000202029220 */ /* 0x002fc60000400000 */
[----:B------:R-:W-:Y:S01]  /*15d0*/  FFMA R12, -R38, R13, R3 ;  /* 0x0000000d260c7223 */ /* 0x000fe20000000103 */
[----:B------:R-:W-:-:S03]  /*15e0*/  FMUL R29, R7, R2 ;  /* 0x00000002071d7220 */ /* 0x000fc60000400000 */
[----:B------:R-:W-:Y:S01]  /*15f0*/  FFMA R0, R0, R12, R13 ;  /* 0x0000000c00007223 */ /* 0x000fe2000000000d */
[----:B0-----:R-:W-:Y:S06]  /*1600*/  @!P0 BRA `(.L_x_28) ;  /* 0x00000000000c8947 */ /* 0x001fec0003800000 */
[----:B------:R-:W-:Y:S01]  /*1610*/  IMAD.MOV.U32 R0, RZ, RZ, R38 ;  /* 0x000000ffff007224 */ /* 0x000fe200078e0026 */
[----:B------:R-:W-:-:S07]  /*1620*/  MOV R2, 0x1640 ;  /* 0x0000164000027802 */ /* 0x000fce0000000f00 */
[----:B-----5:R-:W-:Y:S05]  /*1630*/  CALL.REL.NOINC `($__internal_2_$__cuda_sm3x_div_rn_noftz_f32_slowpath) ;  /* 0x0000002c00e87944 */ /* 0x020fea0003c00000 */
.L_x_28:
[----:B------:R-:W-:Y:S05]  /*1640*/  BSYNC.RECONVERGENT B5 ;  /* 0x0000000000057941 */ /* 0x000fea0003800200 */
.L_x_27:
[-C--:B------:R-:W-:Y:S01]  /*1650*/  FMUL R2, R34, R0.reuse ;  /* 0x0000000022027220 */ /* 0x080fe20000400000 */
[----:B------:R-:W-:Y:S01]  /*1660*/  FMUL R0, R33, R0 ;  /* 0x0000000021007220 */ /* 0x000fe20000400000 */
[----:B------:R-:W0:Y:S01]  /*1670*/  MUFU.RCP R13, R38 ;  /* 0x00000026000d7308 */ /* 0x000e220000001000 */
[----:B------:R-:W-:Y:S01]  /*1680*/  IADD3 R28, PT, PT, R28, 0x2, RZ ;  /* 0x000000021c1c7810 */ /* 0x000fe20007ffe0ff */
        /* <DEDUP_REMOVED lines=27> */
.L_x_30:
[----:B------:R-:W-:Y:S05]  /*1840*/  BSYNC.RECONVERGENT B5 ;  /* 0x0000000000057941 */ /* 0x000fea0003800200 */
.L_x_29:
[-C--:B------:R-:W-:Y:S01]  /*1850*/  FMUL R2, R34, R0.reuse ;  /* 0x0000000022027220 */ /* 0x080fe20000400000 */
[----:B------:R-:W-:Y:S01]  /*1860*/  FMUL R0, R33, R0 ;  /* 0x0000000021007220 */ /* 0x000fe20000400000 */
[----:B------:R-:W-:Y:S01]  /*1870*/  IADD3 R35, PT, PT, R35, 0x4, RZ ;  /* 0x0000000423237810 */ /* 0x000fe20007ffe0ff */
[----:B-----5:R-:W-:Y:S02]  /*1880*/  FFMA R26, R31, R26, R14 ;  /* 0x0000001a1f1a7223 */ /* 0x020fe4000000000e */
[----:B------:R-:W-:Y:S02]  /*1890*/  FSETP.GE.AND P1, PT, R2, 0.5, PT ;  /* 0x3f0000000200780b */ /* 0x000fe40003f26000 */
[----:B------:R-:W-:Y:S01]  /*18a0*/  FSETP.GE.AND P0, PT, R0, 0.5, PT ;  /* 0x3f0000000000780b */ /* 0x000fe20003f06000 */
[----:B------:R-:W-:Y:S01]  /*18b0*/  FFMA R13, R29, R24, R26 ;  /* 0x000000181d0d7223 */ /* 0x000fe2000000001a */
[----:B------:R-:W-:Y:S02]  /*18c0*/  FSEL R2, R2, 0.49998998641967773438, !P1 ;  /* 0x3efffeb002027808 */ /* 0x000fe40004800000 */
[----:B------:R-:W-:Y:S01]  /*18d0*/  FSEL R3, R0, 0.49998998641967773438, !P0 ;  /* 0x3efffeb000037808 */ /* 0x000fe20004000000 */
[----:B------:R-:W-:-:S02]  /*18e0*/  FFMA R13, R28, R22, R13 ;  /* 0x000000161c0d7223 */ /* 0x000fc4000000000d */
[----:B------:R-:W-:Y:S02]  /*18f0*/  FADD R2, -R2, R11 ;  /* 0x0000000b02027221 */ /* 0x000fe40000000100 */
[----:B------:R-:W-:Y:S02]  /*1900*/  FADD R3, -R3, R10 ;  /* 0x0000000a03037221 */ /* 0x000fe40000000100 */
[----:B------:R-:W-:-:S04]  /*1910*/  FMUL R2, R2, R2 ;  /* 0x0000000202027220 */ /* 0x000fc80000400000 */
[----:B------:R-:W-:Y:S01]  /*1920*/  FFMA R3, R3, R3, R2 ;  /* 0x0000000303037223 */ /* 0x000fe20000000002 */
[----:B------:R-:W-:-:S03]  /*1930*/  FFMA R2, R31, R27, R15 ;  /* 0x0000001b1f027223 */ /* 0x000fc6000000000f */
[----:B------:R-:W-:Y:S01]  /*1940*/  FMUL R3, R8, R3 ;  /* 0x0000000308037220 */ /* 0x000fe20000400000 */
[----:B------:R-:W-:-:S03]  /*1950*/  FFMA R2, R29, R25, R2 ;  /* 0x000000191d027223 */ /* 0x000fc60000000002 */
[----:B------:R-:W-:Y:S01]  /*1960*/  FMUL R3, R3, 1.4426950216293334961 ;  /* 0x3fb8aa3b03037820 */ /* 0x000fe20000400000 */
[----:B------:R-:W-:-:S04]  /*1970*/  FFMA R2, R28, R23, R2 ;  /* 0x000000171c027223 */ /* 0x000fc80000000002 */
[----:B------:R-:W-:-:S13]  /*1980*/  FSETP.GEU.AND P0, PT, R3, -126, PT ;  /* 0xc2fc00000300780b */ /* 0x000fda0003f0e000 */
[----:B------:R-:W-:-:S04]  /*1990*/  @!P0 FMUL R3, R3, 0.5 ;  /* 0x3f00000003038820 */ /* 0x000fc80000400000 */
[----:B------:R-:W0:Y:S02]  /*19a0*/  MUFU.EX2 R0, R3 ;  /* 0x0000000300007308 */ /* 0x000e240000000800 */
[----:B0-----:R-:W-:Y:S01]  /*19b0*/  @!P0 FMUL R0, R0, R0 ;  /* 0x0000000000008220 */ /* 0x001fe20000400000 */
[----:B------:R-:W-:-:S03]  /*19c0*/  ISETP.GE.AND P0, PT, R35, R32, PT ;  /* 0x000000202300720c */ /* 0x000fc60003f06270 */
[----:B------:R-:W-:-:S04]  /*19d0*/  FMUL R0, R7, R0 ;  /* 0x0000000007007220 */ /* 0x000fc80000400000 */
[C---:B------:R-:W-:Y:S01]  /*19e0*/  FFMA R14, R0.reuse, R20, R13 ;  /* 0x00000014000e7223 */ /* 0x040fe2000000000d */
[----:B------:R-:W-:-:S05]  /*19f0*/  FFMA R15, R0, R21, R2 ;  /* 0x00000015000f7223 */ /* 0x000fca0000000002 */
[----:B------:R-:W-:Y:S05]  /*1a00*/  @!P0 BRA `(.L_x_31) ;  /* 0xfffffff400848947 */ /* 0x000fea000383ffff */
.L_x_13:
[----:B------:R-:W-:Y:S05]  /*1a10*/  BSYNC.RECONVERGENT B3 ;  /* 0x0000000000037941 */ /* 0x000fea0003800200 */
.L_x_12:
[----:B------:R-:W-:Y:S05]  /*1a20*/  @P2 BRA `(.L_x_32) ;  /* 0xffffffec00d42947 */ /* 0x000fea000383ffff */
.L_x_11:
[----:B------:R-:W-:Y:S05]  /*1a30*/  BSYNC.RECONVERGENT B4 ;  /* 0x0000000000047941 */ /* 0x000fea0003800200 */
.L_x_10:
[----:B------:R-:W2:Y:S01]  /*1a40*/  LDG.E R44, desc[UR6][R44.64+0x4] ;  /* 0x000004062c2c7981 */ /* 0x000ea2000c1e1900 */
[----:B------:R-:W0:Y:S01]  /*1a50*/  LDCU UR4, c[0x0][0x3b8] ;  /* 0x00007700ff0477ac */ /* 0x000e220008000800 */
[----:B------:R-:W-:Y:S01]  /*1a60*/  BSSY.RECONVERGENT B4, `(.L_x_33) ;  /* 0x000011f000047945 */ /* 0x000fe20003800200 */
[----:B--2---:R-:W-:-:S04]  /*1a70*/  IADD3 R40, PT, PT, R44, 0x1, RZ ;  /* 0x000000012c287810 */ /* 0x004fc80007ffe0ff */
[----:B0-----:R-:W-:-:S13]  /*1a80*/  ISETP.GE.AND P0, PT, R40, UR4, PT ;  /* 0x0000000428007c0c */ /* 0x001fda000bf06270 */
[----:B------:R-:W-:Y:S05]  /*1a90*/  @P0 BRA `(.L_x_34) ;  /* 0x00000010006c0947 */ /* 0x000fea0003800000 */
[----:B------:R-:W0:Y:S02]  /*1aa0*/  LDC R29, c[0x0][0x3b4] ;  /* 0x0000ed00ff1d7b82 */ /* 0x000e240000000800 */
[-C--:B0-----:R-:W-:Y:S02]  /*1ab0*/  LEA.HI R31, R29, R29.reuse, RZ, 0x1 ;  /* 0x0000001d1d1f7211 */ /* 0x081fe400078f08ff */
[----:B------:R-:W-:Y:S02]  /*1ac0*/  I2FP.F32.S32 R29, R29 ;  /* 0x0000001d001d7245 */ /* 0x000fe40000201400 */
[----:B------:R-:W-:-:S04]  /*1ad0*/  SHF.R.S32.HI R31, RZ, 0x1, R31 ;  /* 0x00000001ff1f7819 */ /* 0x000fc8000001141f */
[C---:B------:R-:W-:Y:S01]  /*1ae0*/  IADD3 R28, PT, PT, R31.reuse, 0x1, RZ ;  /* 0x000000011f1c7810 */ /* 0x040fe20007ffe0ff */
[----:B------:R-:W-:-:S03]  /*1af0*/  VIADD R30, R31, 0xffffffff ;  /* 0xffffffff1f1e7836 */ /* 0x000fc60000000000 */
[----:B------:R-:W-:Y:S02]  /*1b00*/  I2FP.F32.S32 R28, R28 ;  /* 0x0000001c001c7245 */ /* 0x000fe40000201400 */
[----:B------:R-:W-:-:S07]  /*1b10*/  I2FP.F32.S32 R30, R30 ;  /* 0x0000001e001e7245 */ /* 0x000fce0000201400 */
.L_x_55:
[----:B------:R-:W0:Y:S01]  /*1b20*/  LDC.64 R2, c[0x0][0x3a0] ;  /* 0x0000e800ff027b82 */ /* 0x000e220000000a00 */
[----:B------:R-:W1:Y:S01]  /*1b30*/  LDCU.64 UR8, c[0x0][0x398] ;  /* 0x00007300ff0877ac */ /* 0x000e620008000a00 */
[----:B------:R-:W2:Y:S01]  /*1b40*/  LDCU UR4, c[0x0][0x3b8] ;  /* 0x00007700ff0477ac */ /* 0x000ea20008000800 */
[----:B0-----:R-:W-:-:S05]  /*1b50*/  IMAD.WIDE R2, R40, 0x8, R2 ;  /* 0x0000000828027825 */ /* 0x001fca00078e0202 */
[----:B------:R-:W3:Y:S02]  /*1b60*/  LDG.E R21, desc[UR6][R2.64] ;  /* 0x0000000602157981 */ /* 0x000ee4000c1e1900 */
[----:B---3--:R-:W-:-:S04]  /*1b70*/  SHF.R.S64 R12, RZ, 0x1e, R21 ;  /* 0x0000001eff0c7819 */ /* 0x008fc80000001015 */
[----:B-1----:R-:W-:-:S04]  /*1b80*/  IADD3 R12, P0, PT, R12, UR8, RZ ;  /* 0x000000080c0c7c10 */ /* 0x002fc8000ff1e0ff */
[----:B------:R-:W-:-:S05]  /*1b90*/  LEA.HI.X.SX32 R13, R21, UR9, 0x2, P0 ;  /* 0x00000009150d7c11 */ /* 0x000fca00080f16ff */
[----:B------:R-:W3:Y:S01]  /*1ba0*/  LDG.E R12, desc[UR6][R12.64] ;  /* 0x000000060c0c7981 */ /* 0x000ee2000c1e1900 */
[----:B------:R-:W-:Y:S01]  /*1bb0*/  IADD3 R40, PT, PT, R40, 0x1, RZ ;  /* 0x0000000128287810 */ /* 0x000fe20007ffe0ff */
[----:B------:R-:W-:Y:S03]  /*1bc0*/  BSSY.RECONVERGENT B3, `(.L_x_35) ;  /* 0x0000107000037945 */ /* 0x000fe60003800200 */
[----:B--2---:R-:W-:Y:S01]  /*1bd0*/  ISETP.NE.AND P2, PT, R40, UR4, PT ;  /* 0x0000000428007c0c */ /* 0x004fe2000bf45270 */
[----:B---3--:R-:W-:-:S04]  /*1be0*/  FMUL.RZ R16, R12, 0.15915493667125701904 ;  /* 0x3e22f9830c107820 */ /* 0x008fc8000040c000 */
        /* <DEDUP_REMOVED lines=23> */
.L_x_38:
[----:B------:R-:W-:Y:S01]  /*1d60*/  FMUL.FTZ R13, R0, R3 ;  /* 0x00000003000d7220 */ /* 0x000fe20000410000 */
[----:B------:R-:W-:-:S03]  /*1d70*/  FMUL.FTZ R2, R3, 0.5 ;  /* 0x3f00000003027820 */ /* 0x000fc60000410000 */
[----:B------:R-:W-:-:S04]  /*1d80*/  FFMA R0, -R13, R13, R0 ;  /* 0x0000000d0d007223 */ /* 0x000fc80000000100 */
[----:B------:R-:W-:-:S07]  /*1d90*/  FFMA R13, R0, R2, R13 ;  /* 0x00000002000d7223 */ /* 0x000fce000000000d */
.L_x_39:
[----:B------:R-:W-:Y:S05]  /*1da0*/  BSYNC.RECONVERGENT B0 ;  /* 0x0000000000007941 */ /* 0x000fea0003800200 */
.L_x_37:
[----:B------:R-:W0:Y:S01]  /*1db0*/  MUFU.RCP R0, R29 ;  /* 0x0000001d00007308 */ /* 0x000e220000001000 */
[CC--:B------:R-:W-:Y:S01]  /*1dc0*/  FSETP.GT.AND P0, PT, |R19|.reuse, |R22|.reuse, PT ;  /* 0x400000161300720b */ /* 0x0c0fe20003f04200 */
[----:B------:R-:W-:Y:S03]  /*1dd0*/  BSSY.RECONVERGENT B5, `(.L_x_40) ;  /* 0x0000013000057945 */ /* 0x000fe60003800200 */
[----:B------:R-:W-:Y:S02]  /*1de0*/  FSEL R22, R19, R22, P0 ;  /* 0x0000001613167208 */ /* 0x000fe40000000000 */
[----:B------:R-:W-:-:S03]  /*1df0*/  FSEL R23, R23, R20, P0 ;  /* 0x0000001417177208 */ /* 0x000fc60000000000 */
[C---:B------:R-:W-:Y:S01]  /*1e00*/  FADD R12, R22.reuse, R22 ;  /* 0x00000016160c7221 */ /* 0x040fe20000000000 */
[----:B------:R-:W-:-:S03]  /*1e10*/  FMUL R3, R22, R13 ;  /* 0x0000000d16037220 */ /* 0x000fc60000400000 */
[----:B------:R-:W1:Y:S01]  /*1e20*/  FCHK P1, R12, R29 ;  /* 0x0000001d0c007302 */ /* 0x000e620000020000 */
[----:B------:R-:W-:Y:S01]  /*1e30*/  FFMA R22, R22, R13, R3 ;  /* 0x0000000d16167223 */ /* 0x000fe20000000003 */
[----:B0-----:R-:W-:-:S03]  /*1e40*/  FFMA R25, -R29, R0, 1 ;  /* 0x3f8000001d197423 */ /* 0x001fc60000000100 */
[----:B------:R-:W-:Y:S01]  /*1e50*/  FADD R20, R23, -R22 ;  /* 0x8000001617147221 */ /* 0x000fe20000000000 */
[----:B------:R-:W-:-:S04]  /*1e60*/  FFMA R25, R0, R25, R0 ;  /* 0x0000001900197223 */ /* 0x000fc80000000000 */
[----:B------:R-:W-:-:S04]  /*1e70*/  FFMA R0, R25, R12, RZ ;  /* 0x0000000c19007223 */ /* 0x000fc800000000ff */
[----:B------:R-:W-:-:S04]  /*1e80*/  FFMA R2, -R29, R0, R12 ;  /* 0x000000001d027223 */ /* 0x000fc8000000010c */
[----:B------:R-:W-:Y:S01]  /*1e90*/  FFMA R25, R25, R2, R0 ;  /* 0x0000000219197223 */ /* 0x000fe20000000000 */
[----:B-1----:R-:W-:Y:S06]  /*1ea0*/  @!P1 BRA `(.L_x_41) ;  /* 0x0000000000149947 */ /* 0x002fec0003800000 */
[----:B------:R-:W-:Y:S01]  /*1eb0*/  MOV R3, R12 ;  /* 0x0000000c00037202 */ /* 0x000fe20000000f00 */
[----:B------:R-:W-:Y:S01]  /*1ec0*/  IMAD.MOV.U32 R0, RZ, RZ, R29 ;  /* 0x000000ffff007224 */ /* 0x000fe200078e001d */
[----:B------:R-:W-:-:S07]  /*1ed0*/  MOV R2, 0x1ef0 ;  /* 0x00001ef000027802 */ /* 0x000fce0000000f00 */
[----:B------:R-:W-:Y:S05]  /*1ee0*/  CALL.REL.NOINC `($__internal_2_$__cuda_sm3x_div_rn_noftz_f32_slowpath) ;  /* 0x0000002400bc7944 */ /* 0x000fea0003c00000 */
[----:B------:R-:W-:-:S07]  /*1ef0*/  MOV R25, R0 ;  /* 0x0000000000197202 */ /* 0x000fce0000000f00 */
.L_x_41:
[----:B------:R-:W-:Y:S05]  /*1f00*/  BSYNC.RECONVERGENT B5 ;  /* 0x0000000000057941 */ /* 0x000fea0003800200 */
.L_x_40:
        /* <DEDUP_REMOVED lines=13> */
.L_x_43:
[----:B------:R-:W-:Y:S05]  /*1fe0*/  BSYNC.RECONVERGENT B5 ;  /* 0x0000000000057941 */ /* 0x000fea0003800200 */
.L_x_42:
[----:B------:R-:W0:Y:S01]  /*1ff0*/  MUFU.RCP R2, R25 ;  /* 0x0000001900027308 */ /* 0x000e220000001000 */
[----:B------:R-:W-:Y:S01]  /*2000*/  FADD R23, R23, R22 ;  /* 0x0000001617177221 */ /* 0x000fe20000000000 */
[----:B------:R-:W-:Y:S06]  /*2010*/  BSSY.RECONVERGENT B5, `(.L_x_44) ;  /* 0x000000f000057945 */ /* 0x000fec0003800200 */
[----:B------:R1:W2:Y:S08]  /*2020*/  FRND.FLOOR R3, R0 ;  /* 0x0000000000037307 */ /* 0x0002b00000205000 */
[----:B------:R-:W3:Y:S01]  /*2030*/  FCHK P0, R23, R25 ;  /* 0x0000001917007302 */ /* 0x000ee20000000000 */
[----:B0-----:R-:W-:-:S04]  /*2040*/  FFMA R13, R2, -R25, 1 ;  /* 0x3f800000020d7423 */ /* 0x001fc80000000819 */
[----:B-1----:R-:W-:Y:S01]  /*2050*/  FFMA R0, R2, R13, R2 ;  /* 0x0000000d02007223 */ /* 0x002fe20000000002 */
[----:B--2---:R-:W-:-:S03]  /*2060*/  FADD R3, R30, R3 ;  /* 0x000000031e037221 */ /* 0x004fc60000000000 */
[----:B------:R-:W-:Y:S01]  /*2070*/  FFMA R2, R0, R23, RZ ;  /* 0x0000001700027223 */ /* 0x000fe200000000ff */
[----:B------:R0:W1:Y:S03]  /*2080*/  F2I.TRUNC.NTZ R20, R3 ;  /* 0x0000000300147305 */ /* 0x000066000020f100 */
[----:B------:R-:W-:-:S04]  /*2090*/  FFMA R13, R2, -R25, R23 ;  /* 0x80000019020d7223 */ /* 0x000fc80000000017 */
[----:B------:R-:W-:Y:S01]  /*20a0*/  FFMA R0, R0, R13, R2 ;  /* 0x0000000d00007223 */ /* 0x000fe20000000002 */
[----:B---3--:R-:W-:Y:S06]  /*20b0*/  @!P0 BRA `(.L_x_45) ;  /* 0x0000000000108947 */ /* 0x008fec0003800000 */
[----:B0-----:R-:W-:Y:S01]  /*20c0*/  MOV R3, R23 ;  /* 0x0000001700037202 */ /* 0x001fe20000000f00 */
[----:B------:R-:W-:Y:S01]  /*20d0*/  IMAD.MOV.U32 R0, RZ, RZ, R25 ;  /* 0x000000ffff007224 */ /* 0x000fe200078e0019 */
[----:B------:R-:W-:-:S07]  /*20e0*/  MOV R2, 0x2100 ;  /* 0x0000210000027802 */ /* 0x000fce0000000f00 */
[----:B-1----:R-:W-:Y:S05]  /*20f0*/  CALL.REL.NOINC `($__internal_2_$__cuda_sm3x_div_rn_noftz_f32_slowpath) ;  /* 0x0000002400387944 */ /* 0x002fea0003c00000 */
.L_x_45:
[----:B------:R-:W-:Y:S05]  /*2100*/  BSYNC.RECONVERGENT B5 ;  /* 0x0000000000057941 */ /* 0x000fea0003800200 */
.L_x_44:
[----:B0-----:R-:W0:Y:S01]  /*2110*/  FRND.FLOOR R3, R0 ;  /* 0x0000000000037307 */ /* 0x001e220000205000 */
[----:B------:R-:W2:Y:S01]  /*2120*/  LDC R39, c[0x0][0x3b4] ;  /* 0x0000ed00ff277b82 */ /* 0x000ea20000000800 */
[----:B0-----:R-:W-:-:S06]  /*2130*/  FADD R3, R28, R3 ;  /* 0x000000031c037221 */ /* 0x001fcc0000000000 */
[----:B------:R-:W1:Y:S01]  /*2140*/  F2I.TRUNC.NTZ R3, R3 ;  /* 0x0000000300037305 */ /* 0x000e62000020f100 */
[----:B--2---:R-:W-:Y:S02]  /*2150*/  IADD3 R2, PT, PT, R39, -0x1, RZ ;  /* 0xffffffff27027810 */ /* 0x004fe40007ffe0ff */
[CC--:B-1----:R-:W-:Y:S02]  /*2160*/  VIMNMX.RELU R34, PT, PT, R20.reuse, R3.reuse, !PT ;  /* 0x0000000314227248 */ /* 0x0c2fe40007fe1100 */
[----:B------:R-:W-:Y:S02]  /*2170*/  VIMNMX.RELU R13, PT, PT, R20, R3, PT ;  /* 0x00000003140d7248 */ /* 0x000fe40003fe1100 */
[----:B------:R-:W-:-:S04]  /*2180*/  VIMNMX R34, PT, PT, R2, R34, PT ;  /* 0x0000002202227248 */ /* 0x000fc80003fe0100 */
[----:B------:R-:W-:-:S13]  /*2190*/  ISETP.GE.AND P0, PT, R13, R34, PT ;  /* 0x000000220d00720c */ /* 0x000fda0003f06270 */
[----:B------:R-:W-:Y:S05]  /*21a0*/  @P0 BRA `(.L_x_36) ;  /* 0x0000000800a00947 */ /* 0x000fea0003800000 */
[----:B------:R-:W0:Y:S01]  /*21b0*/  LDCU UR4, c[0x0][0x3b8] ;  /* 0x00007700ff0477ac */ /* 0x000e220008000800 */
[----:B------:R-:W-:-:S04]  /*21c0*/  VIMNMX R0, PT, PT, R2, R13, PT ;  /* 0x0000000d02007248 */ /* 0x000fc80003fe0100 */
[----:B------:R-:W-:Y:S02]  /*21d0*/  IADD3 R41, PT, PT, R0, 0x1, RZ ;  /* 0x0000000100297810 */ /* 0x000fe40007ffe0ff */
[----:B------:R-:W-:Y:S01]  /*21e0*/  IADD3 R38, PT, PT, -R31, R0, RZ ;  /* 0x000000001f267210 */ /* 0x000fe20007ffe1ff */
[----:B0-----:R-:W-:-:S04]  /*21f0*/  IMAD R21, R4, UR4, R21 ;  /* 0x0000000404157c24 */ /* 0x001fc8000f8e0215 */
[----:B------:R-:W-:-:S07]  /*2200*/  IMAD R39, R21, R39, R0 ;  /* 0x0000002715277224 */ /* 0x000fce00078e0200 */
.L_x_54:
[----:B------:R-:W0:Y:S01]  /*2210*/  LDC.64 R2, c[0x0][0x380] ;  /* 0x0000e000ff027b82 */ /* 0x000e220000000a00 */
[C---:B------:R-:W-:Y:S01]  /*2220*/  VIADD R17, R41.reuse, 0x1 ;  /* 0x0000000129117836 */ /* 0x040fe20000000000 */
[C---:B------:R-:W-:Y:S02]  /*2230*/  IADD3 R19, PT, PT, R41.reuse, 0x2, RZ ;  /* 0x0000000229137810 */ /* 0x040fe40007ffe0ff */
[----:B------:R-:W-:Y:S02]  /*2240*/  CS2R R24, SRZ ;  /* 0x0000000000187805 */ /* 0x000fe4000001ff00 */
[-C--:B------:R-:W-:Y:S02]  /*2250*/  ISETP.GE.AND P1, PT, R41, R34.reuse, PT ;  /* 0x000000222900720c */ /* 0x080fe40003f26270 */
[----:B------:R-:W-:Y:S02]  /*2260*/  CS2R R22, SRZ ;  /* 0x0000000000167805 */ /* 0x000fe4000001ff00 */
[----:B------:R-:W-:-:S02]  /*2270*/  ISETP.GE.AND P3, PT, R17, R34, PT ;  /* 0x000000221100720c */ /* 0x000fc40003f66270 */
[----:B------:R-:W-:Y:S02]  /*2280*/  CS2R R20, SRZ ;  /* 0x0000000000147805 */ /* 0x000fe4000001ff00 */
[-C--:B------:R-:W-:Y:S02]  /*2290*/  ISETP.GE.AND P4, PT, R19, R34.reuse, PT ;  /* 0x000000221300720c */ /* 0x080fe40003f86270 */
[----:B------:R-:W-:Y:S02]  /*22a0*/  CS2R R26, SRZ ;  /* 0x00000000001a7805 */ /* 0x000fe4000001ff00 */
[----:B------:R-:W-:Y:S01]  /*22b0*/  IADD3 R13, PT, PT, R41, -0x1, RZ ;  /* 0xffffffff290d7810 */ /* 0x000fe20007ffe0ff */
[----:B------:R-:W1:Y:S03]  /*22c0*/  MUFU.RCP R0, R29 ;  /* 0x0000001d00007308 */ /* 0x000e660000001000 */
[----:B------:R-:W-:Y:S01]  /*22d0*/  ISETP.GE.AND P0, PT, R13, R34, PT ;  /* 0x000000220d00720c */ /* 0x000fe20003f06270 */
[----:B0-----:R-:W-:-:S05]  /*22e0*/  IMAD.WIDE R2, R39, 0x8, R2 ;  /* 0x0000000827027825 */ /* 0x001fca00078e0202 */
[----:B------:R0:W5:Y:S04]  /*22f0*/  @!P1 LDG.E.64 R24, desc[UR6][R2.64+0x8] ;  /* 0x0000080602189981 */ /* 0x000168000c1e1b00 */
[----:B------:R0:W5:Y:S04]  /*2300*/  @!P3 LDG.E.64 R22, desc[UR6][R2.64+0x10] ;  /* 0x000010060216b981 */ /* 0x000168000c1e1b00 */
[----:B------:R0:W5:Y:S01]  /*2310*/  @!P4 LDG.E.64 R20, desc[UR6][R2.64+0x18] ;  /* 0x000018060214c981 */ /* 0x000162000c1e1b00 */
[----:B------:R-:W-:Y:S01]  /*2320*/  I2FP.F32.S32 R16, R38 ;  /* 0x0000002600107245 */ /* 0x000fe20000201400 */
[----:B-1----:R-:W-:-:S02]  /*2330*/  FFMA R13, -R29, R0, 1 ;  /* 0x3f8000001d0d7423 */ /* 0x002fc40000000100 */
[----:B------:R0:W5:Y:S01]  /*2340*/  @!P0 LDG.E.64 R26, desc[UR6][R2.64] ;  /* 0x00000006021a8981 */ /* 0x000162000c1e1b00 */
[----:B------:R-:W1:Y:S01]  /*2350*/  FCHK P0, R16, R29 ;  /* 0x0000001d10007302 */ /* 0x000e620000000000 */
[----:B------:R-:W-:-:S04]  /*2360*/  FFMA R0, R0, R13, R0 ;  /* 0x0000000d00007223 */ /* 0x000fc80000000000 */
[----:B------:R-:W-:Y:S01]  /*2370*/  FFMA R12, R0, R16, RZ ;  /* 0x00000010000c7223 */ /* 0x000fe200000000ff */
[----:B------:R-:W-:Y:S03]  /*2380*/  BSSY.RECONVERGENT B5, `(.L_x_46) ;  /* 0x0000008000057945 */ /* 0x000fe60003800200 */
[----:B------:R-:W-:-:S04]  /*2390*/  FFMA R13, -R29, R12, R16 ;  /* 0x0000000c1d0d7223 */ /* 0x000fc80000000110 */
[----:B------:R-:W-:Y:S01]  /*23a0*/  FFMA R0, R0, R13, R12 ;  /* 0x0000000d00007223 */ /* 0x000fe2000000000c */
[----:B01----:R-:W-:Y:S06]  /*23b0*/  @!P0 BRA `(.L_x_47) ;  /* 0x0000000000108947 */ /* 0x003fec0003800000 */
[----:B------:R-:W-:Y:S02]  /*23c0*/  MOV R3, R16 ;  /* 0x0000001000037202 */ /* 0x000fe40000000f00 */
[----:B------:R-:W-:Y:S02]  /*23d0*/  MOV R0, R29 ;  /* 0x0000001d00007202 */ /* 0x000fe40000000f00 */
[----:B------:R-:W-:-:S07]  /*23e0*/  MOV R2, 0x2400 ;  /* 0x0000240000027802 */ /* 0x000fce0000000f00 */
[----:B-----5:R-:W-:Y:S05]  /*23f0*/  CALL.REL.NOINC `($__internal_2_$__cuda_sm3x_div_rn_noftz_f32_slowpath) ;  /* 0x0000002000787944 */ /* 0x020fea0003c00000 */
.L_x_47:
[----:B------:R-:W-:Y:S05]  /*2400*/  BSYNC.RECONVERGENT B5 ;  /* 0x0000000000057941 */ /* 0x000fea0003800200 */
.L_x_46:
        /* <DEDUP_REMOVED lines=10> */
[----:B------:R-:W-:Y:S01]  /*24b0*/  FADD R3, -R3, R10 ;  /* 0x0000000a03037221 */ /* 0x000fe20000000100 */
[----:B------:R-:W-:Y:S01]  /*24c0*/  I2FP.F32.S32 R16, R0 ;  /* 0x0000000000107245 */ /* 0x000fe20000201400 */
[----:B------:R-:W-:Y:S01]  /*24d0*/  FMUL R2, R2, R2 ;  /* 0x0000000202027220 */ /* 0x000fe20000400000 */
[----:B0-----:R-:W-:Y:S02]  /*24e0*/  FFMA R13, -R29, R12, 1 ;  /* 0x3f8000001d0d7423 */ /* 0x001fe4000000010c */
[----:B------:R-:W-:Y:S01]  /*24f0*/  FCHK P0, R16, R29 ;  /* 0x0000001d10007302 */ /* 0x000fe20000000000 */
[----:B------:R-:W-:Y:S01]  /*2500*/  FFMA R3, R3, R3, R2 ;  /* 0x0000000303037223 */ /* 0x000fe20000000002 */
[----:B------:R-:W-:-:S03]  /*2510*/  FFMA R0, R12, R13, R12 ;  /* 0x0000000d0c007223 */ /* 0x000fc6000000000c */
[----:B------:R-:W-:Y:S01]  /*2520*/  FMUL R3, R8, R3 ;  /* 0x0000000308037220 */ /* 0x000fe20000400000 */
[----:B------:R-:W-:-:S03]  /*2530*/  FFMA R13, R0, R16, RZ ;  /* 0x00000010000d7223 */ /* 0x000fc600000000ff */
[----:B------:R-:W-:Y:S01]  /*2540*/  FMUL R3, R3, 1.4426950216293334961 ;  /* 0x3fb8aa3b03037820 */ /* 0x000fe20000400000 */
[----:B------:R-:W-:-:S04]  /*2550*/  FFMA R12, -R29, R13, R16 ;  /* 0x0000000d1d0c7223 */ /* 0x000fc80000000110 */
[----:B------:R-:W-:Y:S01]  /*2560*/  FSETP.GEU.AND P1, PT, R3, -126, PT ;  /* 0xc2fc00000300780b */ /* 0x000fe20003f2e000 */
[----:B------:R-:W-:-:S12]  /*2570*/  FFMA R0, R0, R12, R13 ;  /* 0x0000000c00007223 */ /* 0x000fd8000000000d */
[----:B------:R-:W-:-:S04]  /*2580*/  @!P1 FMUL R3, R3, 0.5 ;  /* 0x3f00000003039820 */ /* 0x000fc80000400000 */
[----:B------:R-:W0:Y:S02]  /*2590*/  MUFU.EX2 R2, R3 ;  /* 0x0000000300027308 */ /* 0x000e240000000800 */
[----:B0-----:R-:W-:-:S04]  /*25a0*/  @!P1 FMUL R2, R2, R2 ;  /* 0x0000000202029220 */ /* 0x001fc80000400000 */
[----:B------:R-:W-:Y:S01]  /*25b0*/  FMUL R35, R7, R2 ;  /* 0x0000000207237220 */ /* 0x000fe20000400000 */
[----:B------:R-:W-:Y:S06]  /*25c0*/  @!P0 BRA `(.L_x_49) ;  /* 0x0000000000108947 */ /* 0x000fec0003800000 */
[----:B------:R-:W-:Y:S01]  /*25d0*/  IMAD.MOV.U32 R3, RZ, RZ, R16 ;  /* 0x000000ffff037224 */ /* 0x000fe200078e0010 */
[----:B------:R-:W-:Y:S02]  /*25e0*/  MOV R0, R29 ;  /* 0x0000001d00007202 */ /* 0x000fe40000000f00 */
[----:B------:R-:W-:-:S07]  /*25f0*/  MOV R2, 0x2610 ;  /* 0x0000261000027802 */ /* 0x000fce0000000f00 */
[----:B-----5:R-:W-:Y:S05]  /*2600*/  CALL.REL.NOINC `($__internal_2_$__cuda_sm3x_div_rn_noftz_f32_slowpath) ;  /* 0x0000001c00f47944 */ /* 0x020fea0003c00000 */
.L_x_49:
[----:B------:R-:W-:Y:S05]  /*2610*/  BSYNC.RECONVERGENT B5 ;  /* 0x0000000000057941 */ /* 0x000fea0003800200 */
.L_x_48:
        /* <DEDUP_REMOVED lines=28> */
[----:B------:R-:W-:Y:S02]  /*27e0*/  MOV R3, R16 ;  /* 0x0000001000037202 */ /* 0x000fe40000000f00 */
[----:B------:R-:W-:Y:S02]  /*27f0*/  MOV R0, R29 ;  /* 0x0000001d00007202 */ /* 0x000fe40000000f00 */
[----:B------:R-:W-:-:S07]  /*2800*/  MOV R2, 0x2820 ;  /* 0x0000282000027802 */ /* 0x000fce0000000f00 */
[----:B-----5:R-:W-:Y:S05]  /*2810*/  CALL.REL.NOINC `($__internal_2_$__cuda_sm3x_div_rn_noftz_f32_slowpath) ;  /* 0x0000001c00707944 */ /* 0x020fea0003c00000 */
.L_x_51:
[----:B------:R-:W-:Y:S05]  /*2820*/  BSYNC.RECONVERGENT B5 ;  /* 0x0000000000057941 */ /* 0x000fea0003800200 */
.L_x_50:
[-C--:B------:R-:W-:Y:S01]  /*2830*/  FMUL R2, R37, R0.reuse ;  /* 0x0000000025027220 */ /* 0x080fe20000400000 */
[----:B------:R-:W-:Y:S01]  /*2840*/  FMUL R0, R36, R0 ;  /* 0x0000000024007220 */ /* 0x000fe20000400000 */
[----:B------:R-:W-:Y:S03]  /*2850*/  BSSY.RECONVERGENT B5, `(.L_x_52) ;  /* 0x000001e000057945 */ /* 0x000fe60003800200 */
[----:B------:R-:W-:Y:S02]  /*2860*/  FSETP.GE.AND P1, PT, R2, 0.5, PT ;  /* 0x3f0000000200780b */ /* 0x000fe40003f26000 */
[----:B------:R-:W-:Y:S02]  /*2870*/  FSETP.GE.AND P0, PT, R0, 0.5, PT ;  /* 0x3f0000000000780b */ /* 0x000fe40003f06000 */
[----:B------:R-:W-:Y:S02]  /*2880*/  FSEL R2, R2, 0.49998998641967773438, !P1 ;  /* 0x3efffeb002027808 */ /* 0x000fe40004800000 */
[----:B------:R-:W-:Y:S01]  /*2890*/  FSEL R3, R0, 0.49998998641967773438, !P0 ;  /* 0x3efffeb000037808 */ /* 0x000fe20004000000 */
[----:B------:R-:W-:-:S02]  /*28a0*/  VIADD R0, R38, 0x3 ;  /* 0x0000000326007836 */ /* 0x000fc40000000000 */
[----:B------:R-:W-:Y:S02]  /*28b0*/  FADD R2, -R2, R11 ;  /* 0x0000000b02027221 */ /* 0x000fe40000000100 */
[----:B------:R-:W-:Y:S01]  /*28c0*/  FADD R3, -R3, R10 ;  /* 0x0000000a03037221 */ /* 0x000fe20000000100 */
[----:B------:R-:W-:Y:S01]  /*28d0*/  I2FP.F32.S32 R12, R0 ;  /* 0x00000000000c7245 */ /* 0x000fe20000201400 */
[----:B------:R-:W-:-:S03]  /*28e0*/  FMUL R2, R2, R2 ;  /* 0x0000000202027220 */ /* 0x000fc60000400000 */
[----:B------:R-:W-:Y:S01]  /*28f0*/  FCHK P0, R12, R29 ;  /* 0x0000001d0c007302 */ /* 0x000fe20000000000 */
[----:B------:R-:W-:-:S04]  /*2900*/  FFMA R3, R3, R3, R2 ;  /* 0x0000000303037223 */ /* 0x000fc80000000002 */
[----:B------:R-:W-:-:S03]  /*2910*/  FMUL R3, R8, R3 ;  /* 0x0000000308037220 */ /* 0x000fc60000400000 */
[----:B------:R-:W0:Y:S01]  /*2920*/  MUFU.RCP R2, R29 ;  /* 0x0000001d00027308 */ /* 0x000e220000001000 */
[----:B------:R-:W-:-:S05]  /*2930*/  FMUL R3, R3, 1.4426950216293334961 ;  /* 0x3fb8aa3b03037820 */ /* 0x000fca0000400000 */
[----:B------:R-:W-:Y:S01]  /*2940*/  FSETP.GEU.AND P1, PT, R3, -126, PT ;  /* 0xc2fc00000300780b */ /* 0x000fe20003f2e000 */
[----:B0-----:R-:W-:-:S12]  /*2950*/  FFMA R13, -R29, R2, 1 ;  /* 0x3f8000001d0d7423 */ /* 0x001fd80000000102 */
[----:B------:R-:W-:Y:S01]  /*2960*/  @!P1 FMUL R3, R3, 0.5 ;  /* 0x3f00000003039820 */ /* 0x000fe20000400000 */
[----:B------:R-:W-:-:S03]  /*2970*/  FFMA R0, R2, R13, R2 ;  /* 0x0000000d02007223 */ /* 0x000fc60000000002 */
[----:B------:R-:W0:Y:S01]  /*2980*/  MUFU.EX2 R32, R3 ;  /* 0x0000000300207308 */ /* 0x000e220000000800 */
[----:B------:R-:W-:-:S04]  /*2990*/  FFMA R13, R0, R12, RZ ;  /* 0x0000000c000d7223 */ /* 0x000fc800000000ff */
[----:B------:R-:W-:-:S04]  /*29a0*/  FFMA R2, -R29, R13, R12 ;  /* 0x0000000d1d027223 */ /* 0x000fc8000000010c */
[----:B------:R-:W-:Y:S01]  /*29b0*/  FFMA R0, R0, R2, R13 ;  /* 0x0000000200007223 */ /* 0x000fe2000000000d */
[----:B0-----:R-:W-:-:S04]  /*29c0*/  @!P1 FMUL R32, R32, R32 ;  /* 0x0000002020209220 */ /* 0x001fc80000400000 */
[----:B------:R-:W-:Y:S01]  /*29d0*/  FMUL R32, R7, R32 ;  /* 0x0000002007207220 */ /* 0x000fe20000400000 */
[----:B------:R-:W-:Y:S06]  /*29e0*/  @!P0 BRA `(.L_x_53) ;  /* 0x0000000000108947 */ /* 0x000fec0003800000 */
[----:B------:R-:W-:Y:S02]  /*29f0*/  MOV R3, R12 ;  /* 0x0000000c00037202 */ /* 0x000fe40000000f00 */
[----:B------:R-:W-:Y:S02]  /*2a00*/  MOV R0, R29 ;  /* 0x0000001d00007202 */ /* 0x000fe40000000f00 */
[----:B------:R-:W-:-:S07]  /*2a10*/  MOV R2, 0x2a30 ;  /* 0x00002a3000027802 */ /* 0x000fce0000000f00 */
[----:B-----5:R-:W-:Y:S05]  /*2a20*/  CALL.REL.NOINC `($__internal_2_$__cuda_sm3x_div_rn_noftz_f32_slowpath) ;  /* 0x0000001800ec7944 */ /* 0x020fea0003c00000 */
.L_x_53:
[----:B------:R-:W-:Y:S05]  /*2a30*/  BSYNC.RECONVERGENT B5 ;  /* 0x0000000000057941 */ /* 0x000fea0003800200 */
.L_x_52:
[-C--:B------:R-:W-:Y:S01]  /*2a40*/  FMUL R2, R37, R0.reuse ;  /* 0x0000000025027220 */ /* 0x080fe20000400000 */
[----:B------:R-:W-:Y:S01]  /*2a50*/  FMUL R0, R36, R0 ;  /* 0x0000000024007220 */ /* 0x000fe20000400000 */
[----:B-----5:R-:W-:Y:S01]  /*2a60*/  FFMA R26, R35, R26, R14 ;  /* 0x0000001a231a7223 */ /* 0x020fe2000000000e */
[----:B------:R-:W-:Y:S01]  /*2a70*/  VIADD R39, R39, 0x4 ;  /* 0x0000000427277836 */ /* 0x000fe20000000000 */
[----:B------:R-:W-:Y:S02]  /*2a80*/  IADD3 R38, PT, PT, R38, 0x4, RZ ;  /* 0x0000000426267810 */ /* 0x000fe40007ffe0ff */
[----:B------:R-:W-:Y:S01]  /*2a90*/  FSETP.GE.AND P1, PT, R2, 0.5, PT ;  /* 0x3f0000000200780b */ /* 0x000fe20003f26000 */
[----:B------:R-:W-:Y:S01]  /*2aa0*/  FFMA R13, R33, R24, R26 ;  /* 0x00000018210d7223 */ /* 0x000fe2000000001a */
[----:B------:R-:W-:Y:S02]  /*2ab0*/  FSETP.GE.AND P0, PT, R0, 0.5, PT ;  /* 0x3f0000000000780b */ /* 0x000fe40003f06000 */
[----:B------:R-:W-:Y:S01]  /*2ac0*/  FSEL R2, R2, 0.49998998641967773438, !P1 ;  /* 0x3efffeb002027808 */ /* 0x000fe20004800000 */
[----:B------:R-:W-:Y:S01]  /*2ad0*/  FFMA R13, R32, R22, R13 ;  /* 0x00000016200d7223 */ /* 0x000fe2000000000d */
[----:B------:R-:W-:-:S03]  /*2ae0*/  FSEL R3, R0, 0.49998998641967773438, !P0 ;  /* 0x3efffeb000037808 */ /* 0x000fc60004000000 */
[----:B------:R-:W-:Y:S02]  /*2af0*/  FADD R2, -R2, R11 ;  /* 0x0000000b02027221 */ /* 0x000fe40000000100 */
[----:B------:R-:W-:Y:S02]  /*2b00*/  FADD R3, -R3, R10 ;  /* 0x0000000a03037221 */ /* 0x000fe40000000100 */
[----:B------:R-:W-:-:S04]  /*2b10*/  FMUL R2, R2, R2 ;  /* 0x0000000202027220 */ /* 0x000fc80000400000 */
[----:B------:R-:W-:Y:S01]  /*2b20*/  FFMA R3, R3, R3, R2 ;  /* 0x0000000303037223 */ /* 0x000fe20000000002 */
[----:B------:R-:W-:Y:S01]  /*2b30*/  FFMA R2, R35, R27, R15 ;  /* 0x0000001b23027223 */ /* 0x000fe2000000000f */
[----:B------:R-:W-:Y:S02]  /*2b40*/  IADD3 R15, PT, PT, R41, 0x3, RZ ;  /* 0x00000003290f7810 */ /* 0x000fe40007ffe0ff */
[----:B------:R-:W-:Y:S01]  /*2b50*/  FMUL R3, R8, R3 ;  /* 0x0000000308037220 */ /* 0x000fe20000400000 */
[----:B------:R-:W-:Y:S01]  /*2b60*/  FFMA R2, R33, R25, R2 ;  /* 0x0000001921027223 */ /* 0x000fe20000000002 */
[----:B------:R-:W-:Y:S02]  /*2b70*/  IADD3 R41, PT, PT, R41, 0x4, RZ ;  /* 0x0000000429297810 */ /* 0x000fe40007ffe0ff */
        /* <DEDUP_REMOVED lines=11> */
.L_x_36:
[----:B------:R-:W-:Y:S05]  /*2c30*/  BSYNC.RECONVERGENT B3 ;  /* 0x0000000000037941 */ /* 0x000fea0003800200 */
.L_x_35:
[----:B------:R-:W-:Y:S05]  /*2c40*/  @P2 BRA `(.L_x_55) ;  /* 0xffffffec00b42947 */ /* 0x000fea000383ffff */
.L_x_34:
[----:B------:R-:W-:Y:S05]  /*2c50*/  BSYNC.RECONVERGENT B4 ;  /* 0x0000000000047941 */ /* 0x000fea0003800200 */
.L_x_33:
[----:B------:R-:W-:Y:S05]  /*2c60*/  BRA `(.L_x_56) ;  /* 0x0000001000687947 */ /* 0x000fea0003800000 */
.L_x_9:
[----:B------:R-:W2:Y:S04]  /*2c70*/  LDG.E R40, desc[UR6][R44.64] ;  /* 0x000000062c287981 */ /* 0x000ea8000c1e1900 */
[----:B------:R-:W2:Y:S01]  /*2c80*/  LDG.E R41, desc[UR6][R44.64+0x4] ;  /* 0x000004062c297981 */ /* 0x000ea2000c1e1900 */
[----:B------:R-:W-:Y:S02]  /*2c90*/  CS2R R14, SRZ ;  /* 0x00000000000e7805 */ /* 0x000fe4000001ff00 */
[----:B--2---:R-:W-:-:S13]  /*2ca0*/  ISETP.GT.AND P0, PT, R40, R41, PT ;  /* 0x000000292800720c */ /* 0x004fda0003f04270 */
[----:B------:R-:W-:Y:S05]  /*2cb0*/  @P0 BRA `(.L_x_56) ;  /* 0x0000001000540947 */ /* 0x000fea0003800000 */
[----:B------:R-:W0:Y:S01]  /*2cc0*/  LDC R30, c[0x0][0x3b4] ;  /* 0x0000ed00ff1e7b82 */ /* 0x000e220000000800 */
[----:B------:R-:W-:Y:S02]  /*2cd0*/  CS2R R14, SRZ ;  /* 0x00000000000e7805 */ /* 0x000fe4000001ff00 */
[-C--:B0-----:R-:W-:Y:S02]  /*2ce0*/  LEA.HI R31, R30, R30.reuse, RZ, 0x1 ;  /* 0x0000001e1e1f7211 */ /* 0x081fe400078f08ff */
[----:B------:R-:W-:Y:S02]  /*2cf0*/  I2FP.F32.S32 R30, R30 ;  /* 0x0000001e001e7245 */ /* 0x000fe40000201400 */
[----:B------:R-:W-:-:S04]  /*2d00*/  SHF.R.S32.HI R31, RZ, 0x1, R31 ;  /* 0x00000001ff1f7819 */ /* 0x000fc8000001141f */
[C---:B------:R-:W-:Y:S02]  /*2d10*/  IADD3 R29, PT, PT, R31.reuse, -0x1, RZ ;  /* 0xffffffff1f1d7810 */ /* 0x040fe40007ffe0ff */
[----:B------:R-:W-:Y:S02]  /*2d20*/  IADD3 R28, PT, PT, R31, 0x1, RZ ;  /* 0x000000011f1c7810 */ /* 0x000fe40007ffe0ff */
[----:B------:R-:W-:Y:S02]  /*2d30*/  I2FP.F32.S32 R29, R29 ;  /* 0x0000001d001d7245 */ /* 0x000fe40000201400 */
[----:B------:R-:W-:-:S07]  /*2d40*/  I2FP.F32.S32 R28, R28 ;  /* 0x0000001c001c7245 */ /* 0x000fce0000201400 */
.L_x_77:
[----:B------:R-:W0:Y:S01]  /*2d50*/  LDC.64 R2, c[0x0][0x3a0] ;  /* 0x0000e800ff027b82 */ /* 0x000e220000000a00 */
[----:B------:R-:W1:Y:S01]  /*2d60*/  LDCU.64 UR8, c[0x0][0x398] ;  /* 0x00007300ff0877ac */ /* 0x000e620008000a00 */
[----:B0-----:R-:W-:-:S05]  /*2d70*/  IMAD.WIDE R2, R40, 0x8, R2 ;  /* 0x0000000828027825 */ /* 0x001fca00078e0202 */
[----:B------:R-:W2:Y:S02]  /*2d80*/  LDG.E R21, desc[UR6][R2.64] ;  /* 0x0000000602157981 */ /* 0x000ea4000c1e1900 */
[----:B--2---:R-:W-:-:S04]  /*2d90*/  SHF.R.S64 R12, RZ, 0x1e, R21 ;  /* 0x0000001eff0c7819 */ /* 0x004fc80000001015 */
[----:B-1----:R-:W-:-:S04]  /*2da0*/  IADD3 R12, P0, PT, R12, UR8, RZ ;  /* 0x000000080c0c7c10 */ /* 0x002fc8000ff1e0ff */
[----:B------:R-:W-:-:S05]  /*2db0*/  LEA.HI.X.SX32 R13, R21, UR9, 0x2, P0 ;  /* 0x00000009150d7c11 */ /* 0x000fca00080f16ff */
[----:B------:R-:W2:Y:S01]  /*2dc0*/  LDG.E R12, desc[UR6][R12.64] ;  /* 0x000000060c0c7981 */ /* 0x000ea2000c1e1900 */
[----:B------:R-:W-:Y:S01]  /*2dd0*/  BSSY.RECONVERGENT B3, `(.L_x_57) ;  /* 0x0000102000037945 */ /* 0x000fe20003800200 */
[C---:B------:R-:W-:Y:S02]  /*2de0*/  ISETP.NE.AND P2, PT, R40.reuse, R41, PT ;  /* 0x000000292800720c */ /* 0x040fe40003f45270 */
[----:B------:R-:W-:Y:S01]  /*2df0*/  IADD3 R40, PT, PT, R40, 0x1, RZ ;  /* 0x0000000128287810 */ /* 0x000fe20007ffe0ff */
        /* <DEDUP_REMOVED lines=17> */
[----:B------:R-:W-:Y:S01]  /*2f10*/  VIADD R2, R0, 0xf3000000 ;  /* 0xf300000000027836 */ /* 0x000fe20000000000 */
[----:B------:R0:W1:Y:S04]  /*2f20*/  MUFU.RSQ R3, R0 ;  /* 0x0000000000037308 */ /* 0x0000680000001400 */
[----:B------:R-:W-:-:S13]  /*2f30*/  ISETP.GT.U32.AND P0, PT, R2, 0x727fffff, PT ;  /* 0x727fffff0200780c */ /* 0x000fda0003f04070 */
[----:B01----:R-:W-:Y:S05]  /*2f40*/  @!P0 BRA `(.L_x_60) ;  /* 0x00000000000c8947 */ /* 0x003fea0003800000 */
[----:B------:R-:W-:-:S07]  /*2f50*/  MOV R2, 0x2f70 ;  /* 0x00002f7000027802 */ /* 0x000fce0000000f00 */
[----:B------:R-:W-:Y:S05]  /*2f60*/  CALL.REL.NOINC `($__internal_1_$__cuda_sm20_sqrt_rn_f32_slowpath) ;  /* 0x0000001400487944 */ /* 0x000fea0003c00000 */
[----:B------:R-:W-:Y:S05]  /*2f70*/  BRA `(.L_x_61) ;  /* 0x0000000000107947 */ /* 0x000fea0003800000 */
.L_x_60:
[----:B------:R-:W-:Y:S01]  /*2f80*/  FMUL.FTZ R13, R0, R3 ;  /* 0x00000003000d7220 */ /* 0x000fe20000410000 */
[----:B------:R-:W-:-:S03]  /*2f90*/  FMUL.FTZ R2, R3, 0.5 ;  /* 0x3f00000003027820 */ /* 0x000fc60000410000 */
[----:B------:R-:W-:-:S04]  /*2fa0*/  FFMA R0, -R13, R13, R0 ;  /* 0x0000000d0d007223 */ /* 0x000fc80000000100 */
[----:B------:R-:W-:-:S07]  /*2fb0*/  FFMA R13, R0, R2, R13 ;  /* 0x00000002000d7223 */ /* 0x000fce000000000d */
.L_x_61:
[----:B------:R-:W-:Y:S05]  /*2fc0*/  BSYNC.RECONVERGENT B0 ;  /* 0x0000000000007941 */ /* 0x000fea0003800200 */
.L_x_59:
        /* <DEDUP_REMOVED lines=16> */
[----:B------:R-:W-:Y:S02]  /*30d0*/  MOV R3, R17 ;  /* 0x0000001100037202 */ /* 0x000fe40000000f00 */
[----:B------:R-:W-:Y:S02]  /*30e0*/  MOV R0, R30 ;  /* 0x0000001e00007202 */ /* 0x000fe40000000f00 */
[----:B------:R-:W-:-:S07]  /*30f0*/  MOV R2, 0x3110 ;  /* 0x0000311000027802 */ /* 0x000fce0000000f00 */
[----:B------:R-:W-:Y:S05]  /*3100*/  CALL.REL.NOINC `($__internal_2_$__cuda_sm3x_div_rn_noftz_f32_slowpath) ;  /* 0x0000001400347944 */ /* 0x000fea0003c00000 */
[----:B------:R-:W-:-:S07]  /*3110*/  MOV R25, R0 ;  /* 0x0000000000197202 */ /* 0x000fce0000000f00 */
.L_x_63:
[----:B------:R-:W-:Y:S05]  /*3120*/  BSYNC.RECONVERGENT B4 ;  /* 0x0000000000047941 */ /* 0x000fea0003800200 */
.L_x_62:
        /* <DEDUP_REMOVED lines=9> */
[----:B------:R-:W-:Y:S01]  /*31c0*/  MOV R3, R20 ;  /* 0x0000001400037202 */ /* 0x000fe20000000f00 */
[----:B------:R-:W-:Y:S01]  /*31d0*/  IMAD.MOV.U32 R0, RZ, RZ, R25 ;  /* 0x000000ffff007224 */ /* 0x000fe200078e0019 */
[----:B------:R-:W-:-:S07]  /*31e0*/  MOV R2, 0x3200 ;  /* 0x0000320000027802 */ /* 0x000fce0000000f00 */
[----:B------:R-:W-:Y:S05]  /*31f0*/  CALL.REL.NOINC `($__internal_2_$__cuda_sm3x_div_rn_noftz_f32_slowpath) ;  /* 0x0000001000f87944 */ /* 0x000fea0003c00000 */
.L_x_65:
[----:B------:R-:W-:Y:S05]  /*3200*/  BSYNC.RECONVERGENT B4 ;  /* 0x0000000000047941 */ /* 0x000fea0003800200 */
.L_x_64:
        /* <DEDUP_REMOVED lines=17> */
.L_x_67:
[----:B------:R-:W-:Y:S05]  /*3320*/  BSYNC.RECONVERGENT B4 ;  /* 0x0000000000047941 */ /* 0x000fea0003800200 */
.L_x_66:
[----:B------:R-:W1:Y:S01]  /*3330*/  FRND.FLOOR R3, R0 ;  /* 0x0000000000037307 */ /* 0x000e620000205000 */
[----:B------:R-:W2:Y:S01]  /*3340*/  LDC R2, c[0x0][0x3b4] ;  /* 0x0000ed00ff027b82 */ /* 0x000ea20000000800 */
[----:B-1----:R-:W-:-:S06]  /*3350*/  FADD R3, R28, R3 ;  /* 0x000000031c037221 */ /* 0x002fcc0000000000 */
[----:B------:R-:W0:Y:S01]  /*3360*/  F2I.TRUNC.NTZ R3, R3 ;  /* 0x0000000300037305 */ /* 0x000e22000020f100 */
[----:B--2---:R-:W-:Y:S02]  /*3370*/  IADD3 R2, PT, PT, R2, -0x1, RZ ;  /* 0xffffffff02027810 */ /* 0x004fe40007ffe0ff */
        /* <DEDUP_REMOVED lines=8> */
.L_x_76:
[----:B------:R-:W0:Y:S01]  /*3400*/  LDC.64 R2, c[0x0][0x380] ;  /* 0x0000e000ff027b82 */ /* 0x000e220000000a00 */
[----:B------:R-:W1:Y:S01]  /*3410*/  LDCU UR4, c[0x0][0x3b4] ;  /* 0x00007680ff0477ac */ /* 0x000e620008000800 */
[C---:B------:R-:W-:Y:S01]  /*3420*/  VIADD R32, R39.reuse, 0x1 ;  /* 0x0000000127207836 */ /* 0x040fe20000000000 */
[C---:B------:R-:W-:Y:S02]  /*3430*/  IADD3 R13, PT, PT, R39.reuse, 0x2, RZ ;  /* 0x00000002270d7810 */ /* 0x040fe40007ffe0ff */
[----:B------:R-:W-:Y:S02]  /*3440*/  CS2R R24, SRZ ;  /* 0x0000000000187805 */ /* 0x000fe4000001ff00 */
[----:B------:R-:W-:Y:S02]  /*3450*/  IADD3 R17, PT, PT, R39, 0x3, RZ ;  /* 0x0000000327117810 */ /* 0x000fe40007ffe0ff */
[----:B------:R-:W-:Y:S02]  /*3460*/  CS2R R22, SRZ ;  /* 0x0000000000167805 */ /* 0x000fe4000001ff00 */
[----:B------:R-:W-:-:S02]  /*3470*/  ISETP.GE.AND P3, PT, R13, R36, PT ;  /* 0x000000240d00720c */ /* 0x000fc40003f66270 */
[----:B------:R-:W-:Y:S02]  /*3480*/  CS2R R20, SRZ ;  /* 0x0000000000147805 */ /* 0x000fe4000001ff00 */
[-C--:B------:R-:W-:Y:S02]  /*3490*/  ISETP.GE.AND P1, PT, R32, R36.reuse, PT ;  /* 0x000000242000720c */ /* 0x080fe40003f26270 */
[----:B------:R-:W-:Y:S02]  /*34a0*/  CS2R R26, SRZ ;  /* 0x00000000001a7805 */ /* 0x000fe4000001ff00 */
        /* <DEDUP_REMOVED lines=19> */
[----:B------:R-:W-:Y:S02]  /*35e0*/  MOV R3, R17 ;  /* 0x0000001100037202 */ /* 0x000fe40000000f00 */
[----:B------:R-:W-:Y:S02]  /*35f0*/  MOV R0, R30 ;  /* 0x0000001e00007202 */ /* 0x000fe40000000f00 */
[----:B------:R-:W-:-:S07]  /*3600*/  MOV R2, 0x3620 ;  /* 0x0000362000027802 */ /* 0x000fce0000000f00 */
[----:B-----5:R-:W-:Y:S05]  /*3610*/  CALL.REL.NOINC `($__internal_2_$__cuda_sm3x_div_rn_noftz_f32_slowpath) ;  /* 0x0000000c00f07944 */ /* 0x020fea0003c00000 */
.L_x_69:
[----:B------:R-:W-:Y:S05]  /*3620*/  BSYNC.RECONVERGENT B4 ;  /* 0x0000000000047941 */ /* 0x000fea0003800200 */
.L_x_68:
[-C--:B------:R-:W-:Y:S01]  /*3630*/  FMUL R2, R38, R0.reuse ;  /* 0x0000000026027220 */ /* 0x080fe20000400000 */
[----:B------:R-:W-:Y:S01]  /*3640*/  FMUL R0, R37, R0 ;  /* 0x0000000025007220 */ /* 0x000fe20000400000 */
[----:B------:R-:W0:Y:S01]  /*3650*/  MUFU.RCP R13, R30 ;  /* 0x0000001e000d7308 */ /* 0x000e220000001000 */
[----:B------:R-:W-:Y:S01]  /*3660*/  IMAD.IADD R32, R32, 0x1, -R31 ;  /* 0x0000000120207824 */ /* 0x000fe200078e0a1f */
        /* <DEDUP_REMOVED lines=27> */
.L_x_71:
[----:B------:R-:W-:Y:S05]  /*3820*/  BSYNC.RECONVERGENT B4 ;  /* 0x0000000000047941 */ /* 0x000fea0003800200 */
.L_x_70:
        /* <DEDUP_REMOVED lines=31> */
.L_x_73:
[----:B------:R-:W-:Y:S05]  /*3a20*/  BSYNC.RECONVERGENT B4 ;  /* 0x0000000000047941 */ /* 0x000fea0003800200 */
.L_x_72:
        /* <DEDUP_REMOVED lines=31> */
.L_x_75:
[----:B------:R-:W-:Y:S05]  /*3c20*/  BSYNC.RECONVERGENT B4 ;  /* 0x0000000000047941 */ /* 0x000fea0003800200 */
.L_x_74:
        /* <DEDUP_REMOVED lines=28> */
.L_x_58:
[----:B------:R-:W-:Y:S05]  /*3df0*/  BSYNC.RECONVERGENT B3 ;  /* 0x0000000000037941 */ /* 0x000fea0003800200 */
.L_x_57:
[----:B------:R-:W-:Y:S05]  /*3e00*/  @P2 BRA `(.L_x_77) ;  /* 0xffffffec00d02947 */ /* 0x000fea000383ffff */
.L_x_56:
[----:B------:R-:W-:Y:S05]  /*3e10*/  BSYNC.RECONVERGENT B2 ;  /* 0x0000000000027941 */ /* 0x000fea0003800200 */
.L_x_8:
[----:B------:R-:W0:Y:S01]  /*3e20*/  LDCU.64 UR8, c[0x0][0x388] ;  /* 0x00007100ff0877ac */ /* 0x000e220008000a00 */
[----:B------:R-:W-:Y:S01]  /*3e30*/  IMAD R6, R6, UR5, R5 ;  /* 0x0000000506067c24 */ /* 0x000fe2000f8e0205 */
[----:B------:R-:W-:-:S04]  /*3e40*/  UIMAD UR4, UR5, UR5, URZ ;  /* 0x00000005050472a4 */ /* 0x000fc8000f8e02ff */
[----:B------:R-:W-:-:S03]  /*3e50*/  SHF.R.S32.HI R7, RZ, 0x1f, R6 ;  /* 0x0000001fff077819 */ /* 0x000fc60000011406 */
[----:B------:R-:W-:-:S03]  /*3e60*/  IMAD.WIDE.U32 R4, R4, UR4, R6 ;  /* 0x0000000404047c25 */ /* 0x000fc6000f8e0006 */
[----:B0-----:R-:W-:-:S04]  /*3e70*/  LEA R2, P0, R4, UR8, 0x3 ;  /* 0x0000000804027c11 */ /* 0x001fc8000f8018ff */
[----:B------:R-:W-:-:S05]  /*3e80*/  LEA.HI.X R3, R4, UR9, R5, 0x3, P0 ;  /* 0x0000000904037c11 */ /* 0x000fca00080f1c05 */
[----:B------:R-:W-:Y:S01]  /*3e90*/  STG.E.64 desc[UR6][R2.64], R14 ;  /* 0x0000000e02007986 */ /* 0x000fe2000c101b06 */
[----:B------:R-:W-:Y:S05]  /*3ea0*/  EXIT ;  /* 0x000000000000794d */ /* 0x000fea0003800000 */
        .weak           $__internal_0_$__cuda_sm20_div_rn_f64_full
        .type           $__internal_0_$__cuda_sm20_div_rn_f64_full,@function
        .size           $__internal_0_$__cuda_sm20_div_rn_f64_full,($__internal_1_$__cuda_sm20_sqrt_rn_f32_slowpath - $__internal_0_$__cuda_sm20_div_rn_f64_full)
$__internal_0_$__cuda_sm20_div_rn_f64_full:
[C---:B------:R-:W-:Y:S02]  /*3eb0*/  FSETP.GEU.AND P0, PT, |R13|.reuse, 1.469367938527859385e-39, PT ;  /* 0x001000000d00780b */ /* 0x040fe40003f0e200 */
[C---:B------:R-:W-:Y:S02]  /*3ec0*/  LOP3.LUT R2, R13.reuse, 0x800fffff, RZ, 0xc0, !PT ;  /* 0x800fffff0d027812 */ /* 0x040fe400078ec0ff */
[----:B------:R-:W-:Y:S02]  /*3ed0*/  MOV R16, 0x1 ;  /* 0x0000000100107802 */ /* 0x000fe40000000f00 */
[----:B------:R-:W-:Y:S02]  /*3ee0*/  LOP3.LUT R3, R2, 0x3ff00000, RZ, 0xfc, !PT ;  /* 0x3ff0000002037812 */ /* 0x000fe400078efcff */
[----:B------:R-:W-:Y:S02]  /*3ef0*/  MOV R2, R12 ;  /* 0x0000000c00027202 */ /* 0x000fe40000000f00 */
[----:B------:R-:W-:-:S03]  /*3f00*/  LOP3.LUT R26, R13, 0x7ff00000, RZ, 0xc0, !PT ;  /* 0x7ff000000d1a7812 */ /* 0x000fc600078ec0ff */
[----:B------:R-:W-:-:S06]  /*3f10*/  @!P0 DMUL R2, R12, 8.98846567431157953865e+307 ;  /* 0x7fe000000c028828 */ /* 0x000fcc0000000000 */
[----:B------:R-:W0:Y:S02]  /*3f20*/  MUFU.RCP64H R17, R3 ;  /* 0x0000000300117308 */ /* 0x000e240000001800 */
[----:B0-----:R-:W-:-:S08]  /*3f30*/  DFMA R18, R16, -R2, 1 ;  /* 0x3ff000001012742b */ /* 0x001fd00000000802 */
[----:B------:R-:W-:-:S08]  /*3f40*/  DFMA R18, R18, R18, R18 ;  /* 0x000000121212722b */ /* 0x000fd00000000012 */
[----:B------:R-:W-:Y:S01]  /*3f50*/  DFMA R20, R16, R18, R16 ;  /* 0x000000121014722b */ /* 0x000fe20000000010 */
[----:B------:R-:W-:Y:S01]  /*3f60*/  IMAD.MOV.U32 R19, RZ, RZ, R23 ;  /* 0x000000ffff137224 */ /* 0x000fe200078e0017 */
[----:B------:R-:W-:Y:S01]  /*3f70*/  MOV R18, R14 ;  /* 0x0000000e00127202 */ /* 0x000fe20000000f00 */
[----:B------:R-:W-:-:S03]  /*3f80*/  HFMA2 R14, -RZ, RZ, 0.0045166015625, 0 ;  /* 0x1ca00000ff0e7431 */ /* 0x000fc600000001ff */
[----:B------:R-:W-:Y:S02]  /*3f90*/  LOP3.LUT R29, R19, 0x7ff00000, RZ, 0xc0, !PT ;  /* 0x7ff00000131d7812 */ /* 0x000fe400078ec0ff */
[C---:B------:R-:W-:Y:S01]  /*3fa0*/  DFMA R22, R20.reuse, -R2, 1 ;  /* 0x3ff000001416742b */ /* 0x040fe20000000802 */
[----:B------:R-:W-:Y:S02]  /*3fb0*/  MOV R16, R18 ;  /* 0x0000001200107202 */ /* 0x000fe40000000f00 */
[----:B------:R-:W-:Y:S02]  /*3fc0*/  ISETP.GE.U32.AND P1, PT, R29, R26, PT ;  /* 0x0000001a1d00720c */ /* 0x000fe40003f26070 */
[----:B------:R-:W-:Y:S02]  /*3fd0*/  MOV R27, R29 ;  /* 0x0000001d001b7202 */ /* 0x000fe40000000f00 */
[----:B------:R-:W-:Y:S01]  /*3fe0*/  SEL R17, R14, 0x63400000, !P1 ;  /* 0x634000000e117807 */ /* 0x000fe20004800000 */
[----:B------:R-:W-:Y:S01]  /*3ff0*/  DFMA R20, R20, R22, R20 ;  /* 0x000000161414722b */ /* 0x000fe20000000014 */
[----:B------:R-:W-:-:S02]  /*4000*/  FSETP.GEU.AND P1, PT, |R19|, 1.469367938527859385e-39, PT ;  /* 0x001000001300780b */ /* 0x000fc40003f2e200 */
[----:B------:R-:W-:-:S11]  /*4010*/  LOP3.LUT R17, R17, 0x800fffff, R19, 0xf8, !PT ;  /* 0x800fffff11117812 */ /* 0x000fd600078ef813 */
[----:B------:R-:W-:Y:S05]  /*4020*/  @P1 BRA `(.L_x_78) ;  /* 0x0000000000201947 */ /* 0x000fea0003800000 */
[----:B------:R-:W-:-:S04]  /*4030*/  LOP3.LUT R22, R13, 0x7ff00000, RZ, 0xc0, !PT ;  /* 0x7ff000000d167812 */ /* 0x000fc800078ec0ff */
[----:B------:R-:W-:Y:S02]  /*4040*/  ISETP.GE.U32.AND P1, PT, R29, R22, PT ;  /* 0x000000161d00720c */ /* 0x000fe40003f26070 */
[----:B------:R-:W-:Y:S02]  /*4050*/  MOV R22, RZ ;  /* 0x000000ff00167202 */ /* 0x000fe40000000f00 */
[----:B------:R-:W-:-:S04]  /*4060*/  SEL R23, R14, 0x63400000, !P1 ;  /* 0x634000000e177807 */ /* 0x000fc80004800000 */
[----:B------:R-:W-:-:S04]  /*4070*/  LOP3.LUT R23, R23, 0x80000000, R19, 0xf8, !PT ;  /* 0x8000000017177812 */ /* 0x000fc800078ef813 */
[----:B------:R-:W-:-:S06]  /*4080*/  LOP3.LUT R23, R23, 0x100000, RZ, 0xfc, !PT ;  /* 0x0010000017177812 */ /* 0x000fcc00078efcff */
[----:B------:R-:W-:-:S10]  /*4090*/  DFMA R16, R16, 2, -R22 ;  /* 0x400000001010782b */ /* 0x000fd40000000816 */
[----:B------:R-:W-:-:S07]  /*40a0*/  LOP3.LUT R27, R17, 0x7ff00000, RZ, 0xc0, !PT ;  /* 0x7ff00000111b7812 */ /* 0x000fce00078ec0ff */
.L_x_78:
[----:B------:R-:W-:Y:S01]  /*40b0*/  VIADD R28, R27, 0xffffffff ;  /* 0xffffffff1b1c7836 */ /* 0x000fe20000000000 */
[----:B------:R-:W-:Y:S01]  /*40c0*/  @!P0 LOP3.LUT R26, R3, 0x7ff00000, RZ, 0xc0, !PT ;  /* 0x7ff00000031a8812 */ /* 0x000fe200078ec0ff */
[----:B------:R-:W-:-:S03]  /*40d0*/  DMUL R22, R20, R16 ;  /* 0x0000001014167228 */ /* 0x000fc60000000000 */
[----:B------:R-:W-:Y:S02]  /*40e0*/  IADD3 R30, PT, PT, R26, -0x1, RZ ;  /* 0xffffffff1a1e7810 */ /* 0x000fe40007ffe0ff */
[----:B------:R-:W-:-:S03]  /*40f0*/  ISETP.GT.U32.AND P0, PT, R28, 0x7feffffe, PT ;  /* 0x7feffffe1c00780c */ /* 0x000fc60003f04070 */
[----:B------:R-:W-:Y:S01]  /*4100*/  DFMA R24, R22, -R2, R16 ;  /* 0x800000021618722b */ /* 0x000fe20000000010 */
[----:B------:R-:W-:-:S07]  /*4110*/  ISETP.GT.U32.OR P0, PT, R30, 0x7feffffe, P0 ;  /* 0x7feffffe1e00780c */ /* 0x000fce0000704470 */
[----:B------:R-:W-:-:S06]  /*4120*/  DFMA R20, R20, R24, R22 ;  /* 0x000000181414722b */ /* 0x000fcc0000000016 */
[----:B------:R-:W-:Y:S05]  /*4130*/  @P0 BRA `(.L_x_79) ;  /* 0x00000000006c0947 */ /* 0x000fea0003800000 */
[----:B------:R-:W-:-:S04]  /*4140*/  LOP3.LUT R22, R13, 0x7ff00000, RZ, 0xc0, !PT ;  /* 0x7ff000000d167812 */ /* 0x000fc800078ec0ff */
[CC--:B------:R-:W-:Y:S02]  /*4150*/  VIADDMNMX R18, R29.reuse, -R22.reuse, 0xb9600000, !PT ;  /* 0xb96000001d127446 */ /* 0x0c0fe40007800916 */
[----:B------:R-:W-:Y:S02]  /*4160*/  ISETP.GE.U32.AND P0, PT, R29, R22, PT ;  /* 0x000000161d00720c */ /* 0x000fe40003f06070 */
[----:B------:R-:W-:Y:S02]  /*4170*/  VIMNMX R18, PT, PT, R18, 0x46a00000, PT ;  /* 0x46a0000012127848 */ /* 0x000fe40003fe0100 */
[----:B------:R-:W-:-:S04]  /*4180*/  SEL R19, R14, 0x63400000, !P0 ;  /* 0x634000000e137807 */ /* 0x000fc80004000000 */
[----:B------:R-:W-:Y:S02]  /*4190*/  IADD3 R14, PT, PT, -R19, R18, RZ ;  /* 0x00000012130e7210 */ /* 0x000fe40007ffe1ff */
[----:B------:R-:W-:Y:S02]  /*41a0*/  MOV R18, RZ ;  /* 0x000000ff00127202 */ /* 0x000fe40000000f00 */
[----:B------:R-:W-:-:S06]  /*41b0*/  IADD3 R19, PT, PT, R14, 0x7fe00000, RZ ;  /* 0x7fe000000e137810 */ /* 0x000fcc0007ffe0ff */
[----:B------:R-:W-:-:S10]  /*41c0*/  DMUL R22, R20, R18 ;  /* 0x0000001214167228 */ /* 0x000fd40000000000 */
[----:B------:R-:W-:-:S13]  /*41d0*/  FSETP.GTU.AND P0, PT, |R23|, 1.469367938527859385e-39, PT ;  /* 0x001000001700780b */ /* 0x000fda0003f0c200 */
[----:B------:R-:W-:Y:S05]  /*41e0*/  @P0 BRA `(.L_x_80) ;  /* 0x0000000000940947 */ /* 0x000fea0003800000 */
[----:B------:R-:W-:Y:S01]  /*41f0*/  DFMA R2, R20, -R2, R16 ;  /* 0x800000021402722b */ /* 0x000fe20000000010 */
[----:B------:R-:W-:-:S09]  /*4200*/  IMAD.MOV.U32 R18, RZ, RZ, RZ ;  /* 0x000000ffff127224 */ /* 0x000fd200078e00ff */
[C---:B------:R-:W-:Y:S02]  /*4210*/  FSETP.NEU.AND P0, PT, R3.reuse, RZ, PT ;  /* 0x000000ff0300720b */ /* 0x040fe40003f0d000 */
[----:B------:R-:W-:-:S04]  /*4220*/  LOP3.LUT R13, R3, 0x80000000, R13, 0x48, !PT ;  /* 0x80000000030d7812 */ /* 0x000fc800078e480d */
[----:B------:R-:W-:-:S07]  /*4230*/  LOP3.LUT R19, R13, R19, RZ, 0xfc, !PT ;  /* 0x000000130d137212 */ /* 0x000fce00078efcff */
[----:B------:R-:W-:Y:S05]  /*4240*/  @!P0 BRA `(.L_x_80) ;  /* 0x00000000007c8947 */ /* 0x000fea0003800000 */
[----:B------:R-:W-:Y:S01]  /*4250*/  IADD3 R3, PT, PT, -R14, RZ, RZ ;  /* 0x000000ff0e037210 */ /* 0x000fe20007ffe1ff */
[----:B------:R-:W-:Y:S01]  /*4260*/  DMUL.RP R18, R20, R18 ;  /* 0x0000001214127228 */ /* 0x000fe20000008000 */
[----:B------:R-:W-:-:S06]  /*4270*/  MOV R2, RZ ;  /* 0x000000ff00027202 */ /* 0x000fcc0000000f00 */
[----:B------:R-:W-:-:S03]  /*4280*/  DFMA R2, R22, -R2, R20 ;  /* 0x800000021602722b */ /* 0x000fc60000000014 */
[----:B------:R-:W-:-:S03]  /*4290*/  LOP3.LUT R13, R19, R13, RZ, 0x3c, !PT ;  /* 0x0000000d130d7212 */ /* 0x000fc600078e3cff */
[----:B------:R-:W-:-:S04]  /*42a0*/  IADD3 R2, PT, PT, -R14, -0x43300000, RZ ;  /* 0xbcd000000e027810 */ /* 0x000fc80007ffe1ff */
[----:B------:R-:W-:-:S04]  /*42b0*/  FSETP.NEU.AND P0, PT, |R3|, R2, PT ;  /* 0x000000020300720b */ /* 0x000fc80003f0d200 */
[----:B------:R-:W-:Y:S02]  /*42c0*/  FSEL R22, R18, R22, !P0 ;  /* 0x0000001612167208 */ /* 0x000fe40004000000 */
[----:B------:R-:W-:Y:S01]  /*42d0*/  FSEL R23, R13, R23, !P0 ;  /* 0x000000170d177208 */ /* 0x000fe20004000000 */
[----:B------:R-:W-:Y:S06]  /*42e0*/  BRA `(.L_x_80) ;  /* 0x0000000000547947 */ /* 0x000fec0003800000 */
.L_x_79:
[----:B------:R-:W-:-:S14]  /*42f0*/  DSETP.NAN.AND P0, PT, R18, R18, PT ;  /* 0x000000121200722a */ /* 0x000fdc0003f08000 */
[----:B------:R-:W-:Y:S05]  /*4300*/  @P0 BRA `(.L_x_81) ;  /* 0x0000000000440947 */ /* 0x000fea0003800000 */
[----:B------:R-:W-:-:S14]  /*4310*/  DSETP.NAN.AND P0, PT, R12, R12, PT ;  /* 0x0000000c0c00722a */ /* 0x000fdc0003f08000 */
[----:B------:R-:W-:Y:S05]  /*4320*/  @P0 BRA `(.L_x_82) ;  /* 0x0000000000300947 */ /* 0x000fea0003800000 */
[----:B------:R-:W-:Y:S02]  /*4330*/  ISETP.NE.AND P0, PT, R27, R26, PT ;  /* 0x0000001a1b00720c */ /* 0x000fe40003f05270 */
[----:B------:R-:W-:Y:S02]  /*4340*/  MOV R22, 0x0 ;  /* 0x0000000000167802 */ /* 0x000fe40000000f00 */
[----:B------:R-:W-:-:S09]  /*4350*/  MOV R23, 0xfff80000 ;  /* 0xfff8000000177802 */ /* 0x000fd20000000f00 */
[----:B------:R-:W-:Y:S05]  /*4360*/  @!P0 BRA `(.L_x_80) ;  /* 0x0000000000348947 */ /* 0x000fea0003800000 */
[----:B------:R-:W-:Y:S02]  /*4370*/  ISETP.NE.AND P0, PT, R27, 0x7ff00000, PT ;  /* 0x7ff000001b00780c */ /* 0x000fe40003f05270 */
[----:B------:R-:W-:Y:S02]  /*4380*/  LOP3.LUT R23, R19, 0x80000000, R13, 0x48, !PT ;  /* 0x8000000013177812 */ /* 0x000fe400078e480d */
[----:B------:R-:W-:-:S13]  /*4390*/  ISETP.EQ.OR P0, PT, R26, RZ, !P0 ;  /* 0x000000ff1a00720c */ /* 0x000fda0004702670 */
[----:B------:R-:W-:Y:S01]  /*43a0*/  @P0 LOP3.LUT R2, R23, 0x7ff00000, RZ, 0xfc, !PT ;  /* 0x7ff0000017020812 */ /* 0x000fe200078efcff */
[----:B------:R-:W-:Y:S01]  /*43b0*/  @!P0 IMAD.MOV.U32 R22, RZ, RZ, RZ ;  /* 0x000000ffff168224 */ /* 0x000fe200078e00ff */
[----:B------:R-:W-:Y:S02]  /*43c0*/  @P0 MOV R22, RZ ;  /* 0x000000ff00160202 */ /* 0x000fe40000000f00 */
[----:B------:R-:W-:Y:S01]  /*43d0*/  @P0 MOV R23, R2 ;  /* 0x0000000200170202 */ /* 0x000fe20000000f00 */
[----:B------:R-:W-:Y:S06]  /*43e0*/  BRA `(.L_x_80) ;  /* 0x0000000000147947 */ /* 0x000fec0003800000 */
.L_x_82:
[----:B------:R-:W-:Y:S02]  /*43f0*/  LOP3.LUT R23, R13, 0x80000, RZ, 0xfc, !PT ;  /* 0x000800000d177812 */ /* 0x000fe400078efcff */
[----:B------:R-:W-:Y:S01]  /*4400*/  MOV R22, R12 ;  /* 0x0000000c00167202 */ /* 0x000fe20000000f00 */
[----:B------:R-:W-:Y:S06]  /*4410*/  BRA `(.L_x_80) ;  /* 0x0000000000087947 */ /* 0x000fec0003800000 */
.L_x_81:
[----:B------:R-:W-:Y:S02]  /*4420*/  LOP3.LUT R23, R19, 0x80000, RZ, 0xfc, !PT ;  /* 0x0008000013177812 */ /* 0x000fe400078efcff */
[----:B------:R-:W-:-:S07]  /*4430*/  MOV R22, R18 ;  /* 0x0000001200167202 */ /* 0x000fce0000000f00 */
.L_x_80:
[----:B------:R-:W-:Y:S01]  /*4440*/  MOV R2, R10 ;  /* 0x0000000a00027202 */ /* 0x000fe20000000f00 */
[----:B------:R-:W-:Y:S01]  /*4450*/  IMAD.MOV.U32 R12, RZ, RZ, R22 ;  /* 0x000000ffff0c7224 */ /* 0x000fe200078e0016 */
[----:B------:R-:W-:Y:S02]  /*4460*/  MOV R3, 0x0 ;  /* 0x0000000000037802 */ /* 0x000fe40000000f00 */
[----:B------:R-:W-:Y:S02]  /*4470*/  MOV R13, R23 ;  /* 0x00000017000d7202 */ /* 0x000fe40000000f00 */
[----:B------:R-:W-:Y:S05]  /*4480*/  RET.REL.NODEC R2 `(gather_kernel_center) ;  /* 0xffffffb802dc7950 */ /* 0x000fea0003c3ffff */
        .weak           $__internal_1_$__cuda_sm20_sqrt_rn_f32_slowpath
        .type           $__internal_1_$__cuda_sm20_sqrt_rn_f32_slowpath,@function
        .size           $__internal_1_$__cuda_sm20_sqrt_rn_f32_slowpath,($__internal_2_$__cuda_sm3x_div_rn_noftz_f32_slowpath - $__internal_1_$__cuda_sm20_sqrt_rn_f32_slowpath)
$__internal_1_$__cuda_sm20_sqrt_rn_f32_slowpath:
[----:B------:R-:W-:-:S13]  /*4490*/  LOP3.LUT P0, RZ, R0, 0x7fffffff, RZ, 0xc0, !PT ;  /* 0x7fffffff00ff7812 */ /* 0x000fda000780c0ff */
[----:B------:R-:W-:Y:S01]  /*44a0*/  @!P0 MOV R13, R0 ;  /* 0x00000000000d8202 */ /* 0x000fe20000000f00 */
[----:B------:R-:W-:Y:S06]  /*44b0*/  @!P0 BRA `(.L_x_83) ;  /* 0x0000000000408947 */ /* 0x000fec0003800000 */
[----:B------:R-:W-:-:S13]  /*44c0*/  FSETP.GEU.FTZ.AND P0, PT, R0, RZ, PT ;  /* 0x000000ff0000720b */ /* 0x000fda0003f1e000 */
[----:B------:R-:W-:Y:S01]  /*44d0*/  @!P0 MOV R13, 0x7fffffff ;  /* 0x7fffffff000d8802 */ /* 0x000fe20000000f00 */
[----:B------:R-:W-:Y:S06]  /*44e0*/  @!P0 BRA `(.L_x_83) ;  /* 0x0000000000348947 */ /* 0x000fec0003800000 */
[----:B------:R-:W-:-:S13]  /*44f0*/  FSETP.GTU.FTZ.AND P0, PT, |R0|, +INF , PT ;  /* 0x7f8000000000780b */ /* 0x000fda0003f1c200 */
[----:B------:R-:W-:Y:S01]  /*4500*/  @P0 FADD.FTZ R13, R0, 1 ;  /* 0x3f800000000d0421 */ /* 0x000fe20000010000 */
[----:B------:R-:W-:Y:S06]  /*4510*/  @P0 BRA `(.L_x_83) ;  /* 0x0000000000280947 */ /* 0x000fec0003800000 */
[----:B------:R-:W-:-:S13]  /*4520*/  FSETP.NEU.FTZ.AND P0, PT, |R0|, +INF , PT ;  /* 0x7f8000000000780b */ /* 0x000fda0003f1d200 */
[----:B------:R-:W-:-:S04]  /*4530*/  @P0 FFMA R16, R0, 1.84467440737095516160e+19, RZ ;  /* 0x5f80000000100823 */ /* 0x000fc800000000ff */
[----:B------:R-:W0:Y:S02]  /*4540*/  @P0 MUFU.RSQ R17, R16 ;  /* 0x0000001000110308 */ /* 0x000e240000001400 */
[----:B0-----:R-:W-:Y:S01]  /*4550*/  @P0 FMUL.FTZ R3, R16, R17 ;  /* 0x0000001110030220 */ /* 0x001fe20000410000 */
[----:B------:R-:W-:-:S03]  /*4560*/  @P0 FMUL.FTZ R12, R17, 0.5 ;  /* 0x3f000000110c0820 */ /* 0x000fc60000410000 */
[----:B------:R-:W-:-:S04]  /*4570*/  @P0 FADD.FTZ R13, -R3, -RZ ;  /* 0x800000ff030d0221 */ /* 0x000fc80000010100 */
[----:B------:R-:W-:Y:S01]  /*4580*/  @P0 FFMA R18, R3, R13, R16 ;  /* 0x0000000d03120223 */ /* 0x000fe20000000010 */
[----:B------:R-:W-:-:S03]  /*4590*/  @!P0 IMAD.MOV.U32 R13, RZ, RZ, R0 ;  /* 0x000000ffff0d8224 */ /* 0x000fc600078e0000 */
[----:B------:R-:W-:-:S04]  /*45a0*/  @P0 FFMA R12, R18, R12, R3 ;  /* 0x0000000c120c0223 */ /* 0x000fc80000000003 */
[----:B------:R-:W-:-:S07]  /*45b0*/  @P0 FMUL.FTZ R13, R12, 2.3283064365386962891e-10 ;  /* 0x2f8000000c0d0820 */ /* 0x000fce0000410000 */
.L_x_83:
[----:B------:R-:W-:-:S04]  /*45c0*/  HFMA2 R3, -RZ, RZ, 0, 0 ;  /* 0x00000000ff037431 */ /* 0x000fc800000001ff */
[----:B------:R-:W-:Y:S05]  /*45d0*/  RET.REL.NODEC R2 `(gather_kernel_center) ;  /* 0xffffffb802887950 */ /* 0x000fea0003c3ffff */
        .weak           $__internal_2_$__cuda_sm3x_div_rn_noftz_f32_slowpath
        .type           $__internal_2_$__cuda_sm3x_div_rn_noftz_f32_slowpath,@function
        .size           $__internal_2_$__cuda_sm3x_div_rn_noftz_f32_slowpath,(.L_x_386 - $__internal_2_$__cuda_sm3x_div_rn_noftz_f32_slowpath)
$__internal_2_$__cuda_sm3x_div_rn_noftz_f32_slowpath:
[----:B------:R-:W-:Y:S01]  /*45e0*/  SHF.R.U32.HI R12, RZ, 0x17, R0 ;  /* 0x00000017ff0c7819 */ /* 0x000fe20000011600 */
[----:B------:R-:W-:Y:S01]  /*45f0*/  BSSY.RECONVERGENT B0, `(.L_x_84) ;  /* 0x0000062000007945 */ /* 0x000fe20003800200 */
[----:B------:R-:W-:Y:S02]  /*4600*/  SHF.R.U32.HI R16, RZ, 0x17, R3 ;  /* 0x00000017ff107819 */ /* 0x000fe40000011603 */
[----:B------:R-:W-:Y:S02]  /*4610*/  LOP3.LUT R12, R12, 0xff, RZ, 0xc0, !PT ;  /* 0x000000ff0c0c7812 */ /* 0x000fe400078ec0ff */
[----:B------:R-:W-:Y:S02]  /*4620*/  LOP3.LUT R16, R16, 0xff, RZ, 0xc0, !PT ;  /* 0x000000ff10107812 */ /* 0x000fe400078ec0ff */
[----:B------:R-:W-:Y:S02]  /*4630*/  IADD3 R17, PT, PT, R12, -0x1, RZ ;  /* 0xffffffff0c117810 */ /* 0x000fe40007ffe0ff */
[----:B------:R-:W-:-:S02]  /*4640*/  IADD3 R18, PT, PT, R16, -0x1, RZ ;  /* 0xffffffff10127810 */ /* 0x000fc40007ffe0ff */
[----:B------:R-:W-:-:S04]  /*4650*/  ISETP.GT.U32.AND P0, PT, R17, 0xfd, PT ;  /* 0x000000fd1100780c */ /* 0x000fc80003f04070 */
[----:B------:R-:W-:-:S13]  /*4660*/  ISETP.GT.U32.OR P0, PT, R18, 0xfd, P0 ;  /* 0x000000fd1200780c */ /* 0x000fda0000704470 */
[----:B------:R-:W-:Y:S01]  /*4670*/  @!P0 MOV R13, RZ ;  /* 0x000000ff000d8202 */ /* 0x000fe20000000f00 */
[----:B------:R-:W-:Y:S06]  /*4680*/  @!P0 BRA `(.L_x_85) ;  /* 0x00000000005c8947 */ /* 0x000fec0003800000 */
[----:B------:R-:W-:Y:S02]  /*4690*/  FSETP.GTU.FTZ.AND P0, PT, |R3|, +INF , PT ;  /* 0x7f8000000300780b */ /* 0x000fe40003f1c200 */
[----:B------:R-:W-:-:S04]  /*46a0*/  FSETP.GTU.FTZ.AND P1, PT, |R0|, +INF , PT ;  /* 0x7f8000000000780b */ /* 0x000fc80003f3c200 */
[----:B------:R-:W-:-:S13]  /*46b0*/  PLOP3.LUT P0, PT, P0, P1, PT, 0xf8, 0x8f ;  /* 0x00000000008f781c */ /* 0x000fda0000703f70 */
[----:B------:R-:W-:Y:S05]  /*46c0*/  @P0 BRA `(.L_x_86) ;  /* 0x00000004004c0947 */ /* 0x000fea0003800000 */
[----:B------:R-:W-:-:S13]  /*46d0*/  LOP3.LUT P0, RZ, R0, 0x7fffffff, R3, 0xc8, !PT ;  /* 0x7fffffff00ff7812 */ /* 0x000fda000780c803 */
[----:B------:R-:W-:Y:S05]  /*46e0*/  @!P0 BRA `(.L_x_87) ;  /* 0x00000004003c8947 */ /* 0x000fea0003800000 */
[C---:B------:R-:W-:Y:S02]  /*46f0*/  FSETP.NEU.FTZ.AND P3, PT, |R3|.reuse, +INF , PT ;  /* 0x7f8000000300780b */ /* 0x040fe40003f7d200 */
[----:B------:R-:W-:Y:S02]  /*4700*/  FSETP.NEU.FTZ.AND P1, PT, |R0|, +INF , PT ;  /* 0x7f8000000000780b */ /* 0x000fe40003f3d200 */
[----:B------:R-:W-:-:S11]  /*4710*/  FSETP.NEU.FTZ.AND P0, PT, |R3|, +INF , PT ;  /* 0x7f8000000300780b */ /* 0x000fd60003f1d200 */
[----:B------:R-:W-:Y:S05]  /*4720*/  @!P1 BRA !P3, `(.L_x_87) ;  /* 0x00000004002c9947 */ /* 0x000fea0005800000 */
[----:B------:R-:W-:-:S04]  /*4730*/  LOP3.LUT P3, RZ, R3, 0x7fffffff, RZ, 0xc0, !PT ;  /* 0x7fffffff03ff7812 */ /* 0x000fc8000786c0ff */
[----:B------:R-:W-:-:S13]  /*4740*/  PLOP3.LUT P1, PT, P1, P3, PT, 0x2f, 0xf2 ;  /* 0x0000000000f2781c */ /* 0x000fda0000f26577 */
[----:B------:R-:W-:Y:S05]  /*4750*/  @P1 BRA `(.L_x_88) ;  /* 0x0000000400181947 */ /* 0x000fea0003800000 */
[----:B------:R-:W-:-:S04]  /*4760*/  LOP3.LUT P1, RZ, R0, 0x7fffffff, RZ, 0xc0, !PT ;  /* 0x7fffffff00ff7812 */ /* 0x000fc8000782c0ff */
[----:B------:R-:W-:-:S13]  /*4770*/  PLOP3.LUT P0, PT, P0, P1, PT, 0x2f, 0xf2 ;  /* 0x0000000000f2781c */ /* 0x000fda0000702577 */
[----:B------:R-:W-:Y:S05]  /*4780*/  @P0 BRA `(.L_x_89) ;  /* 0x0000000400000947 */ /* 0x000fea0003800000 */
[----:B------:R-:W-:Y:S02]  /*4790*/  ISETP.GE.AND P0, PT, R18, RZ, PT ;  /* 0x000000ff1200720c */ /* 0x000fe40003f06270 */
[----:B------:R-:W-:-:S11]  /*47a0*/  ISETP.GE.AND P1, PT, R17, RZ, PT ;  /* 0x000000ff1100720c */ /* 0x000fd60003f26270 */
[----:B------:R-:W-:Y:S01]  /*47b0*/  @P0 MOV R13, RZ ;  /* 0x000000ff000d0202 */ /* 0x000fe20000000f00 */
[----:B------:R-:W-:Y:S02]  /*47c0*/  @!P0 IMAD.MOV.U32 R13, RZ, RZ, -0x40 ;  /* 0xffffffc0ff0d8424 */ /* 0x000fe400078e00ff */
[----:B------:R-:W-:Y:S01]  /*47d0*/  @!P0 FFMA R3, R3, 1.84467440737095516160e+19, RZ ;  /* 0x5f80000003038823 */ /* 0x000fe200000000ff */
[----:B------:R-:W-:Y:S02]  /*47e0*/  @!P1 FFMA R0, R0, 1.84467440737095516160e+19, RZ ;  /* 0x5f80000000009823 */ /* 0x000fe400000000ff */
[----:B------:R-:W-:-:S07]  /*47f0*/  @!P1 IADD3 R13, PT, PT, R13, 0x40, RZ ;  /* 0x000000400d0d9810 */ /* 0x000fce0007ffe0ff */
.L_x_85:
[----:B------:R-:W-:Y:S01]  /*4800*/  LEA R17, R12, 0xc0800000, 0x17 ;  /* 0xc08000000c117811 */ /* 0x000fe200078eb8ff */
[----:B------:R-:W-:Y:S01]  /*4810*/  BSSY.RECONVERGENT B1, `(.L_x_90) ;  /* 0x0000036000017945 */ /* 0x000fe20003800200 */
[----:B------:R-:W-:Y:S02]  /*4820*/  IADD3 R16, PT, PT, R16, -0x7f, RZ ;  /* 0xffffff8110107810 */ /* 0x000fe40007ffe0ff */
[----:B------:R-:W-:Y:S02]  /*4830*/  IADD3 R42, PT, PT, -R17, R0, RZ ;  /* 0x00000000112a7210 */ /* 0x000fe40007ffe1ff */
[----:B------:R-:W-:Y:S02]  /*4840*/  IADD3 R12, PT, PT, R16, 0x7f, -R12 ;  /* 0x0000007f100c7810 */ /* 0x000fe40007ffe80c */
[----:B------:R-:W0:Y:S01]  /*4850*/  MUFU.RCP R0, R42 ;  /* 0x0000002a00007308 */ /* 0x000e220000001000 */
[----:B------:R-:W-:Y:S01]  /*4860*/  FADD.FTZ R17, -R42, -RZ ;  /* 0x800000ff2a117221 */ /* 0x000fe20000010100 */
[----:B------:R-:W-:-:S03]  /*4870*/  IADD3 R13, PT, PT, R12, R13, RZ ;  /* 0x0000000d0c0d7210 */ /* 0x000fc60007ffe0ff */
[----:B0-----:R-:W-:-:S04]  /*4880*/  FFMA R19, R0, R17, 1 ;  /* 0x3f80000000137423 */ /* 0x001fc80000000011 */
[----:B------:R-:W-:Y:S01]  /*4890*/  FFMA R19, R0, R19, R0 ;  /* 0x0000001300137223 */ /* 0x000fe20000000000 */
[----:B------:R-:W-:-:S04]  /*48a0*/  IMAD R0, R16, -0x800000, R3 ;  /* 0xff80000010007824 */ /* 0x000fc800078e0203 */
[----:B------:R-:W-:-:S04]  /*48b0*/  FFMA R18, R0, R19, RZ ;  /* 0x0000001300127223 */ /* 0x000fc800000000ff */
[----:B------:R-:W-:-:S04]  /*48c0*/  FFMA R3, R17, R18, R0 ;  /* 0x0000001211037223 */ /* 0x000fc80000000000 */
[----:B------:R-:W-:-:S04]  /*48d0*/  FFMA R18, R19, R3, R18 ;  /* 0x0000000313127223 */ /* 0x000fc80000000012 */
[----:B------:R-:W-:-:S04]  /*48e0*/  FFMA R17, R17, R18, R0 ;  /* 0x0000001211117223 */ /* 0x000fc80000000000 */
[----:B------:R-:W-:-:S05]  /*48f0*/  FFMA R0, R19, R17, R18 ;  /* 0x0000001113007223 */ /* 0x000fca0000000012 */
[----:B------:R-:W-:-:S04]  /*4900*/  SHF.R.U32.HI R12, RZ, 0x17, R0 ;  /* 0x00000017ff0c7819 */ /* 0x000fc80000011600 */
[----:B------:R-:W-:-:S04]  /*4910*/  LOP3.LUT R12, R12, 0xff, RZ, 0xc0, !PT ;  /* 0x000000ff0c0c7812 */ /* 0x000fc800078ec0ff */
[----:B------:R-:W-:-:S05]  /*4920*/  IADD3 R3, PT, PT, R12, R13, RZ ;  /* 0x0000000d0c037210 */ /* 0x000fca0007ffe0ff */
[----:B------:R-:W-:-:S05]  /*4930*/  VIADD R12, R3, 0xffffffff ;  /* 0xffffffff030c7836 */ /* 0x000fca0000000000 */
[----:B------:R-:W-:-:S13]  /*4940*/  ISETP.GE.U32.AND P0, PT, R12, 0xfe, PT ;  /* 0x000000fe0c00780c */ /* 0x000fda0003f06070 */
[----:B------:R-:W-:Y:S05]  /*4950*/  @!P0 BRA `(.L_x_91) ;  /* 0x0000000000808947 */ /* 0x000fea0003800000 */
[----:B------:R-:W-:-:S13]  /*4960*/  ISETP.GT.AND P0, PT, R3, 0xfe, PT ;  /* 0x000000fe0300780c */ /* 0x000fda0003f04270 */
[----:B------:R-:W-:Y:S05]  /*4970*/  @P0 BRA `(.L_x_92) ;  /* 0x00000000006c0947 */ /* 0x000fea0003800000 */
[----:B------:R-:W-:-:S13]  /*4980*/  ISETP.GE.AND P0, PT, R3, 0x1, PT ;  /* 0x000000010300780c */ /* 0x000fda0003f06270 */
[----:B------:R-:W-:Y:S05]  /*4990*/  @P0 BRA `(.L_x_93) ;  /* 0x0000000000740947 */ /* 0x000fea0003800000 */
[----:B------:R-:W-:Y:S02]  /*49a0*/  ISETP.GE.AND P0, PT, R3, -0x18, PT ;  /* 0xffffffe80300780c */ /* 0x000fe40003f06270 */
[----:B------:R-:W-:-:S11]  /*49b0*/  LOP3.LUT R0, R0, 0x80000000, RZ, 0xc0, !PT ;  /* 0x8000000000007812 */ /* 0x000fd600078ec0ff */
[----:B------:R-:W-:Y:S05]  /*49c0*/  @!P0 BRA `(.L_x_93) ;  /* 0x0000000000688947 */ /* 0x000fea0003800000 */
[CCC-:B------:R-:W-:Y:S01]  /*49d0*/  FFMA.RZ R12, R19.reuse, R17.reuse, R18.reuse ;  /* 0x00000011130c7223 */ /* 0x1c0fe2000000c012 */
[CCC-:B------:R-:W-:Y:S01]  /*49e0*/  FFMA.RP R13, R19.reuse, R17.reuse, R18.reuse ;  /* 0x00000011130d7223 */ /* 0x1c0fe20000008012 */
[----:B------:R-:W-:Y:S01]  /*49f0*/  FFMA.RM R18, R19, R17, R18 ;  /* 0x0000001113127223 */ /* 0x000fe20000004012 */
[C---:B------:R-:W-:Y:S02]  /*4a00*/  ISETP.NE.AND P3, PT, R3.reuse, RZ, PT ;  /* 0x000000ff0300720c */ /* 0x040fe40003f65270 */
[----:B------:R-:W-:Y:S02]  /*4a10*/  LOP3.LUT R12, R12, 0x7fffff, RZ, 0xc0, !PT ;  /* 0x007fffff0c0c7812 */ /* 0x000fe400078ec0ff */
[C---:B------:R-:W-:Y:S02]  /*4a20*/  ISETP.NE.AND P1, PT, R3.reuse, RZ, PT ;  /* 0x000000ff0300720c */ /* 0x040fe40003f25270 */
[----:B------:R-:W-:Y:S02]  /*4a30*/  LOP3.LUT R17, R12, 0x800000, RZ, 0xfc, !PT ;  /* 0x008000000c117812 */ /* 0x000fe400078efcff */
[----:B------:R-:W-:-:S02]  /*4a40*/  IADD3 R12, PT, PT, R3, 0x20, RZ ;  /* 0x00000020030c7810 */ /* 0x000fc40007ffe0ff */
[----:B------:R-:W-:Y:S02]  /*4a50*/  IADD3 R3, PT, PT, -R3, RZ, RZ ;  /* 0x000000ff03037210 */ /* 0x000fe40007ffe1ff */
[----:B------:R-:W-:Y:S02]  /*4a60*/  SHF.L.U32 R12, R17, R12, RZ ;  /* 0x0000000c110c7219 */ /* 0x000fe400000006ff */
[----:B------:R-:W-:Y:S02]  /*4a70*/  FSETP.NEU.FTZ.AND P0, PT, R13, R18, PT ;  /* 0x000000120d00720b */ /* 0x000fe40003f1d000 */
[----:B------:R-:W-:Y:S02]  /*4a80*/  SEL R16, R3, RZ, P3 ;  /* 0x000000ff03107207 */ /* 0x000fe40001800000 */
[----:B------:R-:W-:Y:S02]  /*4a90*/  ISETP.NE.AND P1, PT, R12, RZ, P1 ;  /* 0x000000ff0c00720c */ /* 0x000fe40000f25270 */
[----:B------:R-:W-:-:S02]  /*4aa0*/  SHF.R.U32.HI R16, RZ, R16, R17 ;  /* 0x00000010ff107219 */ /* 0x000fc40000011611 */
[----:B------:R-:W-:Y:S02]  /*4ab0*/  PLOP3.LUT P0, PT, P0, P1, PT, 0xf8, 0x8f ;  /* 0x00000000008f781c */ /* 0x000fe40000703f70 */
[----:B------:R-:W-:Y:S02]  /*4ac0*/  SHF.R.U32.HI R12, RZ, 0x1, R16 ;  /* 0x00000001ff0c7819 */ /* 0x000fe40000011610 */
[----:B------:R-:W-:-:S04]  /*4ad0*/  SEL R3, RZ, 0x1, !P0 ;  /* 0x00000001ff037807 */ /* 0x000fc80004000000 */
[----:B------:R-:W-:-:S04]  /*4ae0*/  LOP3.LUT R3, R3, 0x1, R12, 0xf8, !PT ;  /* 0x0000000103037812 */ /* 0x000fc800078ef80c */
[----:B------:R-:W-:-:S04]  /*4af0*/  LOP3.LUT R3, R3, R16, RZ, 0xc0, !PT ;  /* 0x0000001003037212 */ /* 0x000fc800078ec0ff */
[----:B------:R-:W-:-:S04]  /*4b00*/  IADD3 R3, PT, PT, R12, R3, RZ ;  /* 0x000000030c037210 */ /* 0x000fc80007ffe0ff */
[----:B------:R-:W-:Y:S01]  /*4b10*/  LOP3.LUT R0, R3, R0, RZ, 0xfc, !PT ;  /* 0x0000000003007212 */ /* 0x000fe200078efcff */
[----:B------:R-:W-:Y:S06]  /*4b20*/  BRA `(.L_x_93) ;  /* 0x0000000000107947 */ /* 0x000fec0003800000 */
.L_x_92:
[----:B------:R-:W-:-:S04]  /*4b30*/  LOP3.LUT R0, R0, 0x80000000, RZ, 0xc0, !PT ;  /* 0x8000000000007812 */ /* 0x000fc800078ec0ff */
[----:B------:R-:W-:Y:S01]  /*4b40*/  LOP3.LUT R0, R0, 0x7f800000, RZ, 0xfc, !PT ;  /* 0x7f80000000007812 */ /* 0x000fe200078efcff */
[----:B------:R-:W-:Y:S06]  /*4b50*/  BRA `(.L_x_93) ;  /* 0x0000000000047947 */ /* 0x000fec0003800000 */
.L_x_91:
[----:B------:R-:W-:-:S07]  /*4b60*/  LEA R0, R13, R0, 0x17 ;  /* 0x000000000d007211 */ /* 0x000fce00078eb8ff */
.L_x_93:
[----:B------:R-:W-:Y:S05]  /*4b70*/  BSYNC.RECONVERGENT B1 ;  /* 0x0000000000017941 */ /* 0x000fea0003800200 */
.L_x_90:
[----:B------:R-:W-:Y:S05]  /*4b80*/  BRA `(.L_x_94) ;  /* 0x0000000000207947 */ /* 0x000fea0003800000 */
.L_x_89:
[----:B------:R-:W-:-:S04]  /*4b90*/  LOP3.LUT R0, R0, 0x80000000, R3, 0x48, !PT ;  /* 0x8000000000007812 */ /* 0x000fc800078e4803 */
[----:B------:R-:W-:Y:S01]  /*4ba0*/  LOP3.LUT R0, R0, 0x7f800000, RZ, 0xfc, !PT ;  /* 0x7f80000000007812 */ /* 0x000fe200078efcff */
[----:B------:R-:W-:Y:S06]  /*4bb0*/  BRA `(.L_x_94) ;  /* 0x0000000000147947 */ /* 0x000fec0003800000 */
.L_x_88:
[----:B------:R-:W-:Y:S01]  /*4bc0*/  LOP3.LUT R0, R0, 0x80000000, R3, 0x48, !PT ;  /* 0x8000000000007812 */ /* 0x000fe200078e4803 */
[----:B------:R-:W-:Y:S06]  /*4bd0*/  BRA `(.L_x_94) ;  /* 0x00000000000c7947 */ /* 0x000fec0003800000 */
.L_x_87:
[----:B------:R-:W0:Y:S01]  /*4be0*/  MUFU.RSQ R0, -QNAN ;  /* 0xffc0000000007908 */ /* 0x000e220000001400 */
[----:B------:R-:W-:Y:S05]  /*4bf0*/  BRA `(.L_x_94) ;  /* 0x0000000000047947 */ /* 0x000fea0003800000 */
.L_x_86:
[----:B------:R-:W-:-:S07]  /*4c00*/  FADD.FTZ R0, R3, R0 ;  /* 0x0000000003007221 */ /* 0x000fce0000010000 */
.L_x_94:
[----:B------:R-:W-:Y:S05]  /*4c10*/  BSYNC.RECONVERGENT B0 ;  /* 0x0000000000007941 */ /* 0x000fea0003800200 */
.L_x_84:
[----:B------:R-:W-:-:S04]  /*4c20*/  HFMA2 R3, -RZ, RZ, 0, 0 ;  /* 0x00000000ff037431 */ /* 0x000fc800000001ff */
[----:B0-----:R-:W-:Y:S05]  /*4c30*/  RET.REL.NODEC R2 `(gather_kernel_center) ;  /* 0xffffffb002f07950 */ /* 0x001fea0003c3ffff */
.L_x_95:
        /* <DEDUP_REMOVED lines=12> */
.L_x_386:


//--------------------- .text.gather_kernel_center_prune --------------------------
	.section	.text.gather_kernel_center_prune,"ax",@progbits
	.align	128
        .global         gather_kernel_center_prune
        .type           gather_kernel_center_prune,@function
        .size           gather_kernel_center_prune,(.L_x_387 - gather_kernel_center_prune)
        .other          gather_kernel_center_prune,@"STO_CUDA_ENTRY STV_DEFAULT"
gather_kernel_center_prune:
.text.gather_kernel_center_prune:
[----:B------:R-:W-:Y:S01]  /*0000*/  LDC R1, c[0x0][0x37c] ;  /* 0x0000df00ff017b82 */ /* 0x000fe20000000800 */
[----:B------:R-:W0:Y:S01]  /*0010*/  S2R R9, SR_CTAID.Z ;  /* 0x0000000000097919 */ /* 0x000e220000002700 */
[----:B------:R-:W1:Y:S01]  /*0020*/  LDCU UR6, c[0x0][0x364] ;  /* 0x00006c80ff0677ac */ /* 0x000e620008000800 */
[----:B------:R-:W0:Y:S01]  /*0030*/  S2R R2, SR_TID.Z ;  /* 0x0000000000027919 */ /* 0x000e220000002300 */
[----:B------:R-:W0:Y:S01]  /*0040*/  LDCU UR7, c[0x0][0x368] ;  /* 0x00006d00ff0777ac */ /* 0x000e220008000800 */
[----:B------:R-:W1:Y:S01]  /*0050*/  S2R R5, SR_CTAID.Y ;  /* 0x0000000000057919 */ /* 0x000e620000002600 */
[----:B------:R-:W2:Y:S01]  /*0060*/  LDCU.64 UR4, c[0x0][0x398] ;  /* 0x00007300ff0477ac */ /* 0x000ea20008000a00 */
[----:B------:R-:W1:Y:S01]  /*0070*/  S2R R0, SR_TID.Y ;  /* 0x0000000000007919 */ /* 0x000e620000002200 */
[----:B0-----:R-:W-:-:S05]  /*0080*/  IMAD R9, R9, UR7, R2 ;  /* 0x0000000709097c24 */ /* 0x001fca000f8e0202 */
[----:B--2---:R-:W-:Y:S01]  /*0090*/  ISETP.GE.AND P0, PT, R9, UR5, PT ;  /* 0x0000000509007c0c */ /* 0x004fe2000bf06270 */
[----:B-1----:R-:W-:-:S05]  /*00a0*/  IMAD R5, R5, UR6, R0 ;  /* 0x0000000605057c24 */ /* 0x002fca000f8e0200 */
[----:B------:R-:W-:-:S13]  /*00b0*/  ISETP.GE.OR P0, PT, R5, UR4, P0 ;  /* 0x0000000405007c0c */ /* 0x000fda0008706670 */
[----:B------:R-:W-:Y:S05]  /*00c0*/  @P0 EXIT ;  /* 0x000000000000094d */ /* 0x000fea0003800000 */
[----:B------:R-:W0:Y:S01]  /*00d0*/  LDCU UR8, c[0x0][0x3a0] ;  /* 0x00007400ff0877ac */ /* 0x000e220008000800 */
[----:B------:R-:W1:Y:S01]  /*00e0*/  LDC R4, c[0x0][0x390] ;  /* 0x0000e400ff047b82 */ /* 0x000e620000000800 */
[----:B------:R-:W2:Y:S01]  /*00f0*/  LDCU UR9, c[0x0][0x3a4] ;  /* 0x00007480ff0977ac */ /* 0x000ea20008000800 */
[----:B------:R-:W-:Y:S01]  /*0100*/  ULEA.HI UR4, UR4, UR4, URZ, 0x1 ;  /* 0x0000000404047291 */ /* 0x000fe2000f8f08ff */
[----:B------:R-:W3:Y:S03]  /*0110*/  LDCU.64 UR6, c[0x0][0x358] ;  /* 0x00006b00ff0677ac */ /* 0x000ee60008000a00 */
[----:B------:R-:W-:Y:S02]  /*0120*/  USHF.R.S32.HI UR4, URZ, 0x1, UR4 ;  /* 0x00000001ff047899 */ /* 0x000fe40008011404 */
[----:B0-----:R-:W-:-:S06]  /*0130*/  USHF.L.U32 UR5, UR8, 0x1, URZ ;  /* 0x0000000108057899 */ /* 0x001fcc00080006ff */
[----:B-1----:R-:W-:-:S05]  /*0140*/  LEA R0, R4, UR5, 0x1 ;  /* 0x0000000504007c11 */ /* 0x002fca000f8e08ff */
[----:B------:R-:W-:-:S05]  /*0150*/  IMAD R0, R0, R0, RZ ;  /* 0x0000000000007224 */ /* 0x000fca00078e02ff */
[----:B------:R-:W-:Y:S02]  /*0160*/  I2FP.F32.U32 R7, R0 ;  /* 0x0000000000077245 */ /* 0x000fe40000201000 */
[----:B------:R-:W-:Y:S02]  /*0170*/  I2FP.F32.S32 R0, R4 ;  /* 0x0000000400007245 */ /* 0x000fe40000201400 */
[----:B------:R-:W0:Y:S03]  /*0180*/  MUFU.RCP R2, R7 ;  /* 0x0000000700027308 */ /* 0x000e260000001000 */
[----:B------:R-:W-:-:S04]  /*0190*/  FADD R0, R0, 0.5 ;  /* 0x3f00000000007421 */ /* 0x000fc80000000000 */
[----:B------:R-:W-:-:S04]  /*01a0*/  FADD R3, R0, R0 ;  /* 0x0000000000037221 */ /* 0x000fc80000000000 */
[----:B------:R-:W-:-:S04]  /*01b0*/  FMUL R0, R0, R3 ;  /* 0x0000000300007220 */ /* 0x000fc80000400000 */
[----:B------:R-:W1:Y:S01]  /*01c0*/  FCHK P0, R0, R7 ;  /* 0x0000000700007302 */ /* 0x000e620000000000 */
[----:B0-----:R-:W-:-:S04]  /*01d0*/  FFMA R11, -R7, R2, 1 ;  /* 0x3f800000070b7423 */ /* 0x001fc80000000102 */
[----:B------:R-:W-:Y:S01]  /*01e0*/  FFMA R11, R2, R11, R2 ;  /* 0x0000000b020b7223 */ /* 0x000fe20000000002 */
[----:B------:R-:W-:-:S03]  /*01f0*/  VIADD R2, R4, UR8 ;  /* 0x0000000804027c36 */ /* 0x000fc60008000000 */
[----:B------:R-:W-:Y:S02]  /*0200*/  FFMA R6, R0, R11, RZ ;  /* 0x0000000b00067223 */ /* 0x000fe400000000ff */
[----:B------:R-:W-:Y:S02]  /*0210*/  VIADDMNMX R4, R2, -UR4, RZ, !PT ;  /* 0x8000000402047c46 */ /* 0x000fe4000f8001ff */
[----:B------:R-:W-:-:S04]  /*0220*/  FFMA R3, -R7, R6, R0 ;  /* 0x0000000607037223 */ /* 0x000fc80000000100 */
[----:B------:R-:W-:Y:S01]  /*0230*/  FFMA R6, R11, R3, R6 ;  /* 0x000000030b067223 */ /* 0x000fe20000000006 */
[----:B--2---:R-:W-:Y:S01]  /*0240*/  IMAD.U32 R11, RZ, RZ, UR9 ;  /* 0x00000009ff0b7e24 */ /* 0x004fe2000f8e00ff */
[----:B-1-3--:R-:W-:Y:S06]  /*0250*/  @!P0 BRA `(.L_x_96) ;  /* 0x0000000000108947 */ /* 0x00afec0003800000 */
[----:B------:R-:W-:Y:S01]  /*0260*/  IMAD.MOV.U32 R3, RZ, RZ, R7 ;  /* 0x000000ffff037224 */ /* 0x000fe200078e0007 */
[----:B------:R-:W-:-:S07]  /*0270*/  MOV R12, 0x290 ;  /* 0x00000290000c7802 */ /* 0x000fce0000000f00 */
[----:B------:R-:W-:Y:S05]  /*0280*/  CALL.REL.NOINC `($__internal_3_$__cuda_sm3x_div_rn_noftz_f32_slowpath) ;  /* 0x0000002000dc7944 */ /* 0x000fea0003c00000 */
[----:B------:R-:W-:-:S07]  /*0290*/  IMAD.MOV.U32 R6, RZ, RZ, R0 ;  /* 0x000000ffff067224 */ /* 0x000fce00078e0000 */
.L_x_96:
[----:B------:R-:W0:Y:S01]  /*02a0*/  LDC.64 R14, c[0x0][0x390] ;  /* 0x0000e400ff0e7b82 */ /* 0x000e220000000a00 */
[----:B------:R-:W-:Y:S01]  /*02b0*/  I2FP.F32.S32 R3, UR5 ;  /* 0x0000000500037c45 */ /* 0x000fe20008201400 */
[----:B------:R-:W-:Y:S01]  /*02c0*/  BSSY.RECONVERGENT B0, `(.L_x_97) ;  /* 0x000001d000007945 */ /* 0x000fe20003800200 */
[----:B------:R-:W-:Y:S02]  /*02d0*/  IADD3 R0, PT, PT, R4, R5, -R2 ;  /* 0x0000000504007210 */ /* 0x000fe40007ffe802 */
[----:B------:R-:W1:Y:S02]  /*02e0*/  MUFU.RCP R8, R3 ;  /* 0x0000000300087308 */ /* 0x000e640000001000 */
[----:B------:R-:W-:Y:S01]  /*02f0*/  I2FP.F32.S32 R0, R0 ;  /* 0x0000000000007245 */ /* 0x000fe20000201400 */
[----:B------:R-:W0:Y:S05]  /*0300*/  LDC.64 R16, c[0x0][0x398] ;  /* 0x0000e600ff107b82 */ /* 0x000e2a0000000a00 */
[----:B------:R-:W2:Y:S03]  /*0310*/  FCHK P0, R0, R3 ;  /* 0x0000000300007302 */ /* 0x000ea60000000000 */
[----:B------:R-:W3:Y:S01]  /*0320*/  LDC R7, c[0x0][0x3a0] ;  /* 0x0000e800ff077b82 */ /* 0x000ee20000000800 */
[----:B-1----:R-:W-:-:S07]  /*0330*/  FFMA R19, -R3, R8, 1 ;  /* 0x3f80000003137423 */ /* 0x002fce0000000108 */
[----:B------:R-:W1:Y:S01]  /*0340*/  LDC.64 R12, c[0x0][0x380] ;  /* 0x0000e000ff0c7b82 */ /* 0x000e620000000a00 */
[----:B------:R-:W-:-:S04]  /*0350*/  FFMA R19, R8, R19, R8 ;  /* 0x0000001308137223 */ /* 0x000fc80000000008 */
[----:B------:R-:W-:Y:S01]  /*0360*/  FFMA R8, R0, R19, RZ ;  /* 0x0000001300087223 */ /* 0x000fe200000000ff */
[----:B0-----:R-:W-:Y:S01]  /*0370*/  IMAD.IADD R4, R15, 0x1, -R17 ;  /* 0x000000010f047824 */ /* 0x001fe200078e0a11 */
[----:B------:R-:W-:Y:S02]  /*0380*/  IADD3 R16, PT, PT, -R16, R15, RZ ;  /* 0x0000000f10107210 */ /* 0x000fe40007ffe1ff */
[----:B------:R-:W-:Y:S01]  /*0390*/  FFMA R10, -R3, R8, R0 ;  /* 0x00000008030a7223 */ /* 0x000fe20000000100 */
[----:B------:R-:W-:Y:S02]  /*03a0*/  LEA.HI R17, R17, R17, RZ, 0x1 ;  /* 0x0000001111117211 */ /* 0x000fe400078f08ff */
[----:B------:R-:W-:Y:S02]  /*03b0*/  LEA.HI R16, R16, R16, RZ, 0x1 ;  /* 0x0000001010107211 */ /* 0x000fe400078f08ff */
[----:B------:R-:W-:Y:S02]  /*03c0*/  LEA.HI R4, R4, R4, RZ, 0x1 ;  /* 0x0000000404047211 */ /* 0x000fe400078f08ff */
[----:B------:R-:W-:-:S02]  /*03d0*/  LEA.HI.SX32 R16, R16, R5, 0x1f ;  /* 0x0000000510107211 */ /* 0x000fc400078ffaff */
[----:B------:R-:W-:Y:S02]  /*03e0*/  LEA.HI.SX32 R4, R4, R9, 0x1f ;  /* 0x0000000904047211 */ /* 0x000fe400078ffaff */
[----:B------:R-:W-:-:S03]  /*03f0*/  SHF.R.S32.HI R17, RZ, 0x1, R17 ;  /* 0x00000001ff117819 */ /* 0x000fc60000011411 */
[----:B------:R-:W-:Y:S01]  /*0400*/  IMAD R5, R4, R15, R16 ;  /* 0x0000000f04057224 */ /* 0x000fe200078e0210 */
[----:B---3--:R-:W-:Y:S01]  /*0410*/  IADD3 R14, PT, PT, -R17, R7, R14 ;  /* 0x00000007110e7210 */ /* 0x008fe20007ffe10e */
[----:B------:R-:W-:Y:S02]  /*0420*/  FFMA R7, R19, R10, R8 ;  /* 0x0000000a13077223 */ /* 0x000fe40000000008 */
[----:B-1----:R-:W-:Y:S01]  /*0430*/  IMAD.WIDE R4, R5, 0xc, R12 ;  /* 0x0000000c05047825 */ /* 0x002fe200078e020c */
[----:B------:R-:W-:Y:S01]  /*0440*/  VIMNMX R8, PT, PT, RZ, R14, !PT ;  /* 0x0000000eff087248 */ /* 0x000fe20007fe0100 */
[----:B--2---:R-:W-:Y:S06]  /*0450*/  @!P0 BRA `(.L_x_98) ;  /* 0x00000000000c8947 */ /* 0x004fec0003800000 */
[----:B------:R-:W-:-:S07]  /*0460*/  MOV R12, 0x480 ;  /* 0x00000480000c7802 */ /* 0x000fce0000000f00 */
[----:B------:R-:W-:Y:S05]  /*0470*/  CALL.REL.NOINC `($__internal_3_$__cuda_sm3x_div_rn_noftz_f32_slowpath) ;  /* 0x0000002000607944 */ /* 0x000fea0003c00000 */
[----:B------:R-:W-:-:S07]  /*0480*/  IMAD.MOV.U32 R7, RZ, RZ, R0 ;  /* 0x000000ffff077224 */ /* 0x000fce00078e0000 */
.L_x_98:
[----:B------:R-:W-:Y:S05]  /*0490*/  BSYNC.RECONVERGENT B0 ;  /* 0x0000000000007941 */ /* 0x000fea0003800200 */
.L_x_97:
[----:B------:R-:W0:Y:S01]  /*04a0*/  MUFU.RCP R0, R3 ;  /* 0x0000000300007308 */ /* 0x000e220000001000 */
[----:B------:R-:W-:Y:S01]  /*04b0*/  IADD3 R8, PT, PT, R2, -R9, -R8 ;  /* 0x8000000902087210 */ /* 0x000fe20007ffe808 */
[----:B------:R-:W1:Y:S01]  /*04c0*/  S2R R10, SR_TID.X ;  /* 0x00000000000a7919 */ /* 0x000e620000002100 */
        /* <DEDUP_REMOVED lines=9> */
[----:B------:R-:W-:Y:S01]  /*0560*/  IMAD.MOV.U32 R0, RZ, RZ, R8 ;  /* 0x000000ffff007224 */ /* 0x000fe200078e0008 */
[----:B------:R-:W-:-:S07]  /*0570*/  MOV R12, 0x590 ;  /* 0x00000590000c7802 */ /* 0x000fce0000000f00 */
[----:B------:R-:W-:Y:S05]  /*0580*/  CALL.REL.NOINC `($__internal_3_$__cuda_sm3x_div_rn_noftz_f32_slowpath) ;  /* 0x00000020001c7944 */ /* 0x000fea0003c00000 */
[----:B------:R-:W-:-:S07]  /*0590*/  IMAD.MOV.U32 R15, RZ, RZ, R0 ;  /* 0x000000ffff0f7224 */ /* 0x000fce00078e0000 */
.L_x_100:
[----:B------:R-:W-:Y:S05]  /*05a0*/  BSYNC.RECONVERGENT B0 ;  /* 0x0000000000007941 */ /* 0x000fea0003800200 */
.L_x_99:
[----:B------:R-:W0:Y:S01]  /*05b0*/  LDCU UR4, c[0x0][0x3a4] ;  /* 0x00007480ff0477ac */ /* 0x000e220008000800 */
[----:B------:R-:W-:Y:S01]  /*05c0*/  BSSY B2, `(.L_x_101) ;  /* 0x0000124000027945 */ /* 0x000fe20003800000 */
[----:B------:R-:W-:Y:S01]  /*05d0*/  IMAD.MOV.U32 R14, RZ, RZ, RZ ;  /* 0x000000ffff0e7224 */ /* 0x000fe200078e00ff */
[----:B------:R-:W1:Y:S01]  /*05e0*/  LDCU UR5, c[0x0][0x3a4] ;  /* 0x00007480ff0577ac */ /* 0x000e620008000800 */
[----:B------:R-:W-:Y:S02]  /*05f0*/  IMAD.MOV.U32 R18, RZ, RZ, -0x1 ;  /* 0xffffffffff127424 */ /* 0x000fe400078e00ff */
[----:B------:R-:W-:Y:S01]  /*0600*/  IMAD.MOV.U32 R13, RZ, RZ, RZ ;  /* 0x000000ffff0d7224 */ /* 0x000fe200078e00ff */
[----:B0-----:R-:W-:Y:S01]  /*0610*/  MOV R20, UR4 ;  /* 0x0000000400147c02 */ /* 0x001fe20008000f00 */
[----:B------:R-:W0:Y:S03]  /*0620*/  LDCU UR4, c[0x0][0x3a4] ;  /* 0x00007480ff0477ac */ /* 0x000e260008000800 */
[----:B------:R-:W-:-:S04]  /*0630*/  SHF.R.S32.HI R3, RZ, 0x1f, R20 ;  /* 0x0000001fff037819 */ /* 0x000fc80000011414 */
[----:B------:R-:W-:-:S04]  /*0640*/  LEA.HI R3, R3, R20, RZ, 0x5 ;  /* 0x0000001403037211 */ /* 0x000fc800078f28ff */
[----:B------:R-:W-:-:S05]  /*0650*/  LOP3.LUT R3, R3, 0xffffffe0, RZ, 0xc0, !PT ;  /* 0xffffffe003037812 */ /* 0x000fca00078ec0ff */
[----:B------:R-:W-:Y:S01]  /*0660*/  VIADD R9, R3, 0x20 ;  /* 0x0000002003097836 */ /* 0x000fe20000000000 */
[----:B0-----:R-:W-:-:S04]  /*0670*/  MOV R12, UR4 ;  /* 0x00000004000c7c02 */ /* 0x001fc80008000f00 */
[----:B------:R-:W-:-:S13]  /*0680*/  ISETP.GE.AND P0, PT, R10, R9, PT ;  /* 0x000000090a00720c */ /* 0x000fda0003f06270 */
[----:B-1----:R-:W-:Y:S05]  /*0690*/  @P0 BRA `(.L_x_102) ;  /* 0x0000001000580947 */ /* 0x002fea0003800000 */
[--C-:B------:R-:W-:Y:S01]  /*06a0*/  IADD3 R3, PT, PT, R3, 0x1f, -R10.reuse ;  /* 0x0000001f03037810 */ /* 0x100fe20007ffe80a */
[----:B------:R-:W-:Y:S01]  /*06b0*/  BSSY B1, `(.L_x_103) ;  /* 0x00000d4000017945 */ /* 0x000fe20003800000 */
[----:B------:R-:W-:Y:S01]  /*06c0*/  IMAD.MOV.U32 R13, RZ, RZ, RZ ;  /* 0x000000ffff0d7224 */ /* 0x000fe200078e00ff */
[----:B------:R-:W-:Y:S01]  /*06d0*/  MOV R11, UR4 ;  /* 0x00000004000b7c02 */ /* 0x000fe20008000f00 */
[----:B------:R-:W-:Y:S01]  /*06e0*/  IMAD.MOV.U32 R17, RZ, RZ, R10 ;  /* 0x000000ffff117224 */ /* 0x000fe200078e000a */
[C---:B------:R-:W-:Y:S01]  /*06f0*/  ISETP.GE.U32.AND P0, PT, R3.reuse, 0x60, PT ;  /* 0x000000600300780c */ /* 0x040fe20003f06070 */
[----:B------:R-:W-:Y:S01]  /*0700*/  IMAD.U32 R12, RZ, RZ, UR4 ;  /* 0x00000004ff0c7e24 */ /* 0x000fe2000f8e00ff */
[----:B------:R-:W-:Y:S01]  /*0710*/  LEA.HI R3, R3, 0x1, RZ, 0x1b ;  /* 0x0000000103037811 */ /* 0x000fe200078fd8ff */
[----:B------:R-:W-:Y:S02]  /*0720*/  IMAD.MOV.U32 R14, RZ, RZ, RZ ;  /* 0x000000ffff0e7224 */ /* 0x000fe400078e00ff */
[----:B------:R-:W-:Y:S01]  /*0730*/  IMAD.MOV.U32 R18, RZ, RZ, RZ ;  /* 0x000000ffff127224 */ /* 0x000fe200078e00ff */
[----:B------:R-:W-:-:S07]  /*0740*/  LOP3.LUT R0, R3, 0x3, RZ, 0xc0, !PT ;  /* 0x0000000303007812 */ /* 0x000fce00078ec0ff */
[----:B------:R-:W-:Y:S05]  /*0750*/  @!P0 BRA `(.L_x_104) ;  /* 0x0000000c00248947 */ /* 0x000fea0003800000 */
[----:B------:R-:W-:Y:S01]  /*0760*/  IABS R24, R20 ;  /* 0x0000001400187213 */ /* 0x000fe20000000000 */
[----:B------:R-:W-:Y:S01]  /*0770*/  HFMA2 R22, -RZ, RZ, 0, 0 ;  /* 0x00000000ff167431 */ /* 0x000fe200000001ff */
[----:B------:R-:W-:Y:S01]  /*0780*/  LOP3.LUT R3, R3, 0xffffffc, RZ, 0xc0, !PT ;  /* 0x0ffffffc03037812 */ /* 0x000fe200078ec0ff */
[----:B------:R-:W-:Y:S01]  /*0790*/  BSSY B0, `(.L_x_105) ;  /* 0x00000c4000007945 */ /* 0x000fe20003800000 */
[----:B------:R-:W0:Y:S01]  /*07a0*/  I2F.RP R2, R24 ;  /* 0x0000001800027306 */ /* 0x000e220000209400 */
[----:B------:R-:W-:Y:S02]  /*07b0*/  VIADD R17, R10, 0x40 ;  /* 0x000000400a117836 */ /* 0x000fe40000000000 */
[----:B------:R-:W-:Y:S02]  /*07c0*/  IMAD.MOV.U32 R13, RZ, RZ, RZ ;  /* 0x000000ffff0d7224 */ /* 0x000fe400078e00ff */
[----:B------:R-:W-:Y:S02]  /*07d0*/  IMAD.U32 R12, RZ, RZ, UR4 ;  /* 0x00000004ff0c7e24 */ /* 0x000fe4000f8e00ff */
[----:B------:R-:W-:-:S02]  /*07e0*/  IMAD.U32 R11, RZ, RZ, UR4 ;  /* 0x00000004ff0b7e24 */ /* 0x000fc4000f8e00ff */
[----:B------:R-:W-:Y:S01]  /*07f0*/  IMAD.MOV R16, RZ, RZ, -R3 ;  /* 0x000000ffff107224 */ /* 0x000fe200078e0a03 */
[----:B0-----:R-:W0:Y:S02]  /*0800*/  MUFU.RCP R2, R2 ;  /* 0x0000000200027308 */ /* 0x001e240000001000 */
[----:B0-----:R-:W-:-:S06]  /*0810*/  VIADD R23, R2, 0xffffffe ;  /* 0x0ffffffe02177836 */ /* 0x001fcc0000000000 */
[----:B------:R-:W0:Y:S02]  /*0820*/  F2I.FTZ.U32.TRUNC.NTZ R23, R23 ;  /* 0x0000001700177305 */ /* 0x000e24000021f000 */
[----:B0-----:R-:W-:-:S04]  /*0830*/  IMAD.MOV R9, RZ, RZ, -R23 ;  /* 0x000000ffff097224 */ /* 0x001fc800078e0a17 */
[----:B------:R-:W-:-:S04]  /*0840*/  IMAD R9, R9, R24, RZ ;  /* 0x0000001809097224 */ /* 0x000fc800078e02ff */
[----:B------:R-:W-:-:S07]  /*0850*/  IMAD.HI.U32 R22, R23, R9, R22 ;  /* 0x0000000917167227 */ /* 0x000fce00078e0016 */
.L_x_118:
[----:B------:R-:W-:Y:S01]  /*0860*/  IADD3 R23, PT, PT, R17, -0x40, RZ ;  /* 0xffffffc011177810 */ /* 0x000fe20007ffe0ff */
[----:B------:R-:W-:Y:S01]  /*0870*/  IMAD.U32 R20, RZ, RZ, UR5 ;  /* 0x00000005ff147e24 */ /* 0x000fe2000f8e00ff */
[----:B0-----:R-:W0:Y:S02]  /*0880*/  LDC.64 R2, c[0x0][0x388] ;  /* 0x0000e200ff027b82 */ /* 0x001e240000000a00 */
[----:B------:R-:W-:Y:S02]  /*0890*/  IABS R8, R23 ;  /* 0x0000001700087213 */ /* 0x000fe40000000000 */
[----:B------:R-:W-:Y:S02]  /*08a0*/  IABS R19, R20 ;  /* 0x0000001400137213 */ /* 0x000fe40000000000 */
[----:B------:R-:W-:Y:S01]  /*08b0*/  ISETP.GE.AND P1, PT, R23, RZ, PT ;  /* 0x000000ff1700720c */ /* 0x000fe20003f26270 */
[----:B------:R-:W-:Y:S01]  /*08c0*/  IMAD.HI.U32 R22, R22, R8, RZ ;  /* 0x0000000816167227 */ /* 0x000fe200078e00ff */
[----:B------:R-:W-:-:S02]  /*08d0*/  ISETP.NE.AND P2, PT, R20, RZ, PT ;  /* 0x000000ff1400720c */ /* 0x000fc40003f45270 */
[----:B------:R-:W-:Y:S01]  /*08e0*/  LOP3.LUT R21, RZ, R20, RZ, 0x33, !PT ;  /* 0x00000014ff157212 */ /* 0x000fe200078e33ff */
[----:B------:R-:W-:-:S04]  /*08f0*/  IMAD.MOV R22, RZ, RZ, -R22 ;  /* 0x000000ffff167224 */ /* 0x000fc800078e0a16 */
[----:B------:R-:W-:-:S05]  /*0900*/  IMAD R8, R19, R22, R8 ;  /* 0x0000001613087224 */ /* 0x000fca00078e0208 */
[----:B------:R-:W-:-:S13]  /*0910*/  ISETP.GT.U32.AND P0, PT, R24, R8, PT ;  /* 0x000000081800720c */ /* 0x000fda0003f04070 */
[----:B------:R-:W-:-:S05]  /*0920*/  @!P0 IMAD.IADD R8, R8, 0x1, -R19 ;  /* 0x0000000108088824 */ /* 0x000fca00078e0a13 */
[----:B------:R-:W-:-:S13]  /*0930*/  ISETP.GT.U32.AND P0, PT, R24, R8, PT ;  /* 0x000000081800720c */ /* 0x000fda0003f04070 */
[----:B------:R-:W-:-:S05]  /*0940*/  @!P0 IMAD.IADD R8, R8, 0x1, -R19 ;  /* 0x0000000108088824 */ /* 0x000fca00078e0a13 */
[----:B------:R-:W-:-:S04]  /*0950*/  @!P1 IADD3 R8, PT, PT, -R8, RZ, RZ ;  /* 0x000000ff08089210 */ /* 0x000fc80007ffe1ff */
[----:B------:R-:W-:-:S05]  /*0960*/  SEL R9, R21, R8, !P2 ;  /* 0x0000000815097207 */ /* 0x000fca0005000000 */
[----:B0-----:R-:W-:-:S06]  /*0970*/  IMAD.WIDE.U32 R8, R9, 0x4, R2 ;  /* 0x0000000409087825 */ /* 0x001fcc00078e0002 */
[----:B------:R-:W2:Y:S01]  /*0980*/  LDG.E R8, desc[UR6][R8.64] ;  /* 0x0000000608087981 */ /* 0x000ea2000c1e1900 */
[----:B------:R-:W-:Y:S01]  /*0990*/  VIADD R16, R16, 0x4 ;  /* 0x0000000410107836 */ /* 0x000fe20000000000 */
[----:B------:R-:W-:Y:S01]  /*09a0*/  UMOV UR8, 0xffffffff ;  /* 0xffffffff00087882 */ /* 0x000fe20000000000 */
[----:B------:R-:W-:-:S03]  /*09b0*/  ISETP.GE.AND P4, PT, R23, R20, PT ;  /* 0x000000141700720c */ /* 0x000fc60003f86270 */
[----:B------:R-:W-:Y:S01]  /*09c0*/  ISETP.NE.AND P1, PT, R16, RZ, PT ;  /* 0x000000ff1000720c */ /* 0x000fe20003f25270 */
[----:B--2---:R-:W-:-:S04]  /*09d0*/  FMUL.RZ R26, R8, 0.15915493667125701904 ;  /* 0x3e22f983081a7820 */ /* 0x004fc8000040c000 */
[----:B------:R-:W0:Y:S08]  /*09e0*/  MUFU.COS R24, R26 ;  /* 0x0000001a00187308 */ /* 0x000e300000000000 */
[----:B------:R-:W1:Y:S01]  /*09f0*/  MUFU.SIN R22, R26 ;  /* 0x0000001a00167308 */ /* 0x000e620000000400 */
[----:B0-----:R-:W-:-:S04]  /*0a00*/  FMUL R24, R24, 0.5 ;  /* 0x3f00000018187820 */ /* 0x001fc80000400000 */
[----:B------:R-:W-:Y:S01]  /*0a10*/  FMUL R25, R24, R7 ;  /* 0x0000000718197220 */ /* 0x000fe20000400000 */
[----:B-1----:R-:W-:-:S04]  /*0a20*/  FMUL R22, R22, 0.5 ;  /* 0x3f00000016167820 */ /* 0x002fc80000400000 */
[----:B------:R-:W-:-:S04]  /*0a30*/  FFMA R25, R22, R15, R25 ;  /* 0x0000000f16197223 */ /* 0x000fc80000000019 */
[-C--:B------:R-:W-:Y:S01]  /*0a40*/  FMUL R22, R22, R25.reuse ;  /* 0x0000001916167220 */ /* 0x080fe20000400000 */
[----:B------:R-:W-:-:S03]  /*0a50*/  FMUL R24, R24, R25 ;  /* 0x0000001918187220 */ /* 0x000fc60000400000 */
[----:B------:R-:W-:Y:S01]  /*0a60*/  FFMA R22, R22, 4, -R15 ;  /* 0x4080000016167823 */ /* 0x000fe2000000080f */
[----:B------:R-:W-:-:S03]  /*0a70*/  FFMA R24, R24, 4, -R7 ;  /* 0x4080000018187823 */ /* 0x000fc60000000807 */
[----:B------:R-:W-:-:S04]  /*0a80*/  FMUL R9, R22, R22 ;  /* 0x0000001616097220 */ /* 0x000fc80000400000 */
[----:B------:R-:W-:-:S05]  /*0a90*/  FFMA R9, R24, R24, R9 ;  /* 0x0000001818097223 */ /* 0x000fca0000000009 */
[----:B------:R-:W-:-:S04]  /*0aa0*/  FSETP.GE.AND P3, PT, R6, R9, PT ;  /* 0x000000090600720b */ /* 0x000fc80003f66000 */
[----:B------:R-:W-:Y:S01]  /*0ab0*/  ISETP.LT.AND P0, PT, R23, R20, P3 ;  /* 0x000000141700720c */ /* 0x000fe20001f01270 */
[----:B------:R-:W-:-:S12]  /*0ac0*/  BRA.DIV UR8, `(.L_x_106) ;  /* 0x00000012082c7947 */ /* 0x000fd8000b800000 */
[----:B------:R-:W-:-:S07]  /*0ad0*/  VOTE.ANY R26, PT, P0 ;  /* 0x00000000001a7806 */ /* 0x000fce00000e0100 */
.L_x_128:
[----:B------:R-:W0:Y:S08]  /*0ae0*/  I2F.RP R24, R19 ;  /* 0x0000001300187306 */ /* 0x000e300000209400 */
[----:B0-----:R-:W0:Y:S02]  /*0af0*/  MUFU.RCP R24, R24 ;  /* 0x0000001800187308 */ /* 0x001e240000001000 */
[----:B0-----:R-:W-:-:S02]  /*0b00*/  VIADD R27, R24, 0xffffffe ;  /* 0x0ffffffe181b7836 */ /* 0x001fc40000000000 */
[----:B------:R-:W-:-:S04]  /*0b10*/  IMAD.MOV.U32 R24, RZ, RZ, R19 ;  /* 0x000000ffff187224 */ /* 0x000fc800078e0013 */
[----:B------:R-:W0:Y:S02]  /*0b20*/  F2I.FTZ.U32.TRUNC.NTZ R9, R27 ;  /* 0x0000001b00097305 */ /* 0x000e24000021f000 */
[----:B0-----:R-:W-:-:S04]  /*0b30*/  IMAD.MOV R8, RZ, RZ, -R9 ;  /* 0x000000ffff087224 */ /* 0x001fc800078e0a09 */
[----:B------:R-:W-:Y:S02]  /*0b40*/  IMAD R25, R8, R19, RZ ;  /* 0x0000001308197224 */ /* 0x000fe400078e02ff */
[----:B------:R-:W-:-:S04]  /*0b50*/  IMAD.MOV.U32 R8, RZ, RZ, RZ ;  /* 0x000000ffff087224 */ /* 0x000fc800078e00ff */
[----:B------:R-:W-:Y:S01]  /*0b60*/  IMAD.HI.U32 R22, R9, R25, R8 ;  /* 0x0000001909167227 */ /* 0x000fe200078e0008 */
[----:B------:R-:W-:-:S04]  /*0b70*/  IADD3 R25, PT, PT, R17, -0x20, RZ ;  /* 0xffffffe011197810 */ /* 0x000fc80007ffe0ff */
[----:B------:R-:W-:Y:S02]  /*0b80*/  IABS R9, R25 ;  /* 0x0000001900097213 */ /* 0x000fe40000000000 */
[----:B------:R-:W-:-:S03]  /*0b90*/  ISETP.GE.AND P5, PT, R25, RZ, PT ;  /* 0x000000ff1900720c */ /* 0x000fc60003fa6270 */
[----:B------:R-:W-:-:S04]  /*0ba0*/  IMAD.HI.U32 R8, R22, R9, RZ ;  /* 0x0000000916087227 */ /* 0x000fc800078e00ff */
        /* <DEDUP_REMOVED lines=8> */
[----:B------:R-:W-:-:S06]  /*0c30*/  IMAD.WIDE.U32 R8, R9, 0x4, R2 ;  /* 0x0000000409087825 */ /* 0x000fcc00078e0002 */
[----:B------:R-:W2:Y:S01]  /*0c40*/  LDG.E R8, desc[UR6][R8.64] ;  /* 0x0000000608087981 */ /* 0x000ea2000c1e1900 */
[----:B------:R-:W-:Y:S01]  /*0c50*/  BSSY.RECONVERGENT B3, `(.L_x_107) ;  /* 0x0000009000037945 */ /* 0x000fe20003800200 */
[----:B--2---:R-:W-:-:S04]  /*0c60*/  FMUL.RZ R29, R8, 0.15915493667125701904 ;  /* 0x3e22f983081d7820 */ /* 0x004fc8000040c000 */
[----:B------:R0:W1:Y:S08]  /*0c70*/  MUFU.SIN R27, R29 ;  /* 0x0000001d001b7308 */ /* 0x0000700000000400 */
[----:B------:R0:W2:Y:S01]  /*0c80*/  MUFU.COS R28, R29 ;  /* 0x0000001d001c7308 */ /* 0x0000a20000000000 */
[----:B------:R-:W-:Y:S05]  /*0c90*/  @P4 BRA `(.L_x_108) ;  /* 0x0000000000104947 */ /* 0x000fea0003800000 */
[-C--:B------:R-:W-:Y:S02]  /*0ca0*/  @P3 VIMNMX R11, PT, PT, R11, R23.reuse, PT ;  /* 0x000000170b0b3248 */ /* 0x080fe40003fe0100 */
[-C--:B------:R-:W-:Y:S02]  /*0cb0*/  @P3 VIMNMX R14, PT, PT, R14, R23.reuse, !PT ;  /* 0x000000170e0e3248 */ /* 0x080fe40007fe0100 */
[-C--:B------:R-:W-:Y:S02]  /*0cc0*/  @!P3 VIMNMX R12, PT, PT, R12, R23.reuse, PT ;  /* 0x000000170c0cb248 */ /* 0x080fe40003fe0100 */
[----:B------:R-:W-:-:S07]  /*0cd0*/  @!P3 VIMNMX R13, PT, PT, R13, R23, !PT ;  /* 0x000000170d0db248 */ /* 0x000fce0007fe0100 */
.L_x_108:
[----:B------:R-:W-:Y:S05]  /*0ce0*/  BSYNC.RECONVERGENT B3 ;  /* 0x0000000000037941 */ /* 0x000fea0003800200 */
.L_x_107:
[----:B--2---:R-:W-:Y:S01]  /*0cf0*/  FMUL R28, R28, 0.5 ;  /* 0x3f0000001c1c7820 */ /* 0x004fe20000400000 */
[----:B-1----:R-:W-:Y:S01]  /*0d00*/  FMUL R8, R27, 0.5 ;  /* 0x3f0000001b087820 */ /* 0x002fe20000400000 */
[----:B------:R1:W2:Y:S01]  /*0d10*/  POPC R23, R26 ;  /* 0x0000001a00177309 */ /* 0x0002a20000000000 */
[----:B------:R-:W-:Y:S01]  /*0d20*/  UMOV UR8, 0xffffffff ;  /* 0xffffffff00087882 */ /* 0x000fe20000000000 */
[----:B------:R-:W-:Y:S01]  /*0d30*/  FMUL R9, R28, R7 ;  /* 0x000000071c097220 */ /* 0x000fe20000400000 */
[----:B------:R-:W-:-:S03]  /*0d40*/  ISETP.GE.AND P4, PT, R25, R20, PT ;  /* 0x000000141900720c */ /* 0x000fc60003f86270 */
        /* <DEDUP_REMOVED lines=9> */
[----:B-12---:R-:W-:-:S12]  /*0de0*/  BRA.DIV UR8, `(.L_x_109) ;  /* 0x0000000e08847947 */ /* 0x006fd8000b800000 */
[----:B------:R-:W-:-:S07]  /*0df0*/  VOTE.ANY R26, PT, P0 ;  /* 0x00000000001a7806 */ /* 0x000fce00000e0100 */
.L_x_131:
        /* <DEDUP_REMOVED lines=8> */
[----:B------:R-:W-:-:S04]  /*0e80*/  @!P0 IMAD.IADD R8, R8, 0x1, -R19 ;  /* 0x0000000108088824 */ /* 0x000fc800078e0a13 */
[----:B------:R-:W-:-:S05]  /*0e90*/  @!P5 IMAD.MOV R8, RZ, RZ, -R8 ;  /* 0x000000ffff08d224 */ /* 0x000fca00078e0a08 */
[----:B------:R-:W-:-:S05]  /*0ea0*/  SEL R9, R21, R8, !P2 ;  /* 0x0000000815097207 */ /* 0x000fca0005000000 */
[----:B------:R-:W-:-:S06]  /*0eb0*/  IMAD.WIDE.U32 R8, R9, 0x4, R2 ;  /* 0x0000000409087825 */ /* 0x000fcc00078e0002 */
[----:B------:R-:W0:Y:S01]  /*0ec0*/  LDG.E R8, desc[UR6][R8.64] ;  /* 0x0000000608087981 */ /* 0x000e22000c1e1900 */
[----:B------:R-:W-:Y:S01]  /*0ed0*/  BSSY.RECONVERGENT B3, `(.L_x_110) ;  /* 0x0000009000037945 */ /* 0x000fe20003800200 */
[----:B0-----:R-:W-:-:S04]  /*0ee0*/  FMUL.RZ R29, R8, 0.15915493667125701904 ;  /* 0x3e22f983081d7820 */ /* 0x001fc8000040c000 */
[----:B------:R0:W1:Y:S08]  /*0ef0*/  MUFU.SIN R27, R29 ;  /* 0x0000001d001b7308 */ /* 0x0000700000000400 */
[----:B------:R0:W2:Y:S01]  /*0f00*/  MUFU.COS R28, R29 ;  /* 0x0000001d001c7308 */ /* 0x0000a20000000000 */
[----:B------:R-:W-:Y:S05]  /*0f10*/  @P4 BRA `(.L_x_111) ;  /* 0x0000000000104947 */ /* 0x000fea0003800000 */
[-C--:B------:R-:W-:Y:S02]  /*0f20*/  @P3 VIMNMX R11, PT, PT, R11, R25.reuse, PT ;  /* 0x000000190b0b3248 */ /* 0x080fe40003fe0100 */
[-C--:B------:R-:W-:Y:S02]  /*0f30*/  @P3 VIMNMX R14, PT, PT, R14, R25.reuse, !PT ;  /* 0x000000190e0e3248 */ /* 0x080fe40007fe0100 */
[-C--:B------:R-:W-:Y:S02]  /*0f40*/  @!P3 VIMNMX R12, PT, PT, R12, R25.reuse, PT ;  /* 0x000000190c0cb248 */ /* 0x080fe40003fe0100 */
[----:B------:R-:W-:-:S07]  /*0f50*/  @!P3 VIMNMX R13, PT, PT, R13, R25, !PT ;  /* 0x000000190d0db248 */ /* 0x000fce0007fe0100 */
.L_x_111:
[----:B------:R-:W-:Y:S05]  /*0f60*/  BSYNC.RECONVERGENT B3 ;  /* 0x0000000000037941 */ /* 0x000fea0003800200 */
.L_x_110:
[----:B--2---:R-:W-:Y:S01]  /*0f70*/  FMUL R28, R28, 0.5 ;  /* 0x3f0000001c1c7820 */ /* 0x004fe20000400000 */
[----:B-1----:R-:W-:Y:S01]  /*0f80*/  FMUL R8, R27, 0.5 ;  /* 0x3f0000001b087820 */ /* 0x002fe20000400000 */
[----:B------:R-:W1:Y:S01]  /*0f90*/  POPC R26, R26 ;  /* 0x0000001a001a7309 */ /* 0x000e620000000000 */
[----:B------:R-:W-:Y:S01]  /*0fa0*/  UMOV UR8, 0xffffffff ;  /* 0xffffffff00087882 */ /* 0x000fe20000000000 */
[----:B------:R-:W-:Y:S01]  /*0fb0*/  FMUL R9, R28, R7 ;  /* 0x000000071c097220 */ /* 0x000fe20000400000 */
[----:B------:R-:W-:-:S03]  /*0fc0*/  ISETP.GE.AND P3, PT, R17, R20, PT ;  /* 0x000000141100720c */ /* 0x000fc60003f66270 */
[----:B------:R-:W-:-:S04]  /*0fd0*/  FFMA R9, R8, R15, R9 ;  /* 0x0000000f08097223 */ /* 0x000fc80000000009 */
[-C--:B------:R-:W-:Y:S01]  /*0fe0*/  FMUL R8, R8, R9.reuse ;  /* 0x0000000908087220 */ /* 0x080fe20000400000 */
[----:B------:R-:W-:-:S03]  /*0ff0*/  FMUL R28, R28, R9 ;  /* 0x000000091c1c7220 */ /* 0x000fc60000400000 */
[----:B------:R-:W-:Y:S01]  /*1000*/  FFMA R8, R8, 4, -R15 ;  /* 0x4080000008087823 */ /* 0x000fe2000000080f */
[----:B------:R-:W-:Y:S01]  /*1010*/  FFMA R28, R28, 4, -R7 ;  /* 0x408000001c1c7823 */ /* 0x000fe20000000807 */
[----:B-1----:R-:W-:Y:S02]  /*1020*/  IADD3 R18, PT, PT, R26, R23, R18 ;  /* 0x000000171a127210 */ /* 0x002fe40007ffe012 */
[----:B------:R-:W-:-:S04]  /*1030*/  FMUL R9, R8, R8 ;  /* 0x0000000808097220 */ /* 0x000fc80000400000 */
[----:B------:R-:W-:-:S05]  /*1040*/  FFMA R9, R28, R28, R9 ;  /* 0x0000001c1c097223 */ /* 0x000fca0000000009 */
[----:B------:R-:W-:Y:S02]  /*1050*/  FSETP.GE.AND P4, PT, R6, R9, PT ;  /* 0x000000090600720b */ /* 0x000fe40003f86000 */
[C---:B------:R-:W-:Y:S02]  /*1060*/  IADD3 R9, PT, PT, R17.reuse, 0x20, RZ ;  /* 0x0000002011097810 */ /* 0x040fe40007ffe0ff */
[----:B------:R-:W-:Y:S01]  /*1070*/  ISETP.LT.AND P0, PT, R17, R20, P4 ;  /* 0x000000141100720c */ /* 0x000fe20002701270 */
[----:B------:R-:W-:-:S12]  /*1080*/  BRA.DIV UR8, `(.L_x_112) ;  /* 0x0000000a08fc7947 */ /* 0x000fd8000b800000 */
[----:B------:R-:W-:-:S07]  /*1090*/  VOTE.ANY R8, PT, P0 ;  /* 0x0000000000087806 */ /* 0x000fce00000e0100 */
.L_x_134:
        /* <DEDUP_REMOVED lines=12> */
[----:B------:R-:W2:Y:S01]  /*1160*/  LDG.E R2, desc[UR6][R2.64] ;  /* 0x0000000602027981 */ /* 0x000ea2000c1e1900 */
[----:B------:R-:W-:Y:S01]  /*1170*/  BSSY.RECONVERGENT B3, `(.L_x_113) ;  /* 0x0000017000037945 */ /* 0x000fe20003800200 */
[----:B------:R-:W-:Y:S01]  /*1180*/  ISETP.GE.AND P2, PT, R9, R20, PT ;  /* 0x000000140900720c */ /* 0x000fe20003f46270 */
[----:B--2---:R-:W-:Y:S02]  /*1190*/  FMUL.RZ R23, R2, 0.15915493667125701904 ;  /* 0x3e22f98302177820 */ /* 0x004fe4000040c000 */
[----:B------:R-:W-:Y:S08]  /*11a0*/  POPC R2, R8 ;  /* 0x0000000800027309 */ /* 0x000ff00000000000 */
[----:B------:R-:W1:Y:S08]  /*11b0*/  MUFU.COS R21, R23 ;  /* 0x0000001700157308 */ /* 0x000e700000000000 */
[----:B------:R-:W2:Y:S01]  /*11c0*/  MUFU.SIN R19, R23 ;  /* 0x0000001700137308 */ /* 0x000ea20000000400 */
[----:B-1----:R-:W-:Y:S01]  /*11d0*/  FMUL R26, R21, 0.5 ;  /* 0x3f000000151a7820 */ /* 0x002fe20000400000 */
[----:B--2---:R-:W-:-:S03]  /*11e0*/  FMUL R28, R19, 0.5 ;  /* 0x3f000000131c7820 */ /* 0x004fc60000400000 */
[----:B------:R-:W-:-:S04]  /*11f0*/  FMUL R19, R26, R7 ;  /* 0x000000071a137220 */ /* 0x000fc80000400000 */
        /* <DEDUP_REMOVED lines=9> */
[----:B------:R-:W-:-:S12]  /*1290*/  @P3 BRA `(.L_x_114) ;  /* 0x0000000000103947 */ /* 0x000fd80003800000 */
[-C--:B------:R-:W-:Y:S02]  /*12a0*/  @P4 VIMNMX R11, PT, PT, R11, R17.reuse, PT ;  /* 0x000000110b0b4248 */ /* 0x080fe40003fe0100 */
[-C--:B------:R-:W-:Y:S02]  /*12b0*/  @P4 VIMNMX R14, PT, PT, R14, R17.reuse, !PT ;  /* 0x000000110e0e4248 */ /* 0x080fe40007fe0100 */
[-C--:B------:R-:W-:Y:S02]  /*12c0*/  @!P4 VIMNMX R12, PT, PT, R12, R17.reuse, PT ;  /* 0x000000110c0cc248 */ /* 0x080fe40003fe0100 */
[----:B------:R-:W-:-:S07]  /*12d0*/  @!P4 VIMNMX R13, PT, PT, R13, R17, !PT ;  /* 0x000000110d0dc248 */ /* 0x000fce0007fe0100 */
.L_x_114:
[----:B------:R-:W-:Y:S05]  /*12e0*/  BSYNC.RECONVERGENT B3 ;  /* 0x0000000000037941 */ /* 0x000fea0003800200 */
.L_x_113:
[----:B------:R-:W-:-:S03]  /*12f0*/  UMOV UR8, 0xffffffff ;  /* 0xffffffff00087882 */ /* 0x000fc60000000000 */
[----:B------:R-:W-:Y:S05]  /*1300*/  BRA.DIV UR8, `(.L_x_115) ;  /* 0x0000000a08787947 */ /* 0x000fea000b800000 */
[----:B------:R-:W-:-:S07]  /*1310*/  VOTE.ANY R8, PT, P0 ;  /* 0x0000000000087806 */ /* 0x000fce00000e0100 */
.L_x_137:
[----:B------:R-:W-:Y:S04]  /*1320*/  BSSY.RECONVERGENT B3, `(.L_x_116) ;  /* 0x0000006000037945 */ /* 0x000fe80003800200 */
[----:B------:R-:W-:Y:S05]  /*1330*/  @P2 BRA `(.L_x_117) ;  /* 0x0000000000102947 */ /* 0x000fea0003800000 */
[-C--:B------:R-:W-:Y:S02]  /*1340*/  @P5 VIMNMX R11, PT, PT, R11, R9.reuse, PT ;  /* 0x000000090b0b5248 */ /* 0x080fe40003fe0100 */
[-C--:B------:R-:W-:Y:S02]  /*1350*/  @P5 VIMNMX R14, PT, PT, R14, R9.reuse, !PT ;  /* 0x000000090e0e5248 */ /* 0x080fe40007fe0100 */
[-C--:B------:R-:W-:Y:S02]  /*1360*/  @!P5 VIMNMX R12, PT, PT, R12, R9.reuse, PT ;  /* 0x000000090c0cd248 */ /* 0x080fe40003fe0100 */
[----:B------:R-:W-:-:S07]  /*1370*/  @!P5 VIMNMX R13, PT, PT, R13, R9, !PT ;  /* 0x000000090d0dd248 */ /* 0x000fce0007fe0100 */
.L_x_117:
[----:B------:R-:W-:Y:S05]  /*1380*/  BSYNC.RECONVERGENT B3 ;  /* 0x0000000000037941 */ /* 0x000fea0003800200 */
.L_x_116:
[----:B------:R-:W1:Y:S01]  /*1390*/  POPC R3, R8 ;  /* 0x0000000800037309 */ /* 0x000e620000000000 */
[----:B------:R-:W-:Y:S02]  /*13a0*/  IADD3 R17, PT, PT, R17, 0x80, RZ ;  /* 0x0000008011117810 */ /* 0x000fe40007ffe0ff */
[----:B-1----:R-:W-:Y:S01]  /*13b0*/  IADD3 R18, PT, PT, R3, R2, R18 ;  /* 0x0000000203127210 */ /* 0x002fe20007ffe012 */
[----:B------:R-:W-:Y:S06]  /*13c0*/  @P1 BRA `(.L_x_118) ;  /* 0xfffffff400241947 */ /* 0x000fec000383ffff */
[----:B------:R-:W-:Y:S05]  /*13d0*/  BSYNC B0 ;  /* 0x0000000000007941 */ /* 0x000fea0003800000 */
.L_x_105:
[----:B------:R-:W-:-:S07]  /*13e0*/  VIADD R17, R17, 0xffffffc0 ;  /* 0xffffffc011117836 */ /* 0x000fce0000000000 */
.L_x_104:
[----:B------:R-:W-:Y:S05]  /*13f0*/  BSYNC B1 ;  /* 0x0000000000017941 */ /* 0x000fea0003800000 */
.L_x_103:
[----:B------:R-:W-:Y:S01]  /*1400*/  ISETP.NE.AND P0, PT, R0, RZ, PT ;  /* 0x000000ff0000720c */ /* 0x000fe20003f05270 */
[----:B------:R-:W-:-:S12]  /*1410*/  BSSY B0, `(.L_x_119) ;  /* 0x000003d000007945 */ /* 0x000fd80003800000 */
[----:B------:R-:W-:Y:S05]  /*1420*/  @!P0 BRA `(.L_x_120) ;  /* 0x0000000000ec8947 */ /* 0x000fea0003800000 */
[----:B------:R-:W-:Y:S01]  /*1430*/  IABS R16, R20 ;  /* 0x0000001400107213 */ /* 0x000fe20000000000 */
[----:B------:R-:W1:Y:S01]  /*1440*/  LDC.64 R2, c[0x0][0x388] ;  /* 0x0000e200ff027b82 */ /* 0x000e620000000a00 */
[----:B------:R-:W-:Y:S02]  /*1450*/  IADD3 R0, PT, PT, -R0, RZ, RZ ;  /* 0x000000ff00007210 */ /* 0x000fe40007ffe1ff */
[----:B------:R-:W2:Y:S05]  /*1460*/  I2F.RP R21, R16 ;  /* 0x0000001000157306 */ /* 0x000eaa0000209400 */
[----:B------:R-:W3:Y:S03]  /*1470*/  LDC R20, c[0x0][0x3a4] ;  /* 0x0000e900ff147b82 */ /* 0x000ee60000000800 */
[----:B--2---:R-:W2:Y:S02]  /*1480*/  MUFU.RCP R21, R21 ;  /* 0x0000001500157308 */ /* 0x004ea40000001000 */
[----:B--2---:R-:W-:-:S06]  /*1490*/  VIADD R8, R21, 0xffffffe ;  /* 0x0ffffffe15087836 */ /* 0x004fcc0000000000 */
[----:B------:R2:W4:Y:S02]  /*14a0*/  F2I.FTZ.U32.TRUNC.NTZ R9, R8 ;  /* 0x0000000800097305 */ /* 0x000524000021f000 */
[----:B--2---:R-:W-:Y:S02]  /*14b0*/  IMAD.MOV.U32 R8, RZ, RZ, RZ ;  /* 0x000000ffff087224 */ /* 0x004fe400078e00ff */
[----:B----4-:R-:W-:-:S04]  /*14c0*/  IMAD.MOV R19, RZ, RZ, -R9 ;  /* 0x000000ffff137224 */ /* 0x010fc800078e0a09 */
[----:B------:R-:W-:-:S04]  /*14d0*/  IMAD R19, R19, R16, RZ ;  /* 0x0000001013137224 */ /* 0x000fc800078e02ff */
[----:B-1-3--:R-:W-:-:S07]  /*14e0*/  IMAD.HI.U32 R19, R9, R19, R8 ;  /* 0x0000001309137227 */ /* 0x00afce00078e0008 */
.L_x_124:
[----:B------:R-:W-:Y:S02]  /*14f0*/  IABS R22, R17 ;  /* 0x0000001100167213 */ /* 0x000fe40000000000 */
[----:B------:R-:W-:Y:S02]  /*1500*/  IABS R24, R20 ;  /* 0x0000001400187213 */ /* 0x000fe40000000000 */
[----:B------:R-:W-:Y:S01]  /*1510*/  ISETP.GE.AND P1, PT, R17, RZ, PT ;  /* 0x000000ff1100720c */ /* 0x000fe20003f26270 */
[----:B------:R-:W-:Y:S01]  /*1520*/  IMAD.HI.U32 R8, R19, R22, RZ ;  /* 0x0000001613087227 */ /* 0x000fe200078e00ff */
[----:B------:R-:W-:-:S03]  /*1530*/  ISETP.NE.AND P2, PT, R20, RZ, PT ;  /* 0x000000ff1400720c */ /* 0x000fc60003f45270 */
[----:B------:R-:W-:-:S04]  /*1540*/  IMAD.MOV R9, RZ, RZ, -R8 ;  /* 0x000000ffff097224 */ /* 0x000fc800078e0a08 */
[----:B------:R-:W-:-:S05]  /*1550*/  IMAD R9, R24, R9, R22 ;  /* 0x0000000918097224 */ /* 0x000fca00078e0216 */
[----:B------:R-:W-:-:S13]  /*1560*/  ISETP.GT.U32.AND P0, PT, R16, R9, PT ;  /* 0x000000091000720c */ /* 0x000fda0003f04070 */
[----:B------:R-:W-:-:S05]  /*1570*/  @!P0 IMAD.IADD R9, R9, 0x1, -R24 ;  /* 0x0000000109098824 */ /* 0x000fca00078e0a18 */
[----:B------:R-:W-:-:S13]  /*1580*/  ISETP.GT.U32.AND P0, PT, R16, R9, PT ;  /* 0x000000091000720c */ /* 0x000fda0003f04070 */
[----:B------:R-:W-:-:S04]  /*1590*/  @!P0 IMAD.IADD R9, R9, 0x1, -R24 ;  /* 0x0000000109098824 */ /* 0x000fc800078e0a18 */
[----:B------:R-:W-:Y:S01]  /*15a0*/  @!P1 IMAD.MOV R9, RZ, RZ, -R9 ;  /* 0x000000ffff099224 */ /* 0x000fe200078e0a09 */
[----:B------:R-:W-:-:S05]  /*15b0*/  @!P2 LOP3.LUT R9, RZ, R20, RZ, 0x33, !PT ;  /* 0x00000014ff09a212 */ /* 0x000fca00078e33ff */
[----:B------:R-:W-:-:S06]  /*15c0*/  IMAD.WIDE.U32 R8, R9, 0x4, R2 ;  /* 0x0000000409087825 */ /* 0x000fcc00078e0002 */
[----:B------:R-:W2:Y:S01]  /*15d0*/  LDG.E R8, desc[UR6][R8.64] ;  /* 0x0000000608087981 */ /* 0x000ea2000c1e1900 */
[----:B------:R-:W-:Y:S01]  /*15e0*/  UMOV UR8, 0xffffffff ;  /* 0xffffffff00087882 */ /* 0x000fe20000000000 */
[----:B------:R-:W-:Y:S02]  /*15f0*/  IADD3 R0, PT, PT, R0, 0x1, RZ ;  /* 0x0000000100007810 */ /* 0x000fe40007ffe0ff */
[----:B------:R-:W-:Y:S02]  /*1600*/  ISETP.GE.AND P2, PT, R17, R20, PT ;  /* 0x000000141100720c */ /* 0x000fe40003f46270 */
[----:B------:R-:W-:Y:S01]  /*1610*/  ISETP.NE.AND P3, PT, R0, RZ, PT ;  /* 0x000000ff0000720c */ /* 0x000fe20003f65270 */
[----:B--2---:R-:W-:-:S04]  /*1620*/  FMUL.RZ R23, R8, 0.15915493667125701904 ;  /* 0x3e22f98308177820 */ /* 0x004fc8000040c000 */
        /* <DEDUP_REMOVED lines=16> */
.L_x_140:
[----:B------:R-:W-:Y:S04]  /*1730*/  BSSY.RECONVERGENT B1, `(.L_x_122) ;  /* 0x0000006000017945 */ /* 0x000fe80003800200 */
[----:B------:R-:W-:Y:S05]  /*1740*/  @P2 BRA `(.L_x_123) ;  /* 0x0000000000102947 */ /* 0x000fea0003800000 */
[-C--:B------:R-:W-:Y:S02]  /*1750*/  @P1 VIMNMX R11, PT, PT, R11, R17.reuse, PT ;  /* 0x000000110b0b1248 */ /* 0x080fe40003fe0100 */
[-C--:B------:R-:W-:Y:S02]  /*1760*/  @P1 VIMNMX R14, PT, PT, R14, R17.reuse, !PT ;  /* 0x000000110e0e1248 */ /* 0x080fe40007fe0100 */
[-C--:B------:R-:W-:Y:S02]  /*1770*/  @!P1 VIMNMX R12, PT, PT, R12, R17.reuse, PT ;  /* 0x000000110c0c9248 */ /* 0x080fe40003fe0100 */
[----:B------:R-:W-:-:S07]  /*1780*/  @!P1 VIMNMX R13, PT, PT, R13, R17, !PT ;  /* 0x000000110d0d9248 */ /* 0x000fce0007fe0100 */
.L_x_123:
[----:B------:R-:W-:Y:S05]  /*1790*/  BSYNC.RECONVERGENT B1 ;  /* 0x0000000000017941 */ /* 0x000fea0003800200 */
.L_x_122:
[----:B------:R-:W1:Y:S01]  /*17a0*/  POPC R9, R8 ;  /* 0x0000000800097309 */ /* 0x000e620000000000 */
[----:B------:R-:W-:Y:S02]  /*17b0*/  VIADD R17, R17, 0x20 ;  /* 0x0000002011117836 */ /* 0x000fe40000000000 */
[----:B-1----:R-:W-:Y:S01]  /*17c0*/  IMAD.IADD R18, R9, 0x1, R18 ;  /* 0x0000000109127824 */ /* 0x002fe200078e0212 */
[----:B------:R-:W-:Y:S06]  /*17d0*/  @P3 BRA `(.L_x_124) ;  /* 0xfffffffc00443947 */ /* 0x000fec000383ffff */
.L_x_120:
[----:B------:R-:W-:Y:S05]  /*17e0*/  BSYNC B0 ;  /* 0x0000000000007941 */ /* 0x000fea0003800000 */
.L_x_119:
[----:B------:R-:W-:-:S07]  /*17f0*/  VIADD R18, R18, 0xffffffff ;  /* 0xffffffff12127836 */ /* 0x000fce0000000000 */
.L_x_102:
[----:B------:R-:W-:Y:S05]  /*1800*/  BSYNC B2 ;  /* 0x0000000000027941 */ /* 0x000fea0003800000 */
.L_x_101:
[----:B------:R-:W-:-:S03]  /*1810*/  UMOV UR8, 0xffffffff ;  /* 0xffffffff00087882 */ /* 0x000fc60000000000 */
[----:B------:R-:W-:Y:S05]  /*1820*/  BRA.DIV UR8, `(.L_x_125) ;  /* 0x0000000608687947 */ /* 0x000fea000b800000 */
[----:B------:R-:W1:Y:S04]  /*1830*/  SHFL.DOWN PT, R6, R11, 0x10, 0x1f ;  /* 0x0a001f000b067f89 */ /* 0x000e6800000e0000 */
[----:B------:R-:W2:Y:S04]  /*1840*/  SHFL.DOWN PT, R9, R14, 0x10, 0x1f ;  /* 0x0a001f000e097f89 */ /* 0x000ea800000e0000 */
[----:B------:R-:W3:Y:S04]  /*1850*/  SHFL.DOWN PT, R15, R12, 0x10, 0x1f ;  /* 0x0a001f000c0f7f89 */ /* 0x000ee800000e0000 */
[----:B------:R-:W4:Y:S01]  /*1860*/  SHFL.DOWN PT, R16, R13, 0x10, 0x1f ;  /* 0x0a001f000d107f89 */ /* 0x000f2200000e0000 */
[----:B-1----:R-:W-:-:S02]  /*1870*/  VIMNMX R6, PT, PT, R6, R11, PT ;  /* 0x0000000b06067248 */ /* 0x002fc40003fe0100 */
[----:B--2---:R-:W-:-:S03]  /*1880*/  VIMNMX R9, PT, PT, R9, R14, !PT ;  /* 0x0000000e09097248 */ /* 0x004fc60007fe0100 */
[----:B------:R-:W1:Y:S01]  /*1890*/  SHFL.DOWN PT, R17, R6, 0x8, 0x1f ;  /* 0x09001f0006117f89 */ /* 0x000e6200000e0000 */
[----:B---3--:R-:W-:-:S03]  /*18a0*/  VIMNMX R15, PT, PT, R15, R12, PT ;  /* 0x0000000c0f0f7248 */ /* 0x008fc60003fe0100 */
[----:B------:R-:W2:Y:S01]  /*18b0*/  SHFL.DOWN PT, R20, R9, 0x8, 0x1f ;  /* 0x09001f0009147f89 */ /* 0x000ea200000e0000 */
[----:B----4-:R-:W-:-:S03]  /*18c0*/  VIMNMX R16, PT, PT, R16, R13, !PT ;  /* 0x0000000d10107248 */ /* 0x010fc60007fe0100 */
[----:B------:R-:W3:Y:S04]  /*18d0*/  SHFL.DOWN PT, R22, R15, 0x8, 0x1f ;  /* 0x09001f000f167f89 */ /* 0x000ee800000e0000 */
[----:B------:R-:W4:Y:S01]  /*18e0*/  SHFL.DOWN PT, R11, R16, 0x8, 0x1f ;  /* 0x09001f00100b7f89 */ /* 0x000f2200000e0000 */
[----:B-1----:R-:W-:Y:S02]  /*18f0*/  VIMNMX R17, PT, PT, R6, R17, PT ;  /* 0x0000001106117248 */ /* 0x002fe40003fe0100 */
        /* <DEDUP_REMOVED lines=22> */
[----:B------:R4:W0:Y:S01]  /*1a60*/  SHFL.DOWN PT, R2, R15, 0x1, 0x1f ;  /* 0x08201f000f027f89 */ /* 0x00082200000e0000 */
[----:B-1----:R-:W-:Y:S02]  /*1a70*/  VIMNMX R13, PT, PT, R9, R20, PT ;  /* 0x00000014090d7248 */ /* 0x002fe40003fe0100 */
[----:B--2---:R-:W-:Y:S02]  /*1a80*/  VIMNMX R11, PT, PT, R14, R11, !PT ;  /* 0x0000000b0e0b7248 */ /* 0x004fe40007fe0100 */
[----:B---34-:R-:W-:-:S07]  /*1a90*/  VIMNMX R17, PT, PT, R16, R17, PT ;  /* 0x0000001110117248 */ /* 0x018fce0003fe0100 */
.L_x_162:
[----:B------:R-:W-:-:S13]  /*1aa0*/  ISETP.NE.AND P0, PT, R10, RZ, PT ;  /* 0x000000ff0a00720c */ /* 0x000fda0003f05270 */
[----:B------:R-:W-:Y:S05]  /*1ab0*/  @P0 EXIT ;  /* 0x000000000000094d */ /* 0x000fea0003800000 */
[----:B------:R-:W-:Y:S01]  /*1ac0*/  IMAD.IADD R3, R11, 0x1, -R13 ;  /* 0x000000010b037824 */ /* 0x000fe200078e0a0d */
[----:B0-----:R-:W-:-:S04]  /*1ad0*/  VIMNMX R15, PT, PT, R15, R2, !PT ;  /* 0x000000020f0f7248 */ /* 0x001fc80007fe0100 */
[----:B------:R-:W-:-:S13]  /*1ae0*/  ISETP.NE.AND P0, PT, R18, R3, PT ;  /* 0x000000031200720c */ /* 0x000fda0003f05270 */
[----:B------:R-:W-:Y:S01]  /*1af0*/  @!P0 MOV R3, 0x1 ;  /* 0x0000000100038802 */ /* 0x000fe20000000f00 */
[----:B------:R0:W-:Y:S04]  /*1b00*/  @!P0 STG.E desc[UR6][R4.64], R13 ;  /* 0x0000000d04008986 */ /* 0x0001e8000c101906 */
[----:B------:R0:W-:Y:S04]  /*1b10*/  @!P0 STG.E desc[UR6][R4.64+0x4], R11 ;  /* 0x0000040b04008986 */ /* 0x0001e8000c101906 */
[----:B------:R0:W-:Y:S01]  /*1b20*/  @!P0 STG.E desc[UR6][R4.64+0x8], R3 ;  /* 0x0000080304008986 */ /* 0x0001e2000c101906 */
[----:B------:R-:W-:Y:S05]  /*1b30*/  @!P0 EXIT ;  /* 0x000000000000894d */ /* 0x000fea0003800000 */
[----:B------:R-:W-:Y:S04]  /*1b40*/  STG.E desc[UR6][R4.64], R17 ;  /* 0x0000001104007986 */ /* 0x000fe8000c101906 */
[----:B------:R-:W-:Y:S04]  /*1b50*/  STG.E desc[UR6][R4.64+0x4], R15 ;  /* 0x0000040f04007986 */ /* 0x000fe8000c101906 */
[----:B------:R-:W-:Y:S01]  /*1b60*/  STG.E desc[UR6][R4.64+0x8], RZ ;  /* 0x000008ff04007986 */ /* 0x000fe2000c101906 */
[----:B------:R-:W-:Y:S05]  /*1b70*/  EXIT ;  /* 0x000000000000794d */ /* 0x000fea0003800000 */
.L_x_106:
[----:B------:R-:W-:Y:S01]  /*1b80*/  BSSY B3, `(.L_x_126) ;  /* 0x0000005000037945 */ /* 0x000fe20003800000 */
[----:B------:R-:W-:-:S07]  /*1b90*/  IMAD.MOV.U32 R8, RZ, RZ, -0x1 ;  /* 0xffffffffff087424 */ /* 0x000fce00078e00ff */
[----:B------:R-:W-:Y:S05]  /*1ba0*/  WARPSYNC.COLLECTIVE R8, `(.L_x_127) ;  /* 0x0000000008087348 */ /* 0x000fea0003c00000 */
[----:B------:R-:W-:Y:S01]  /*1bb0*/  VOTE.ANY R8, PT, P0 ;  /* 0x0000000000087806 */ /* 0x000fe200000e0100 */
[----:B------:R-:W-:Y:S06]  /*1bc0*/  ENDCOLLECTIVE ;  /* 0x000000000000791b */ /* 0x000fec0003800000 */
.L_x_127:
[----:B------:R-:W-:Y:S05]  /*1bd0*/  BSYNC B3 ;  /* 0x0000000000037941 */ /* 0x000fea0003800000 */
.L_x_126:
[----:B------:R-:W-:Y:S01]  /*1be0*/  IMAD.MOV.U32 R26, RZ, RZ, R8 ;  /* 0x000000ffff1a7224 */ /* 0x000fe200078e0008 */
[----:B------:R-:W-:Y:S06]  /*1bf0*/  BRA `(.L_x_128) ;  /* 0xffffffec00b87947 */ /* 0x000fec000383ffff */
.L_x_109:
[----:B------:R-:W-:Y:S01]  /*1c00*/  BSSY B3, `(.L_x_129) ;  /* 0x0000005000037945 */ /* 0x000fe20003800000 */
[----:B------:R-:W-:-:S07]  /*1c10*/  IMAD.MOV.U32 R8, RZ, RZ, -0x1 ;  /* 0xffffffffff087424 */ /* 0x000fce00078e00ff */
[----:B0-----:R-:W-:Y:S05]  /*1c20*/  WARPSYNC.COLLECTIVE R8, `(.L_x_130) ;  /* 0x0000000008087348 */ /* 0x001fea0003c00000 */
[----:B------:R-:W-:Y:S01]  /*1c30*/  VOTE.ANY R8, PT, P0 ;  /* 0x0000000000087806 */ /* 0x000fe200000e0100 */
[----:B0-----:R-:W-:Y:S06]  /*1c40*/  ENDCOLLECTIVE ;  /* 0x000000000000791b */ /* 0x001fec0003800000 */
.L_x_130:
[----:B------:R-:W-:Y:S05]  /*1c50*/  BSYNC B3 ;  /* 0x0000000000037941 */ /* 0x000fea0003800000 */
.L_x_129:
[----:B------:R-:W-:Y:S01]  /*1c60*/  IMAD.MOV.U32 R26, RZ, RZ, R8 ;  /* 0x000000ffff1a7224 */ /* 0x000fe200078e0008 */
[----:B------:R-:W-:Y:S06]  /*1c70*/  BRA `(.L_x_131) ;  /* 0xfffffff000607947 */ /* 0x000fec000383ffff */
.L_x_112:
[----:B------:R-:W-:Y:S01]  /*1c80*/  BSSY B3, `(.L_x_132) ;  /* 0x0000005000037945 */ /* 0x000fe20003800000 */
[----:B------:R-:W-:-:S07]  /*1c90*/  MOV R8, 0xffffffff ;  /* 0xffffffff00087802 */ /* 0x000fce0000000f00 */
[----:B0-----:R-:W-:Y:S05]  /*1ca0*/  WARPSYNC.COLLECTIVE R8, `(.L_x_133) ;  /* 0x0000000008087348 */ /* 0x001fea0003c00000 */
[----:B------:R-:W-:Y:S01]  /*1cb0*/  VOTE.ANY R8, PT, P0 ;  /* 0x0000000000087806 */ /* 0x000fe200000e0100 */
[----:B0-----:R-:W-:Y:S06]  /*1cc0*/  ENDCOLLECTIVE ;  /* 0x000000000000791b */ /* 0x001fec0003800000 */
.L_x_133:
[----:B------:R-:W-:Y:S05]  /*1cd0*/  BSYNC B3 ;  /* 0x0000000000037941 */ /* 0x000fea0003800000 */
.L_x_132:
[----:B------:R-:W-:Y:S05]  /*1ce0*/  BRA `(.L_x_134) ;  /* 0xfffffff000ec7947 */ /* 0x000fea000383ffff */
.L_x_115:
[----:B------:R-:W-:Y:S01]  /*1cf0*/  BSSY B3, `(.L_x_135) ;  /* 0x0000005000037945 */ /* 0x000fe20003800000 */
[----:B------:R-:W-:-:S07]  /*1d00*/  IMAD.MOV.U32 R8, RZ, RZ, -0x1 ;  /* 0xffffffffff087424 */ /* 0x000fce00078e00ff */
[----:B0-----:R-:W-:Y:S05]  /*1d10*/  WARPSYNC.COLLECTIVE R8, `(.L_x_136) ;  /* 0x0000000008087348 */ /* 0x001fea0003c00000 */
[----:B------:R-:W-:Y:S01]  /*1d20*/  VOTE.ANY R8, PT, P0 ;  /* 0x0000000000087806 */ /* 0x000fe200000e0100 */
[----:B0-----:R-:W-:Y:S06]  /*1d30*/  ENDCOLLECTIVE ;  /* 0x000000000000791b */ /* 0x001fec0003800000 */
.L_x_136:
[----:B------:R-:W-:Y:S05]  /*1d40*/  BSYNC B3 ;  /* 0x0000000000037941 */ /* 0x000fea0003800000 */
.L_x_135:
[----:B------:R-:W-:Y:S05]  /*1d50*/  BRA `(.L_x_137) ;  /* 0xfffffff400707947 */ /* 0x000fea000383ffff */
.L_x_121:
[----:B------:R-:W-:Y:S01]  /*1d60*/  BSSY B1, `(.L_x_138) ;  /* 0x0000005000017945 */ /* 0x000fe20003800000 */
[----:B------:R-:W-:-:S07]  /*1d70*/  IMAD.MOV.U32 R8, RZ, RZ, -0x1 ;  /* 0xffffffffff087424 */ /* 0x000fce00078e00ff */
[----:B0-----:R-:W-:Y:S05]  /*1d80*/  WARPSYNC.COLLECTIVE R8, `(.L_x_139) ;  /* 0x0000000008087348 */ /* 0x001fea0003c00000 */
[----:B------:R-:W-:Y:S01]  /*1d90*/  VOTE.ANY R8, PT, P0 ;  /* 0x0000000000087806 */ /* 0x000fe200000e0100 */
[----:B0-----:R-:W-:Y:S06]  /*1da0*/  ENDCOLLECTIVE ;  /* 0x000000000000791b */ /* 0x001fec0003800000 */
.L_x_139:
[----:B------:R-:W-:Y:S05]  /*1db0*/  BSYNC B1 ;  /* 0x0000000000017941 */ /* 0x000fea0003800000 */
.L_x_138:
[----:B------:R-:W-:Y:S05]  /*1dc0*/  BRA `(.L_x_140) ;  /* 0xfffffff800587947 */ /* 0x000fea000383ffff */
.L_x_125:
[----:B------:R-:W-:Y:S01]  /*1dd0*/  HFMA2 R3, -RZ, RZ, 0, 1.847743988037109375e-06 ;  /* 0x0000001fff037431 */ /* 0x000fe200000001ff */
[----:B------:R-:W-:Y:S01]  /*1de0*/  BSSY B0, `(.L_x_141) ;  /* 0x0000007000007945 */ /* 0x000fe20003800000 */
[----:B------:R-:W-:Y:S02]  /*1df0*/  IMAD.MOV.U32 R7, RZ, RZ, R11 ;  /* 0x000000ffff077224 */ /* 0x000fe400078e000b */
[----:B------:R-:W-:Y:S02]  /*1e00*/  IMAD.MOV.U32 R0, RZ, RZ, 0x10 ;  /* 0x00000010ff007424 */ /* 0x000fe400078e00ff */
[----:B------:R-:W-:-:S07]  /*1e10*/  IMAD.MOV.U32 R8, RZ, RZ, -0x1 ;  /* 0xffffffffff087424 */ /* 0x000fce00078e00ff */
[----:B0-----:R-:W-:Y:S05]  /*1e20*/  WARPSYNC.COLLECTIVE R8, `(.L_x_142) ;  /* 0x0000000008087348 */ /* 0x001fea0003c00000 */
[----:B------:R1:W2:Y:S02]  /*1e30*/  SHFL.DOWN P0, R2, R7, R0, R3 ;  /* 0x0800000007027389 */ /* 0x0002a40000000003 */
[----:B012---:R-:W-:Y:S05]  /*1e40*/  ENDCOLLECTIVE ;  /* 0x000000000000791b */ /* 0x007fea0003800000 */
.L_x_142:
[----:B------:R-:W-:Y:S05]  /*1e50*/  BSYNC B0 ;  /* 0x0000000000007941 */ /* 0x000fea0003800000 */
.L_x_141:
[----:B------:R-:W-:Y:S01]  /*1e60*/  IMAD.MOV.U32 R7, RZ, RZ, R14 ;  /* 0x000000ffff077224 */ /* 0x000fe200078e000e */
[----:B------:R-:W-:Y:S01]  /*1e70*/  MOV R3, 0x1f ;  /* 0x0000001f00037802 */ /* 0x000fe20000000f00 */
[----:B------:R-:W-:Y:S02]  /*1e80*/  IMAD.MOV.U32 R0, RZ, RZ, 0x10 ;  /* 0x00000010ff007424 */ /* 0x000fe400078e00ff */
[----:B------:R-:W-:Y:S02]  /*1e90*/  IMAD.MOV.U32 R8, RZ, RZ, -0x1 ;  /* 0xffffffffff087424 */ /* 0x000fe400078e00ff */
[----:B------:R-:W-:-:S07]  /*1ea0*/  IMAD.MOV.U32 R6, RZ, RZ, R2 ;  /* 0x000000ffff067224 */ /* 0x000fce00078e0002 */
[----:B------:R-:W-:Y:S05]  /*1eb0*/  WARPSYNC.COLLECTIVE R8, `(.L_x_143) ;  /* 0x0000000008087348 */ /* 0x000fea0003c00000 */
[----:B------:R0:W1:Y:S02]  /*1ec0*/  SHFL.DOWN P0, R2, R7, R0, R3 ;  /* 0x0800000007027389 */ /* 0x0000640000000003 */
[----:B01----:R-:W-:Y:S05]  /*1ed0*/  ENDCOLLECTIVE ;  /* 0x000000000000791b */ /* 0x003fea0003800000 */
.L_x_143:
[----:B------:R-:W-:Y:S01]  /*1ee0*/  VIMNMX R6, PT, PT, R6, R11, PT ;  /* 0x0000000b06067248 */ /* 0x000fe20003fe0100 */
[----:B------:R-:W-:Y:S02]  /*1ef0*/  IMAD.MOV.U32 R7, RZ, RZ, R12 ;  /* 0x000000ffff077224 */ /* 0x000fe400078e000c */
[----:B------:R-:W-:-:S07]  /*1f00*/  IMAD.MOV.U32 R9, RZ, RZ, R2 ;  /* 0x000000ffff097224 */ /* 0x000fce00078e0002 */
[----:B------:R-:W-:Y:S05]  /*1f10*/  WARPSYNC.COLLECTIVE R8, `(.L_x_144) ;  /* 0x0000000008087348 */ /* 0x000fea0003c00000 */
[----:B------:R0:W1:Y:S02]  /*1f20*/  SHFL.DOWN P0, R2, R7, R0, R3 ;  /* 0x0800000007027389 */ /* 0x0000640000000003 */
[----:B01----:R-:W-:Y:S05]  /*1f30*/  ENDCOLLECTIVE ;  /* 0x000000000000791b */ /* 0x003fea0003800000 */
.L_x_144:
[----:B------:R-:W-:Y:S02]  /*1f40*/  VIMNMX R9, PT, PT, R9, R14, !PT ;  /* 0x0000000e09097248 */ /* 0x000fe40007fe0100 */
[----:B------:R-:W-:Y:S01]  /*1f50*/  MOV R7, R13 ;  /* 0x0000000d00077202 */ /* 0x000fe20000000f00 */
[----:B------:R-:W-:-:S07]  /*1f60*/  IMAD.MOV.U32 R15, RZ, RZ, R2 ;  /* 0x000000ffff0f7224 */ /* 0x000fce00078e0002 */
[----:B------:R-:W-:Y:S05]  /*1f70*/  WARPSYNC.COLLECTIVE R8, `(.L_x_145) ;  /* 0x0000000008087348 */ /* 0x000fea0003c00000 */
[----:B------:R0:W1:Y:S02]  /*1f80*/  SHFL.DOWN P0, R2, R7, R0, R3 ;  /* 0x0800000007027389 */ /* 0x0000640000000003 */
[----:B01----:R-:W-:Y:S05]  /*1f90*/  ENDCOLLECTIVE ;  /* 0x000000000000791b */ /* 0x003fea0003800000 */
.L_x_145:
[----:B------:R-:W-:Y:S01]  /*1fa0*/  VIMNMX R15, PT, PT, R15, R12, PT ;  /* 0x0000000c0f0f7248 */ /* 0x000fe20003fe0100 */
[----:B------:R-:W-:Y:S02]  /*1fb0*/  IMAD.MOV.U32 R7, RZ, RZ, R6 ;  /* 0x000000ffff077224 */ /* 0x000fe400078e0006 */
[----:B------:R-:W-:Y:S02]  /*1fc0*/  IMAD.MOV.U32 R0, RZ, RZ, 0x8 ;  /* 0x00000008ff007424 */ /* 0x000fe400078e00ff */
[----:B------:R-:W-:-:S07]  /*1fd0*/  IMAD.MOV.U32 R16, RZ, RZ, R2 ;  /* 0x000000ffff107224 */ /* 0x000fce00078e0002 */
[----:B------:R-:W-:Y:S05]  /*1fe0*/  WARPSYNC.COLLECTIVE R8, `(.L_x_146) ;  /* 0x0000000008087348 */ /* 0x000fea0003c00000 */
[----:B------:R0:W1:Y:S02]  /*1ff0*/  SHFL.DOWN P0, R2, R7, R0, R3 ;  /* 0x0800000007027389 */ /* 0x0000640000000003 */
[----:B01----:R-:W-:Y:S05]  /*2000*/  ENDCOLLECTIVE ;  /* 0x000000000000791b */ /* 0x003fea0003800000 */
.L_x_146:
[----:B------:R-:W-:Y:S02]  /*2010*/  VIMNMX R16, PT, PT, R16, R13, !PT ;  /* 0x0000000d10107248 */ /* 0x000fe40007fe0100 */
[----:B------:R-:W-:Y:S01]  /*2020*/  MOV R7, R9 ;  /* 0x0000000900077202 */ /* 0x000fe20000000f00 */
[----:B------:R-:W-:-:S07]  /*2030*/  IMAD.MOV.U32 R17, RZ, RZ, R2 ;  /* 0x000000ffff117224 */ /* 0x000fce00078e0002 */
[----:B------:R-:W-:Y:S05]  /*2040*/  WARPSYNC.COLLECTIVE R8, `(.L_x_147) ;  /* 0x0000000008087348 */ /* 0x000fea0003c00000 */
[----:B------:R0:W1:Y:S02]  /*2050*/  SHFL.DOWN P0, R2, R7, R0, R3 ;  /* 0x0800000007027389 */ /* 0x0000640000000003 */
[----:B01----:R-:W-:Y:S05]  /*2060*/  ENDCOLLECTIVE ;  /* 0x000000000000791b */ /* 0x003fea0003800000 */
.L_x_147:
[----:B------:R-:W-:Y:S01]  /*2070*/  VIMNMX R17, PT, PT, R6, R17, PT ;  /* 0x0000001106117248 */ /* 0x000fe20003fe0100 */
[----:B------:R-:W-:Y:S02]  /*2080*/  IMAD.MOV.U32 R7, RZ, RZ, R15 ;  /* 0x000000ffff077224 */ /* 0x000fe400078e000f */
[----:B------:R-:W-:-:S07]  /*2090*/  IMAD.MOV.U32 R20, RZ, RZ, R2 ;  /* 0x000000ffff147224 */ /* 0x000fce00078e0002 */
[----:B------:R-:W-:Y:S05]  /*20a0*/  WARPSYNC.COLLECTIVE R8, `(.L_x_148) ;  /* 0x0000000008087348 */ /* 0x000fea0003c00000 */
[----:B------:R0:W1:Y:S02]  /*20b0*/  SHFL.DOWN P0, R2, R7, R0, R3 ;  /* 0x0800000007027389 */ /* 0x0000640000000003 */
[----:B01----:R-:W-:Y:S05]  /*20c0*/  ENDCOLLECTIVE ;  /* 0x000000000000791b */ /* 0x003fea0003800000 */
.L_x_148:
[----:B------:R-:W-:Y:S01]  /*20d0*/  VIMNMX R20, PT, PT, R9, R20, !PT ;  /* 0x0000001409147248 */ /* 0x000fe20007fe0100 */
[----:B------:R-:W-:Y:S02]  /*20e0*/  IMAD.MOV.U32 R7, RZ, RZ, R16 ;  /* 0x000000ffff077224 */ /* 0x000fe400078e0010 */
[----:B------:R-:W-:-:S07]  /*20f0*/  IMAD.MOV.U32 R22, RZ, RZ, R2 ;  /* 0x000000ffff167224 */ /* 0x000fce00078e0002 */
[----:B------:R-:W-:Y:S05]  /*2100*/  WARPSYNC.COLLECTIVE R8, `(.L_x_149) ;  /* 0x0000000008087348 */ /* 0x000fea0003c00000 */
[----:B------:R0:W1:Y:S02]  /*2110*/  SHFL.DOWN P0, R2, R7, R0, R3 ;  /* 0x0800000007027389 */ /* 0x0000640000000003 */
[----:B01----:R-:W-:Y:S05]  /*2120*/  ENDCOLLECTIVE ;  /* 0x000000000000791b */ /* 0x003fea0003800000 */
.L_x_149:
[----:B------:R-:W-:Y:S01]  /*2130*/  VIMNMX R22, PT, PT, R15, R22, PT ;  /* 0x000000160f167248 */ /* 0x000fe20003fe0100 */
[----:B------:R-:W-:Y:S02]  /*2140*/  IMAD.MOV.U32 R7, RZ, RZ, R17 ;  /* 0x000000ffff077224 */ /* 0x000fe400078e0011 */
[----:B------:R-:W-:Y:S01]  /*2150*/  IMAD.MOV.U32 R0, RZ, RZ, 0x4 ;  /* 0x00000004ff007424 */ /* 0x000fe200078e00ff */
[----:B------:R-:W-:-:S07]  /*2160*/  MOV R11, R2 ;  /* 0x00000002000b7202 */ /* 0x000fce0000000f00 */
[----:B------:R-:W-:Y:S05]  /*2170*/  WARPSYNC.COLLECTIVE R8, `(.L_x_150) ;  /* 0x0000000008087348 */ /* 0x000fea0003c00000 */
[----:B------:R0:W1:Y:S02]  /*2180*/  SHFL.DOWN P0, R2, R7, R0, R3 ;  /* 0x0800000007027389 */ /* 0x0000640000000003 */
[----:B01----:R-:W-:Y:S05]  /*2190*/  ENDCOLLECTIVE ;  /* 0x000000000000791b */ /* 0x003fea0003800000 */
.L_x_150:
[----:B------:R-:W-:Y:S01]  /*21a0*/  VIMNMX R11, PT, PT, R16, R11, !PT ;  /* 0x0000000b100b7248 */ /* 0x000fe20007fe0100 */
[----:B------:R-:W-:Y:S02]  /*21b0*/  IMAD.MOV.U32 R7, RZ, RZ, R20 ;  /* 0x000000ffff077224 */ /* 0x000fe400078e0014 */
[----:B------:R-:W-:-:S07]  /*21c0*/  IMAD.MOV.U32 R12, RZ, RZ, R2 ;  /* 0x000000ffff0c7224 */ /* 0x000fce00078e0002 */
[----:B------:R-:W-:Y:S05]  /*21d0*/  WARPSYNC.COLLECTIVE R8, `(.L_x_151) ;  /* 0x0000000008087348 */ /* 0x000fea0003c00000 */
[----:B------:R0:W1:Y:S02]  /*21e0*/  SHFL.DOWN P0, R2, R7, R0, R3 ;  /* 0x0800000007027389 */ /* 0x0000640000000003 */
[----:B01----:R-:W-:Y:S05]  /*21f0*/  ENDCOLLECTIVE ;  /* 0x000000000000791b */ /* 0x003fea0003800000 */
.L_x_151:
[----:B------:R-:W-:Y:S01]  /*2200*/  VIMNMX R12, PT, PT, R17, R12, PT ;  /* 0x0000000c110c7248 */ /* 0x000fe20003fe0100 */
[----:B------:R-:W-:Y:S01]  /*2210*/  IMAD.MOV.U32 R7, RZ, RZ, R22 ;  /* 0x000000ffff077224 */ /* 0x000fe200078e0016 */
[----:B------:R-:W-:-:S07]  /*2220*/  MOV R13, R2 ;  /* 0x00000002000d7202 */ /* 0x000fce0000000f00 */
[----:B------:R-:W-:Y:S05]  /*2230*/  WARPSYNC.COLLECTIVE R8, `(.L_x_152) ;  /* 0x0000000008087348 */ /* 0x000fea0003c00000 */
[----:B------:R0:W1:Y:S02]  /*2240*/  SHFL.DOWN P0, R2, R7, R0, R3 ;  /* 0x0800000007027389 */ /* 0x0000640000000003 */
[----:B01----:R-:W-:Y:S05]  /*2250*/  ENDCOLLECTIVE ;  /* 0x000000000000791b */ /* 0x003fea0003800000 */
.L_x_152:
[----:B------:R-:W-:Y:S01]  /*2260*/  VIMNMX R13, PT, PT, R20, R13, !PT ;  /* 0x0000000d140d7248 */ /* 0x000fe20007fe0100 */
[----:B------:R-:W-:Y:S02]  /*2270*/  IMAD.MOV.U32 R7, RZ, RZ, R11 ;  /* 0x000000ffff077224 */ /* 0x000fe400078e000b */
[----:B------:R-:W-:-:S07]  /*2280*/  IMAD.MOV.U32 R19, RZ, RZ, R2 ;  /* 0x000000ffff137224 */ /* 0x000fce00078e0002 */
[----:B------:R-:W-:Y:S05]  /*2290*/  WARPSYNC.COLLECTIVE R8, `(.L_x_153) ;  /* 0x0000000008087348 */ /* 0x000fea0003c00000 */
[----:B------:R0:W1:Y:S02]  /*22a0*/  SHFL.DOWN P0, R2, R7, R0, R3 ;  /* 0x0800000007027389 */ /* 0x0000640000000003 */
[----:B01----:R-:W-:Y:S05]  /*22b0*/  ENDCOLLECTIVE ;  /* 0x000000000000791b */ /* 0x003fea0003800000 */
.L_x_153:
[----:B------:R-:W-:Y:S02]  /*22c0*/  VIMNMX R19, PT, PT, R22, R19, PT ;  /* 0x0000001316137248 */ /* 0x000fe40003fe0100 */
[----:B------:R-:W-:Y:S01]  /*22d0*/  MOV R7, R12 ;  /* 0x0000000c00077202 */ /* 0x000fe20000000f00 */
[----:B------:R-:W-:Y:S02]  /*22e0*/  IMAD.MOV.U32 R0, RZ, RZ, 0x2 ;  /* 0x00000002ff007424 */ /* 0x000fe400078e00ff */
[----:B------:R-:W-:-:S07]  /*22f0*/  IMAD.MOV.U32 R6, RZ, RZ, R2 ;  /* 0x000000ffff067224 */ /* 0x000fce00078e0002 */
[----:B------:R-:W-:Y:S05]  /*2300*/  WARPSYNC.COLLECTIVE R8, `(.L_x_154) ;  /* 0x0000000008087348 */ /* 0x000fea0003c00000 */
[----:B------:R0:W1:Y:S02]  /*2310*/  SHFL.DOWN P0, R2, R7, R0, R3 ;  /* 0x0800000007027389 */ /* 0x0000640000000003 */
[----:B01----:R-:W-:Y:S05]  /*2320*/  ENDCOLLECTIVE ;  /* 0x000000000000791b */ /* 0x003fea0003800000 */
.L_x_154:
[----:B------:R-:W-:Y:S01]  /*2330*/  VIMNMX R6, PT, PT, R11, R6, !PT ;  /* 0x000000060b067248 */ /* 0x000fe20007fe0100 */
[----:B------:R-:W-:Y:S02]  /*2340*/  IMAD.MOV.U32 R7, RZ, RZ, R13 ;  /* 0x000000ffff077224 */ /* 0x000fe400078e000d */
[----:B------:R-:W-:-:S07]  /*2350*/  IMAD.MOV.U32 R9, RZ, RZ, R2 ;  /* 0x000000ffff097224 */ /* 0x000fce00078e0002 */
[----:B------:R-:W-:Y:S05]  /*2360*/  WARPSYNC.COLLECTIVE R8, `(.L_x_155) ;  /* 0x0000000008087348 */ /* 0x000fea0003c00000 */
[----:B------:R0:W1:Y:S02]  /*2370*/  SHFL.DOWN P0, R2, R7, R0, R3 ;  /* 0x0800000007027389 */ /* 0x0000640000000003 */
[----:B01----:R-:W-:Y:S05]  /*2380*/  ENDCOLLECTIVE ;  /* 0x000000000000791b */ /* 0x003fea0003800000 */
.L_x_155:
[----:B------:R-:W-:Y:S02]  /*2390*/  VIMNMX R9, PT, PT, R12, R9, PT ;  /* 0x000000090c097248 */ /* 0x000fe40003fe0100 */
[----:B------:R-:W-:Y:S01]  /*23a0*/  MOV R7, R19 ;  /* 0x0000001300077202 */ /* 0x000fe20000000f00 */
[----:B------:R-:W-:-:S07]  /*23b0*/  IMAD.MOV.U32 R14, RZ, RZ, R2 ;  /* 0x000000ffff0e7224 */ /* 0x000fce00078e0002 */
[----:B------:R-:W-:Y:S05]  /*23c0*/  WARPSYNC.COLLECTIVE R8, `(.L_x_156) ;  /* 0x0000000008087348 */ /* 0x000fea0003c00000 */
[----:B------:R0:W1:Y:S02]  /*23d0*/  SHFL.DOWN P0, R2, R7, R0, R3 ;  /* 0x0800000007027389 */ /* 0x0000640000000003 */
[----:B01----:R-:W-:Y:S05]  /*23e0*/  ENDCOLLECTIVE ;  /* 0x000000000000791b */ /* 0x003fea0003800000 */
.L_x_156:
[----:B------:R-:W-:Y:S01]  /*23f0*/  VIMNMX R14, PT, PT, R13, R14, !PT ;  /* 0x0000000e0d0e7248 */ /* 0x000fe20007fe0100 */
[----:B------:R-:W-:Y:S02]  /*2400*/  IMAD.MOV.U32 R7, RZ, RZ, R6 ;  /* 0x000000ffff077224 */ /* 0x000fe400078e0006 */
[----:B------:R-:W-:-:S07]  /*2410*/  IMAD.MOV.U32 R16, RZ, RZ, R2 ;  /* 0x000000ffff107224 */ /* 0x000fce00078e0002 */
[----:B------:R-:W-:Y:S05]  /*2420*/  WARPSYNC.COLLECTIVE R8, `(.L_x_157) ;  /* 0x0000000008087348 */ /* 0x000fea0003c00000 */
[----:B------:R0:W1:Y:S02]  /*2430*/  SHFL.DOWN P0, R2, R7, R0, R3 ;  /* 0x0800000007027389 */ /* 0x0000640000000003 */
[----:B01----:R-:W-:Y:S05]  /*2440*/  ENDCOLLECTIVE ;  /* 0x000000000000791b */ /* 0x003fea0003800000 */
.L_x_157:
[----:B------:R-:W-:Y:S01]  /*2450*/  VIMNMX R16, PT, PT, R19, R16, PT ;  /* 0x0000001013107248 */ /* 0x000fe20003fe0100 */
[----:B------:R-:W-:Y:S02]  /*2460*/  HFMA2 R0, -RZ, RZ, 0, 5.9604644775390625e-08 ;  /* 0x00000001ff007431 */ /* 0x000fe400000001ff */
[----:B------:R-:W-:Y:S02]  /*2470*/  IMAD.MOV.U32 R7, RZ, RZ, R9 ;  /* 0x000000ffff077224 */ /* 0x000fe400078e0009 */
[----:B------:R-:W-:-:S07]  /*2480*/  IMAD.MOV.U32 R15, RZ, RZ, R2 ;  /* 0x000000ffff0f7224 */ /* 0x000fce00078e0002 */
[----:B------:R-:W-:Y:S05]  /*2490*/  WARPSYNC.COLLECTIVE R8, `(.L_x_158) ;  /* 0x0000000008087348 */ /* 0x000fea0003c00000 */
[----:B------:R0:W1:Y:S02]  /*24a0*/  SHFL.DOWN P0, R2, R7, R0, R3 ;  /* 0x0800000007027389 */ /* 0x0000640000000003 */
[----:B01----:R-:W-:Y:S05]  /*24b0*/  ENDCOLLECTIVE ;  /* 0x000000000000791b */ /* 0x003fea0003800000 */
.L_x_158:
[----:B------:R-:W-:Y:S01]  /*24c0*/  VIMNMX R15, PT, PT, R6, R15, !PT ;  /* 0x0000000f060f7248 */ /* 0x000fe20007fe0100 */
[----:B------:R-:W-:Y:S02]  /*24d0*/  IMAD.MOV.U32 R7, RZ, RZ, R14 ;  /* 0x000000ffff077224 */ /* 0x000fe400078e000e */
[----:B------:R-:W-:-:S07]  /*24e0*/  IMAD.MOV.U32 R20, RZ, RZ, R2 ;  /* 0x000000ffff147224 */ /* 0x000fce00078e0002 */
[----:B------:R-:W-:Y:S05]  /*24f0*/  WARPSYNC.COLLECTIVE R8, `(.L_x_159) ;  /* 0x0000000008087348 */ /* 0x000fea0003c00000 */
[----:B------:R0:W1:Y:S02]  /*2500*/  SHFL.DOWN P0, R2, R7, R0, R3 ;  /* 0x0800000007027389 */ /* 0x0000640000000003 */
[----:B01----:R-:W-:Y:S05]  /*2510*/  ENDCOLLECTIVE ;  /* 0x000000000000791b */ /* 0x003fea0003800000 */
.L_x_159:
[----:B------:R-:W-:Y:S01]  /*2520*/  VIMNMX R13, PT, PT, R9, R20, PT ;  /* 0x00000014090d7248 */ /* 0x000fe20003fe0100 */
[----:B------:R-:W-:Y:S02]  /*2530*/  IMAD.MOV.U32 R7, RZ, RZ, R16 ;  /* 0x000000ffff077224 */ /* 0x000fe400078e0010 */
[----:B------:R-:W-:-:S07]  /*2540*/  IMAD.MOV.U32 R11, RZ, RZ, R2 ;  /* 0x000000ffff0b7224 */ /* 0x000fce00078e0002 */
[----:B------:R-:W-:Y:S05]  /*2550*/  WARPSYNC.COLLECTIVE R8, `(.L_x_160) ;  /* 0x0000000008087348 */ /* 0x000fea0003c00000 */
[----:B------:R0:W1:Y:S02]  /*2560*/  SHFL.DOWN P0, R2, R7, R0, R3 ;  /* 0x0800000007027389 */ /* 0x0000640000000003 */
[----:B01----:R-:W-:Y:S05]  /*2570*/  ENDCOLLECTIVE ;  /* 0x000000000000791b */ /* 0x003fea0003800000 */
.L_x_160:
[----:B------:R-:W-:Y:S01]  /*2580*/  VIMNMX R11, PT, PT, R14, R11, !PT ;  /* 0x0000000b0e0b7248 */ /* 0x000fe20007fe0100 */
[----:B------:R-:W-:Y:S01]  /*2590*/  IMAD.MOV.U32 R7, RZ, RZ, R15 ;  /* 0x000000ffff077224 */ /* 0x000fe200078e000f */
[----:B------:R-:W-:-:S07]  /*25a0*/  MOV R17, R2 ;  /* 0x0000000200117202 */ /* 0x000fce0000000f00 */
[----:B------:R-:W-:Y:S05]  /*25b0*/  WARPSYNC.COLLECTIVE R8, `(.L_x_161) ;  /* 0x0000000008087348 */ /* 0x000fea0003c00000 */
[----:B------:R0:W1:Y:S02]  /*25c0*/  SHFL.DOWN P0, R2, R7, R0, R3 ;  /* 0x0800000007027389 */ /* 0x0000640000000003 */
[----:B01----:R-:W-:Y:S05]  /*25d0*/  ENDCOLLECTIVE ;  /* 0x000000000000791b */ /* 0x003fea0003800000 */
.L_x_161:
[----:B------:R-:W-:Y:S01]  /*25e0*/  VIMNMX R17, PT, PT, R16, R17, PT ;  /* 0x0000001110117248 */ /* 0x000fe20003fe0100 */
[----:B------:R-:W-:Y:S06]  /*25f0*/  BRA `(.L_x_162) ;  /* 0xfffffff400287947 */ /* 0x000fec000383ffff */
        .weak           $__internal_3_$__cuda_sm3x_div_rn_noftz_f32_slowpath
        .type           $__internal_3_$__cuda_sm3x_div_rn_noftz_f32_slowpath,@function
        .size           $__internal_3_$__cuda_sm3x_div_rn_noftz_f32_slowpath,(.L_x_387 - $__internal_3_$__cuda_sm3x_div_rn_noftz_f32_slowpath)
$__internal_3_$__cuda_sm3x_div_rn_noftz_f32_slowpath:
[----:B------:R-:W-:Y:S01]  /*2600*/  SHF.R.U32.HI R13, RZ, 0x17, R3 ;  /* 0x00000017ff0d7819 */ /* 0x000fe20000011603 */
[----:B------:R-:W-:Y:S01]  /*2610*/  BSSY.RECONVERGENT B1, `(.L_x_163) ;  /* 0x0000063000017945 */ /* 0x000fe20003800200 */
[----:B------:R-:W-:Y:S02]  /*2620*/  SHF.R.U32.HI R14, RZ, 0x17, R0 ;  /* 0x00000017ff0e7819 */ /* 0x000fe40000011600 */
[----:B------:R-:W-:Y:S02]  /*2630*/  LOP3.LUT R13, R13, 0xff, RZ, 0xc0, !PT ;  /* 0x000000ff0d0d7812 */ /* 0x000fe400078ec0ff */
[----:B------:R-:W-:Y:S02]  /*2640*/  LOP3.LUT R17, R14, 0xff, RZ, 0xc0, !PT ;  /* 0x000000ff0e117812 */ /* 0x000fe400078ec0ff */
[----:B------:R-:W-:Y:S01]  /*2650*/  MOV R15, R3 ;  /* 0x00000003000f7202 */ /* 0x000fe20000000f00 */
[----:B------:R-:W-:Y:S02]  /*2660*/  VIADD R18, R13, 0xffffffff ;  /* 0xffffffff0d127836 */ /* 0x000fe40000000000 */
[----:B------:R-:W-:-:S03]  /*2670*/  VIADD R16, R17, 0xffffffff ;  /* 0xffffffff11107836 */ /* 0x000fc60000000000 */
[----:B------:R-:W-:-:S04]  /*2680*/  ISETP.GT.U32.AND P0, PT, R18, 0xfd, PT ;  /* 0x000000fd1200780c */ /* 0x000fc80003f04070 */
[----:B------:R-:W-:-:S13]  /*2690*/  ISETP.GT.U32.OR P0, PT, R16, 0xfd, P0 ;  /* 0x000000fd1000780c */ /* 0x000fda0000704470 */
[----:B------:R-:W-:Y:S01]  /*26a0*/  @!P0 IMAD.MOV.U32 R14, RZ, RZ, RZ ;  /* 0x000000ffff0e8224 */ /* 0x000fe200078e00ff */
        /* <DEDUP_REMOVED lines=19> */
[----:B------:R-:W-:Y:S02]  /*27e0*/  @P0 IMAD.MOV.U32 R14, RZ, RZ, RZ ;  /* 0x000000ffff0e0224 */ /* 0x000fe400078e00ff */
[----:B------:R-:W-:Y:S01]  /*27f0*/  @!P0 FFMA R0, R0, 1.84467440737095516160e+19, RZ ;  /* 0x5f80000000008823 */ /* 0x000fe200000000ff */
[----:B------:R-:W-:Y:S02]  /*2800*/  @!P0 IMAD.MOV.U32 R14, RZ, RZ, -0x40 ;  /* 0xffffffc0ff0e8424 */ /* 0x000fe400078e00ff */
[----:B------:R-:W-:-:S03]  /*2810*/  @!P1 FFMA R15, R3, 1.84467440737095516160e+19, RZ ;  /* 0x5f800000030f9823 */ /* 0x000fc600000000ff */
[----:B------:R-:W-:-:S07]  /*2820*/  @!P1 IADD3 R14, PT, PT, R14, 0x40, RZ ;  /* 0x000000400e0e9810 */ /* 0x000fce0007ffe0ff */
.L_x_164:
[----:B------:R-:W-:Y:S01]  /*2830*/  LEA R16, R13, 0xc0800000, 0x17 ;  /* 0xc08000000d107811 */ /* 0x000fe200078eb8ff */
[----:B------:R-:W-:Y:S01]  /*2840*/  VIADD R17, R17, 0xffffff81 ;  /* 0xffffff8111117836 */ /* 0x000fe20000000000 */
[----:B------:R-:W-:Y:S03]  /*2850*/  BSSY.RECONVERGENT B2, `(.L_x_169) ;  /* 0x0000035000027945 */ /* 0x000fe60003800200 */
[----:B------:R-:W-:Y:S02]  /*2860*/  IMAD.IADD R18, R15, 0x1, -R16 ;  /* 0x000000010f127824 */ /* 0x000fe400078e0a10 */
[C---:B------:R-:W-:Y:S01]  /*2870*/  IMAD R0, R17.reuse, -0x800000, R0 ;  /* 0xff80000011007824 */ /* 0x040fe200078e0200 */
[----:B------:R-:W-:Y:S01]  /*2880*/  IADD3 R17, PT, PT, R17, 0x7f, -R13 ;  /* 0x0000007f11117810 */ /* 0x000fe20007ffe80d */
[----:B------:R-:W0:Y:S01]  /*2890*/  MUFU.RCP R15, R18 ;  /* 0x00000012000f7308 */ /* 0x000e220000001000 */
[----:B------:R-:W-:-:S03]  /*28a0*/  FADD.FTZ R19, -R18, -RZ ;  /* 0x800000ff12137221 */ /* 0x000fc60000010100 */
[----:B------:R-:W-:Y:S02]  /*28b0*/  IMAD.IADD R17, R17, 0x1, R14 ;  /* 0x0000000111117824 */ /* 0x000fe400078e020e */
[----:B0-----:R-:W-:-:S04]  /*28c0*/  FFMA R16, R15, R19, 1 ;  /* 0x3f8000000f107423 */ /* 0x001fc80000000013 */
[----:B------:R-:W-:-:S04]  /*28d0*/  FFMA R15, R15, R16, R15 ;  /* 0x000000100f0f7223 */ /* 0x000fc8000000000f */
        /* <DEDUP_REMOVED lines=18> */
[-C--:B------:R-:W-:Y:S01]  /*2a00*/  FFMA.RZ R13, R15, R19.reuse, R16 ;  /* 0x000000130f0d7223 */ /* 0x080fe2000000c010 */
[----:B------:R-:W-:Y:S01]  /*2a10*/  IMAD.MOV R17, RZ, RZ, -R18 ;  /* 0x000000ffff117224 */ /* 0x000fe200078e0a12 */
[C---:B------:R-:W-:Y:S02]  /*2a20*/  ISETP.NE.AND P2, PT, R18.reuse, RZ, PT ;  /* 0x000000ff1200720c */ /* 0x040fe40003f45270 */
[C---:B------:R-:W-:Y:S02]  /*2a30*/  ISETP.NE.AND P1, PT, R18.reuse, RZ, PT ;  /* 0x000000ff1200720c */ /* 0x040fe40003f25270 */
[----:B------:R-:W-:Y:S01]  /*2a40*/  LOP3.LUT R14, R13, 0x7fffff, RZ, 0xc0, !PT ;  /* 0x007fffff0d0e7812 */ /* 0x000fe200078ec0ff */
[CCC-:B------:R-:W-:Y:S01]  /*2a50*/  FFMA.RP R13, R15.reuse, R19.reuse, R16.reuse ;  /* 0x000000130f0d7223 */ /* 0x1c0fe20000008010 */
[----:B------:R-:W-:Y:S01]  /*2a60*/  FFMA.RM R16, R15, R19, R16 ;  /* 0x000000130f107223 */ /* 0x000fe20000004010 */
[----:B------:R-:W-:Y:S01]  /*2a70*/  VIADD R15, R18, 0x20 ;  /* 0x00000020120f7836 */ /* 0x000fe20000000000 */
[----:B------:R-:W-:-:S03]  /*2a80*/  LOP3.LUT R14, R14, 0x800000, RZ, 0xfc, !PT ;  /* 0x008000000e0e7812 */ /* 0x000fc600078efcff */
[----:B------:R-:W-:Y:S02]  /*2a90*/  FSETP.NEU.FTZ.AND P0, PT, R13, R16, PT ;  /* 0x000000100d00720b */ /* 0x000fe40003f1d000 */
[----:B------:R-:W-:Y:S02]  /*2aa0*/  SHF.L.U32 R15, R14, R15, RZ ;  /* 0x0000000f0e0f7219 */ /* 0x000fe400000006ff */
[----:B------:R-:W-:Y:S02]  /*2ab0*/  SEL R13, R17, RZ, P2 ;  /* 0x000000ff110d7207 */ /* 0x000fe40001000000 */
[----:B------:R-:W-:Y:S02]  /*2ac0*/  ISETP.NE.AND P1, PT, R15, RZ, P1 ;  /* 0x000000ff0f00720c */ /* 0x000fe40000f25270 */
[----:B------:R-:W-:Y:S02]  /*2ad0*/  SHF.R.U32.HI R13, RZ, R13, R14 ;  /* 0x0000000dff0d7219 */ /* 0x000fe4000001160e */
[----:B------:R-:W-:-:S02]  /*2ae0*/  PLOP3.LUT P0, PT, P0, P1, PT, 0xf8, 0x8f ;  /* 0x00000000008f781c */ /* 0x000fc40000703f70 */
[----:B------:R-:W-:Y:S02]  /*2af0*/  SHF.R.U32.HI R15, RZ, 0x1, R13 ;  /* 0x00000001ff0f7819 */ /* 0x000fe4000001160d */
[----:B------:R-:W-:-:S04]  /*2b00*/  SEL R14, RZ, 0x1, !P0 ;  /* 0x00000001ff0e7807 */ /* 0x000fc80004000000 */
[----:B------:R-:W-:-:S04]  /*2b10*/  LOP3.LUT R14, R14, 0x1, R15, 0xf8, !PT ;  /* 0x000000010e0e7812 */ /* 0x000fc800078ef80f */
[----:B------:R-:W-:-:S04]  /*2b20*/  LOP3.LUT R14, R14, R13, RZ, 0xc0, !PT ;  /* 0x0000000d0e0e7212 */ /* 0x000fc800078ec0ff */
[----:B------:R-:W-:-:S04]  /*2b30*/  IADD3 R15, PT, PT, R15, R14, RZ ;  /* 0x0000000e0f0f7210 */ /* 0x000fc80007ffe0ff */
[----:B------:R-:W-:Y:S01]  /*2b40*/  LOP3.LUT R0, R15, R0, RZ, 0xfc, !PT ;  /* 0x000000000f007212 */ /* 0x000fe200078efcff */
[----:B------:R-:W-:Y:S06]  /*2b50*/  BRA `(.L_x_172) ;  /* 0x0000000000107947 */ /* 0x000fec0003800000 */
.L_x_171:
[----:B------:R-:W-:-:S04]  /*2b60*/  LOP3.LUT R0, R0, 0x80000000, RZ, 0xc0, !PT ;  /* 0x8000000000007812 */ /* 0x000fc800078ec0ff */
[----:B------:R-:W-:Y:S01]  /*2b70*/  LOP3.LUT R0, R0, 0x7f800000, RZ, 0xfc, !PT ;  /* 0x7f80000000007812 */ /* 0x000fe200078efcff */
[----:B------:R-:W-:Y:S06]  /*2b80*/  BRA `(.L_x_172) ;  /* 0x0000000000047947 */ /* 0x000fec0003800000 */
.L_x_170:
[----:B------:R-:W-:-:S07]  /*2b90*/  IMAD R0, R17, 0x800000, R0 ;  /* 0x0080000011007824 */ /* 0x000fce00078e0200 */
.L_x_172:
[----:B------:R-:W-:Y:S05]  /*2ba0*/  BSYNC.RECONVERGENT B2 ;  /* 0x0000000000027941 */ /* 0x000fea0003800200 */
.L_x_169:
[----:B------:R-:W-:Y:S05]  /*2bb0*/  BRA `(.L_x_173) ;  /* 0x0000000000207947 */ /* 0x000fea0003800000 */
.L_x_168:
[----:B------:R-:W-:-:S04]  /*2bc0*/  LOP3.LUT R0, R15, 0x80000000, R0, 0x48, !PT ;  /* 0x800000000f007812 */ /* 0x000fc800078e4800 */
[----:B------:R-:W-:Y:S01]  /*2bd0*/  LOP3.LUT R0, R0, 0x7f800000, RZ, 0xfc, !PT ;  /* 0x7f80000000007812 */ /* 0x000fe200078efcff */
[----:B------:R-:W-:Y:S06]  /*2be0*/  BRA `(.L_x_173) ;  /* 0x0000000000147947 */ /* 0x000fec0003800000 */
.L_x_167:
[----:B------:R-:W-:Y:S01]  /*2bf0*/  LOP3.LUT R0, R15, 0x80000000, R0, 0x48, !PT ;  /* 0x800000000f007812 */ /* 0x000fe200078e4800 */
[----:B------:R-:W-:Y:S06]  /*2c00*/  BRA `(.L_x_173) ;  /* 0x00000000000c7947 */ /* 0x000fec0003800000 */
.L_x_166:
[----:B------:R-:W0:Y:S01]  /*2c10*/  MUFU.RSQ R0, -QNAN ;  /* 0xffc0000000007908 */ /* 0x000e220000001400 */
[----:B------:R-:W-:Y:S05]  /*2c20*/  BRA `(.L_x_173) ;  /* 0x0000000000047947 */ /* 0x000fea0003800000 */
.L_x_165:
[----:B------:R-:W-:-:S07]  /*2c30*/  FADD.FTZ R0, R0, R3 ;  /* 0x0000000300007221 */ /* 0x000fce0000010000 */
.L_x_173:
[----:B------:R-:W-:Y:S05]  /*2c40*/  BSYNC.RECONVERGENT B1 ;  /* 0x0000000000017941 */ /* 0x000fea0003800200 */
.L_x_163:
[----:B------:R-:W-:-:S04]  /*2c50*/  IMAD.MOV.U32 R13, RZ, RZ, 0x0 ;  /* 0x00000000ff0d7424 */ /* 0x000fc800078e00ff */
[----:B0-----:R-:W-:Y:S05]  /*2c60*/  RET.REL.NODEC R12 `(gather_kernel_center_prune) ;  /* 0xffffffd00ce47950 */ /* 0x001fea0003c3ffff */
.L_x_174:
        /* <DEDUP_REMOVED lines=9> */
.L_x_387:


//--------------------- .text.gather_kernel_center_prune_atan --------------------------
	.section	.text.gather_kernel_center_prune_atan,"ax",@progbits
	.align	128
        .global         gather_kernel_center_prune_atan
        .type           gather_kernel_center_prune_atan,@function
        .size           gather_kernel_center_prune_atan,(.L_x_391 - gather_kernel_center_prune_atan)
        .other          gather_kernel_center_prune_atan,@"STO_CUDA_ENTRY STV_DEFAULT"
gather_kernel_center_prune_atan:
.text.gather_kernel_center_prune_atan:
[----:B------:R-:W0:Y:S01]  /*0000*/  LDC R1, c[0x0][0x37c] ;  /* 0x0000df00ff017b82 */ /* 0x000e220000000800 */
[----:B------:R-:W1:Y:S01]  /*0010*/  S2R R5, SR_CTAID.X ;  /* 0x0000000000057919 */ /* 0x000e620000002500 */
[----:B------:R-:W1:Y:S01]  /*0020*/  LDCU UR5, c[0x0][0x360] ;  /* 0x00006c00ff0577ac */ /* 0x000e620008000800 */
[----:B0-----:R-:W-:Y:S01]  /*0030*/  VIADD R1, R1, 0xffffffd8 ;  /* 0xffffffd801017836 */ /* 0x001fe20000000000 */
[----:B------:R-:W1:Y:S01]  /*0040*/  S2R R0, SR_TID.X ;  /* 0x0000000000007919 */ /* 0x000e620000002100 */
[----:B------:R-:W0:Y:S01]  /*0050*/  LDCU UR6, c[0x0][0x364] ;  /* 0x00006c80ff0677ac */ /* 0x000e220008000800 */
[----:B------:R-:W0:Y:S01]  /*0060*/  S2R R2, SR_CTAID.Y ;  /* 0x0000000000027919 */ /* 0x000e220000002600 */
[----:B------:R-:W2:Y:S01]  /*0070*/  LDCU UR4, c[0x0][0x394] ;  /* 0x00007280ff0477ac */ /* 0x000ea20008000800 */
[----:B------:R-:W0:Y:S01]  /*0080*/  S2R R3, SR_TID.Y ;  /* 0x0000000000037919 */ /* 0x000e220000002200 */
[----:B-1----:R-:W-:Y:S02]  /*0090*/  IMAD R5, R5, UR5, R0 ;  /* 0x0000000505057c24 */ /* 0x002fe4000f8e0200 */
[----:B0-----:R-:W-:-:S05]  /*00a0*/  IMAD R2, R2, UR6, R3 ;  /* 0x0000000602027c24 */ /* 0x001fca000f8e0203 */
[----:B------:R-:W-:-:S04]  /*00b0*/  VIMNMX R0, PT, PT, R5, R2, !PT ;  /* 0x0000000205007248 */ /* 0x000fc80007fe0100 */
[----:B--2---:R-:W-:-:S13]  /*00c0*/  ISETP.GE.AND P0, PT, R0, UR4, PT ;  /* 0x0000000400007c0c */ /* 0x004fda000bf06270 */
[----:B------:R-:W-:Y:S05]  /*00d0*/  @P0 EXIT ;  /* 0x000000000000094d */ /* 0x000fea0003800000 */
[----:B------:R-:W0:Y:S01]  /*00e0*/  LDCU UR6, c[0x0][0x398] ;  /* 0x00007300ff0677ac */ /* 0x000e220008000800 */
[----:B------:R-:W1:Y:S01]  /*00f0*/  LDC R8, c[0x0][0x390] ;  /* 0x0000e400ff087b82 */ /* 0x000e620000000800 */
[----:B------:R-:W-:-:S04]  /*0100*/  ULEA.HI UR4, UR4, UR4, URZ, 0x1 ;  /* 0x0000000404047291 */ /* 0x000fc8000f8f08ff */
        /* <DEDUP_REMOVED lines=18> */
[----:B-1----:R-:W-:Y:S06]  /*0230*/  @!P0 BRA `(.L_x_175) ;  /* 0x0000000000108947 */ /* 0x002fec0003800000 */
[----:B------:R-:W-:Y:S01]  /*0240*/  IMAD.MOV.U32 R3, RZ, RZ, R11 ;  /* 0x000000ffff037224 */ /* 0x000fe200078e000b */
[----:B------:R-:W-:-:S07]  /*0250*/  MOV R8, 0x270 ;  /* 0x0000027000087802 */ /* 0x000fce0000000f00 */
[----:B------:R-:W-:Y:S05]  /*0260*/  CALL.REL.NOINC `($__internal_6_$__cuda_sm3x_div_rn_noftz_f32_slowpath) ;  /* 0x0000004000f07944 */ /* 0x000fea0003c00000 */
[----:B------:R-:W-:-:S07]  /*0270*/  IMAD.MOV.U32 R7, RZ, RZ, R0 ;  /* 0x000000ffff077224 */ /* 0x000fce00078e0000 */
.L_x_175:
[----:B------:R-:W-:Y:S01]  /*0280*/  I2FP.F32.S32 R3, UR5 ;  /* 0x0000000500037c45 */ /* 0x000fe20008201400 */
[----:B------:R-:W0:Y:S01]  /*0290*/  LDC.64 R12, c[0x0][0x380] ;  /* 0x0000e000ff0c7b82 */ /* 0x000e220000000a00 */
[----:B------:R-:W-:Y:S01]  /*02a0*/  IADD3 R0, PT, PT, R9, R5, -R4 ;  /* 0x0000000509007210 */ /* 0x000fe20007ffe804 */
[----:B------:R-:W1:Y:S01]  /*02b0*/  LDCU UR4, c[0x0][0x394] ;  /* 0x00007280ff0477ac */ /* 0x000e620008000800 */
[----:B------:R-:W2:Y:S01]  /*02c0*/  MUFU.RCP R6, R3 ;  /* 0x0000000300067308 */ /* 0x000ea20000001000 */
[----:B------:R-:W-:Y:S01]  /*02d0*/  BSSY.RECONVERGENT B0, `(.L_x_176) ;  /* 0x000000e000007945 */ /* 0x000fe20003800200 */
[----:B------:R-:W-:-:S06]  /*02e0*/  I2FP.F32.S32 R0, R0 ;  /* 0x0000000000007245 */ /* 0x000fcc0000201400 */
[----:B------:R-:W3:Y:S01]  /*02f0*/  FCHK P0, R0, R3 ;  /* 0x0000000300007302 */ /* 0x000ee20000000000 */
[----:B--2---:R-:W-:Y:S01]  /*0300*/  FFMA R11, -R3, R6, 1 ;  /* 0x3f800000030b7423 */ /* 0x004fe20000000106 */
[----:B-1----:R-:W-:-:S03]  /*0310*/  IMAD R5, R2, UR4, R5 ;  /* 0x0000000402057c24 */ /* 0x002fc6000f8e0205 */
[----:B------:R-:W-:Y:S01]  /*0320*/  FFMA R11, R6, R11, R6 ;  /* 0x0000000b060b7223 */ /* 0x000fe20000000006 */
[----:B0-----:R-:W-:-:S04]  /*0330*/  IMAD.WIDE R12, R5, 0xc, R12 ;  /* 0x0000000c050c7825 */ /* 0x001fc800078e020c */
[----:B------:R-:W-:-:S04]  /*0340*/  FFMA R6, R0, R11, RZ ;  /* 0x0000000b00067223 */ /* 0x000fc800000000ff */
[----:B------:R-:W-:-:S04]  /*0350*/  FFMA R8, -R3, R6, R0 ;  /* 0x0000000603087223 */ /* 0x000fc80000000100 */
[----:B------:R-:W-:Y:S01]  /*0360*/  FFMA R6, R11, R8, R6 ;  /* 0x000000080b067223 */ /* 0x000fe20000000006 */
[----:B---3--:R-:W-:Y:S06]  /*0370*/  @!P0 BRA `(.L_x_177) ;  /* 0x00000000000c8947 */ /* 0x008fec0003800000 */
[----:B------:R-:W-:-:S07]  /*0380*/  MOV R8, 0x3a0 ;  /* 0x000003a000087802 */ /* 0x000fce0000000f00 */
[----:B------:R-:W-:Y:S05]  /*0390*/  CALL.REL.NOINC `($__internal_6_$__cuda_sm3x_div_rn_noftz_f32_slowpath) ;  /* 0x0000004000a47944 */ /* 0x000fea0003c00000 */
[----:B------:R-:W-:-:S07]  /*03a0*/  IMAD.MOV.U32 R6, RZ, RZ, R0 ;  /* 0x000000ffff067224 */ /* 0x000fce00078e0000 */
.L_x_177:
[----:B------:R-:W-:Y:S05]  /*03b0*/  BSYNC.RECONVERGENT B0 ;  /* 0x0000000000007941 */ /* 0x000fea0003800200 */
.L_x_176:
[----:B------:R-:W0:Y:S01]  /*03c0*/  MUFU.RCP R8, R3 ;  /* 0x0000000300087308 */ /* 0x000e220000001000 */
[----:B------:R-:W-:Y:S01]  /*03d0*/  IADD3 R2, PT, PT, R4, -R2, -R9 ;  /* 0x8000000204027210 */ /* 0x000fe20007ffe809 */
        /* <DEDUP_REMOVED lines=10> */
[----:B------:R-:W-:-:S07]  /*0480*/  MOV R8, 0x4a0 ;  /* 0x000004a000087802 */ /* 0x000fce0000000f00 */
[----:B------:R-:W-:Y:S05]  /*0490*/  CALL.REL.NOINC `($__internal_6_$__cuda_sm3x_div_rn_noftz_f32_slowpath) ;  /* 0x0000004000647944 */ /* 0x000fea0003c00000 */
[----:B------:R-:W-:-:S07]  /*04a0*/  IMAD.MOV.U32 R2, RZ, RZ, R0 ;  /* 0x000000ffff027224 */ /* 0x000fce00078e0000 */
.L_x_179:
[----:B------:R-:W-:Y:S05]  /*04b0*/  BSYNC.RECONVERGENT B0 ;  /* 0x0000000000007941 */ /* 0x000fea0003800200 */
.L_x_178:
[----:B------:R-:W0:Y:S08]  /*04c0*/  LDC R9, c[0x0][0x39c] ;  /* 0x0000e700ff097b82 */ /* 0x000e300000000800 */
[----:B------:R-:W0:Y:S08]  /*04d0*/  LDC.64 R10, c[0x0][0x388] ;  /* 0x0000e200ff0a7b82 */ /* 0x000e300000000a00 */
[----:B------:R-:W1:Y:S01]  /*04e0*/  LDC.64 R14, c[0x0][0x388] ;  /* 0x0000e200ff0e7b82 */ /* 0x000e620000000a00 */
[----:B0-----:R-:W-:-:S05]  /*04f0*/  IMAD.WIDE R10, R9, 0x4, R10 ;  /* 0x00000004090a7825 */ /* 0x001fca00078e020a */
[----:B------:R-:W2:Y:S04]  /*0500*/  LDG.E R4, desc[UR4][R10.64+-0x4] ;  /* 0xfffffc040a047981 */ /* 0x000ea8000c1e1900 */
[----:B-1----:R-:W2:Y:S01]  /*0510*/  LDG.E R3, desc[UR4][R14.64] ;  /* 0x000000040e037981 */ /* 0x002ea2000c1e1900 */
[----:B------:R-:W-:-:S04]  /*0520*/  FMUL R5, R2, R2 ;  /* 0x0000000202057220 */ /* 0x000fc80000400000 */
[----:B------:R-:W-:-:S05]  /*0530*/  FFMA R8, R6, R6, R5 ;  /* 0x0000000606087223 */ /* 0x000fca0000000005 */
[----:B------:R-:W-:Y:S01]  /*0540*/  FSETP.GE.AND P1, PT, R7, R8, PT ;  /* 0x000000080700720b */ /* 0x000fe20003f26000 */
[----:B------:R-:W-:-:S12]  /*0550*/  VIADD R5, R9, 0xffffffff ;  /* 0xffffffff09057836 */ /* 0x000fd80000000000 */
[----:B------:R-:W-:-:S05]  /*0560*/  @P1 IMAD.MOV.U32 R19, RZ, RZ, 0x1 ;  /* 0x00000001ff131424 */ /* 0x000fca00078e00ff */
[----:B------:R0:W-:Y:S01]  /*0570*/  @P1 STG.E desc[UR4][R12.64+0x8], R19 ;  /* 0x000008130c001986 */ /* 0x0001e2000c101904 */
[----:B--2---:R-:W-:-:S04]  /*0580*/  FSETP.GEU.AND P0, PT, R3, R4, PT ;  /* 0x000000040300720b */ /* 0x004fc80003f0e000 */
[C---:B------:R-:W-:Y:S02]  /*0590*/  SEL R9, R5.reuse, RZ, P0 ;  /* 0x000000ff05097207 */ /* 0x040fe40000000000 */
[----:B------:R-:W-:-:S03]  /*05a0*/  SEL R17, R5, RZ, !P0 ;  /* 0x000000ff05117207 */ /* 0x000fc60004000000 */
[----:B------:R0:W-:Y:S04]  /*05b0*/  @P1 STG.E desc[UR4][R12.64], R9 ;  /* 0x000000090c001986 */ /* 0x0001e8000c101904 */
[----:B------:R0:W-:Y:S01]  /*05c0*/  @P1 STG.E desc[UR4][R12.64+0x4], R17 ;  /* 0x000004110c001986 */ /* 0x0001e2000c101904 */
[----:B------:R-:W-:Y:S05]  /*05d0*/  @P1 EXIT ;  /* 0x000000000000194d */ /* 0x000fea0003800000 */
[----:B------:R-:W-:Y:S01]  /*05e0*/  VIADD R0, R7, 0xf3000000 ;  /* 0xf300000007007836 */ /* 0x000fe20000000000 */
[----:B------:R1:W2:Y:S01]  /*05f0*/  MUFU.RSQ R14, R7 ;  /* 0x00000007000e7308 */ /* 0x0002a20000001400 */
[----:B------:R-:W-:Y:S03]  /*0600*/  BSSY.RECONVERGENT B0, `(.L_x_180) ;  /* 0x000000c000007945 */ /* 0x000fe60003800200 */
[----:B------:R-:W-:-:S13]  /*0610*/  ISETP.GT.U32.AND P0, PT, R0, 0x727fffff, PT ;  /* 0x727fffff0000780c */ /* 0x000fda0003f04070 */
[----:B-12---:R-:W-:Y:S05]  /*0620*/  @!P0 BRA `(.L_x_181) ;  /* 0x0000000000148947 */ /* 0x006fea0003800000 */
[----:B------:R-:W-:Y:S01]  /*0630*/  IMAD.MOV.U32 R0, RZ, RZ, R7 ;  /* 0x000000ffff007224 */ /* 0x000fe200078e0007 */
[----:B------:R-:W-:-:S07]  /*0640*/  MOV R18, 0x660 ;  /* 0x0000066000127802 */ /* 0x000fce0000000f00 */
[----:B0-----:R-:W-:Y:S05]  /*0650*/  CALL.REL.NOINC `($__internal_5_$__cuda_sm20_sqrt_rn_f32_slowpath) ;  /* 0x0000003c009c7944 */ /* 0x001fea0003c00000 */
[----:B------:R-:W-:Y:S01]  /*0660*/  IMAD.MOV.U32 R7, RZ, RZ, R9 ;  /* 0x000000ffff077224 */ /* 0x000fe200078e0009 */
[----:B------:R-:W-:Y:S06]  /*0670*/  BRA `(.L_x_182) ;  /* 0x0000000000107947 */ /* 0x000fec0003800000 */
.L_x_181:
[C---:B------:R-:W-:Y:S01]  /*0680*/  FMUL.FTZ R0, R14.reuse, R7 ;  /* 0x000000070e007220 */ /* 0x040fe20000410000 */
[----:B0-----:R-:W-:-:S03]  /*0690*/  FMUL.FTZ R9, R14, 0.5 ;  /* 0x3f0000000e097820 */ /* 0x001fc60000410000 */
[----:B------:R-:W-:-:S04]  /*06a0*/  FFMA R7, -R0, R0, R7 ;  /* 0x0000000000077223 */ /* 0x000fc80000000107 */
[----:B------:R-:W-:-:S07]  /*06b0*/  FFMA R7, R7, R9, R0 ;  /* 0x0000000907077223 */ /* 0x000fce0000000000 */
.L_x_182:
[----:B------:R-:W-:Y:S05]  /*06c0*/  BSYNC.RECONVERGENT B0 ;  /* 0x0000000000007941 */ /* 0x000fea0003800200 */
.L_x_180:
[----:B------:R-:W-:Y:S01]  /*06d0*/  VIADD R0, R8, 0xf3000000 ;  /* 0xf300000008007836 */ /* 0x000fe20000000000 */
[----:B------:R0:W1:Y:S01]  /*06e0*/  MUFU.RSQ R15, R8 ;  /* 0x00000008000f7308 */ /* 0x0000620000001400 */
[----:B------:R-:W-:Y:S03]  /*06f0*/  BSSY.RECONVERGENT B0, `(.L_x_183) ;  /* 0x000000c000007945 */ /* 0x000fe60003800200 */
[----:B------:R-:W-:-:S13]  /*0700*/  ISETP.GT.U32.AND P0, PT, R0, 0x727fffff, PT ;  /* 0x727fffff0000780c */ /* 0x000fda0003f04070 */
[----:B01----:R-:W-:Y:S05]  /*0710*/  @!P0 BRA `(.L_x_184) ;  /* 0x0000000000148947 */ /* 0x003fea0003800000 */
[----:B------:R-:W-:Y:S01]  /*0720*/  IMAD.MOV.U32 R0, RZ, RZ, R8 ;  /* 0x000000ffff007224 */ /* 0x000fe200078e0008 */
[----:B------:R-:W-:-:S07]  /*0730*/  MOV R18, 0x750 ;  /* 0x0000075000127802 */ /* 0x000fce0000000f00 */
[----:B------:R-:W-:Y:S05]  /*0740*/  CALL.REL.NOINC `($__internal_5_$__cuda_sm20_sqrt_rn_f32_slowpath) ;  /* 0x0000003c00607944 */ /* 0x000fea0003c00000 */
[----:B------:R-:W-:Y:S01]  /*0750*/  IMAD.MOV.U32 R8, RZ, RZ, R9 ;  /* 0x000000ffff087224 */ /* 0x000fe200078e0009 */
[----:B------:R-:W-:Y:S06]  /*0760*/  BRA `(.L_x_185) ;  /* 0x0000000000107947 */ /* 0x000fec0003800000 */
.L_x_184:
[----:B------:R-:W-:Y:S01]  /*0770*/  FMUL.FTZ R9, R8, R15 ;  /* 0x0000000f08097220 */ /* 0x000fe20000410000 */
[----:B------:R-:W-:-:S03]  /*0780*/  FMUL.FTZ R0, R15, 0.5 ;  /* 0x3f0000000f007820 */ /* 0x000fc60000410000 */
[----:B------:R-:W-:-:S04]  /*0790*/  FFMA R8, -R9, R9, R8 ;  /* 0x0000000909087223 */ /* 0x000fc80000000108 */
[----:B------:R-:W-:-:S07]  /*07a0*/  FFMA R8, R8, R0, R9 ;  /* 0x0000000008087223 */ /* 0x000fce0000000009 */
.L_x_185:
[----:B------:R-:W-:Y:S05]  /*07b0*/  BSYNC.RECONVERGENT B0 ;  /* 0x0000000000007941 */ /* 0x000fea0003800200 */
.L_x_183:
[----:B------:R-:W0:Y:S01]  /*07c0*/  F2F.F64.F32 R8, R8 ;  /* 0x0000000800087310 */ /* 0x000e220000201800 */
[----:B------:R-:W-:Y:S01]  /*07d0*/  IMAD.MOV.U32 R14, RZ, RZ, 0x1 ;  /* 0x00000001ff0e7424 */ /* 0x000fe200078e00ff */
[----:B------:R-:W-:Y:S06]  /*07e0*/  BSSY.RECONVERGENT B0, `(.L_x_186) ;  /* 0x0000017000007945 */ /* 0x000fec0003800200 */
[----:B------:R-:W1:Y:S08]  /*07f0*/  F2F.F64.F32 R20, R6 ;  /* 0x0000000600147310 */ /* 0x000e700000201800 */
[----:B0-----:R-:W0:Y:S01]  /*0800*/  MUFU.RCP64H R15, R9 ;  /* 0x00000009000f7308 */ /* 0x001e220000001800 */
[----:B-1----:R-:W-:Y:S01]  /*0810*/  FSETP.GEU.AND P1, PT, |R21|, 6.5827683646048100446e-37, PT ;  /* 0x036000001500780b */ /* 0x002fe20003f2e200 */
[----:B0-----:R-:W-:-:S08]  /*0820*/  DFMA R16, -R8, R14, 1 ;  /* 0x3ff000000810742b */ /* 0x001fd0000000010e */
[----:B------:R-:W-:-:S08]  /*0830*/  DFMA R16, R16, R16, R16 ;  /* 0x000000101010722b */ /* 0x000fd00000000010 */
[----:B------:R-:W-:-:S08]  /*0840*/  DFMA R16, R14, R16, R14 ;  /* 0x000000100e10722b */ /* 0x000fd0000000000e */
[----:B------:R-:W-:-:S08]  /*0850*/  DFMA R14, -R8, R16, 1 ;  /* 0x3ff00000080e742b */ /* 0x000fd00000000110 */
[----:B------:R-:W-:-:S08]  /*0860*/  DFMA R14, R16, R14, R16 ;  /* 0x0000000e100e722b */ /* 0x000fd00000000010 */
[----:B------:R-:W-:-:S08]  /*0870*/  DMUL R16, R20, R14 ;  /* 0x0000000e14107228 */ /* 0x000fd00000000000 */
[----:B------:R-:W-:-:S08]  /*0880*/  DFMA R18, -R8, R16, R20 ;  /* 0x000000100812722b */ /* 0x000fd00000000114 */
[----:B------:R-:W-:-:S10]  /*0890*/  DFMA R14, R14, R18, R16 ;  /* 0x000000120e0e722b */ /* 0x000fd40000000010 */
[----:B------:R-:W-:-:S05]  /*08a0*/  FFMA R0, RZ, R9, R15 ;  /* 0x00000009ff007223 */ /* 0x000fca000000000f */
[----:B------:R-:W-:-:S13]  /*08b0*/  FSETP.GT.AND P0, PT, |R0|, 1.469367938527859385e-39, PT ;  /* 0x001000000000780b */ /* 0x000fda0003f04200 */
[----:B------:R-:W-:Y:S05]  /*08c0*/  @P0 BRA P1, `(.L_x_187) ;  /* 0x0000000000200947 */ /* 0x000fea0000800000 */
[----:B------:R-:W-:Y:S01]  /*08d0*/  IMAD.MOV.U32 R22, RZ, RZ, R20 ;  /* 0x000000ffff167224 */ /* 0x000fe200078e0014 */
[----:B------:R-:W-:Y:S01]  /*08e0*/  MOV R0, 0x930 ;  /* 0x0000093000007802 */ /* 0x000fe20000000f00 */
[----:B------:R-:W-:Y:S02]  /*08f0*/  IMAD.MOV.U32 R23, RZ, RZ, R21 ;  /* 0x000000ffff177224 */ /* 0x000fe400078e0015 */
[----:B------:R-:W-:Y:S02]  /*0900*/  IMAD.MOV.U32 R20, RZ, RZ, R8 ;  /* 0x000000ffff147224 */ /* 0x000fe400078e0008 */
[----:B------:R-:W-:-:S07]  /*0910*/  IMAD.MOV.U32 R21, RZ, RZ, R9 ;  /* 0x000000ffff157224 */ /* 0x000fce00078e0009 */
[----:B------:R-:W-:Y:S05]  /*0920*/  CALL.REL.NOINC `($__internal_4_$__cuda_sm20_div_rn_f64_full) ;  /* 0x00000034007c7944 */ /* 0x000fea0003c00000 */
[----:B------:R-:W-:Y:S02]  /*0930*/  IMAD.MOV.U32 R14, RZ, RZ, R26 ;  /* 0x000000ffff0e7224 */ /* 0x000fe400078e001a */
[----:B------:R-:W-:-:S07]  /*0940*/  IMAD.MOV.U32 R15, RZ, RZ, R27 ;  /* 0x000000ffff0f7224 */ /* 0x000fce00078e001b */
.L_x_187:
[----:B------:R-:W-:Y:S05]  /*0950*/  BSYNC.RECONVERGENT B0 ;  /* 0x0000000000007941 */ /* 0x000fea0003800200 */
.L_x_186:
[----:B------:R-:W-:Y:S01]  /*0960*/  DADD R16, -RZ, |R14| ;  /* 0x00000000ff107229 */ /* 0x000fe2000000050e */
[----:B------:R-:W-:Y:S09]  /*0970*/  BSSY.RECONVERGENT B0, `(.L_x_188) ;  /* 0x0000080000007945 */ /* 0x000ff20003800200 */
[----:B------:R-:W-:-:S13]  /*0980*/  ISETP.GT.AND P0, PT, R17, 0x3fe26665, PT ;  /* 0x3fe266651100780c */ /* 0x000fda0003f04270 */
[----:B------:R-:W-:Y:S05]  /*0990*/  @P0 BRA `(.L_x_189) ;  /* 0x0000000000d40947 */ /* 0x000fea0003800000 */
[----:B------:R-:W-:Y:S01]  /*09a0*/  DMUL R16, R14, R14 ;  /* 0x0000000e0e107228 */ /* 0x000fe20000000000 */
[----:B------:R-:W-:Y:S01]  /*09b0*/  IMAD.MOV.U32 R18, RZ, RZ, 0x180754af ;  /* 0x180754afff127424 */ /* 0x000fe200078e00ff */
[----:B------:R-:W-:Y:S01]  /*09c0*/  UMOV UR6, 0xdc1895e9 ;  /* 0xdc1895e900067882 */ /* 0x000fe20000000000 */
[----:B------:R-:W-:Y:S01]  /*09d0*/  IMAD.MOV.U32 R19, RZ, RZ, 0x3fb3823b ;  /* 0x3fb3823bff137424 */ /* 0x000fe200078e00ff */
[----:B------:R-:W-:Y:S01]  /*09e0*/  UMOV UR7, 0x3fb0066b ;  /* 0x3fb0066b00077882 */ /* 0x000fe20000000000 */
[----:B------:R-:W-:-:S04]  /*09f0*/  ISETP.GT.AND P0, PT, R15, -0x1, PT ;  /* 0xffffffff0f00780c */ /* 0x000fc80003f04270 */
[----:B------:R-:W-:Y:S01]  /*0a00*/  DFMA R18, R16, UR6, -R18 ;  /* 0x0000000610127c2b */ /* 0x000fe20008000812 */
[----:B------:R-:W-:Y:S01]  /*0a10*/  UMOV UR6, 0xcc2f79ae ;  /* 0xcc2f79ae00067882 */ /* 0x000fe20000000000 */
[----:B------:R-:W-:-:S06]  /*0a20*/  UMOV UR7, 0x3fb11e52 ;  /* 0x3fb11e5200077882 */ /* 0x000fcc0000000000 */
[----:B------:R-:W-:Y:S01]  /*0a30*/  DFMA R18, R16, R18, UR6 ;  /* 0x0000000610127e2b */ /* 0x000fe20008000012 */
[----:B------:R-:W-:Y:S01]  /*0a40*/  UMOV UR6, 0x3526861b ;  /* 0x3526861b00067882 */ /* 0x000fe20000000000 */
[----:B------:R-:W-:-:S06]  /*0a50*/  UMOV UR7, 0x3f924eaf ;  /* 0x3f924eaf00077882 */ /* 0x000fcc0000000000 */
[----:B------:R-:W-:Y:S01]  /*0a60*/  DFMA R18, R16, R18, -UR6 ;  /* 0x8000000610127e2b */ /* 0x000fe20008000012 */
[----:B------:R-:W-:Y:S01]  /*0a70*/  UMOV UR6, 0xa31e6cb7 ;  /* 0xa31e6cb700067882 */ /* 0x000fe20000000000 */
[----:B------:R-:W-:-:S06]  /*0a80*/  UMOV UR7, 0x3f91df02 ;  /* 0x3f91df0200077882 */ /* 0x000fcc0000000000 */
[----:B------:R-:W-:Y:S01]  /*0a90*/  DFMA R18, R16, R18, UR6 ;  /* 0x0000000610127e2b */ /* 0x000fe20008000012 */
        /* <DEDUP_REMOVED lines=26> */
[----:B------:R-:W-:Y:S01]  /*0c40*/  DMUL R18, R16, R18 ;  /* 0x0000001210127228 */ /* 0x000fe20000000000 */
[----:B------:R-:W-:Y:S02]  /*0c50*/  @P0 IMAD.MOV.U32 R16, RZ, RZ, 0x33145c07 ;  /* 0x33145c07ff100424 */ /* 0x000fe400078e00ff */
[----:B------:R-:W-:-:S05]  /*0c60*/  @P0 IMAD.MOV.U32 R17, RZ, RZ, 0x3c91a626 ;  /* 0x3c91a626ff110424 */ /* 0x000fca00078e00ff */
[----:B------:R-:W-:Y:S01]  /*0c70*/  DFMA R18, R18, |R14|, |R14| ;  /* 0x4000000e1212722b */ /* 0x000fe2000000040e */
[----:B------:R-:W-:Y:S02]  /*0c80*/  @!P0 IMAD.MOV.U32 R14, RZ, RZ, 0x33145c07 ;  /* 0x33145c07ff0e8424 */ /* 0x000fe400078e00ff */
[----:B------:R-:W-:-:S05]  /*0c90*/  @!P0 IMAD.MOV.U32 R15, RZ, RZ, 0x3c91a626 ;  /* 0x3c91a626ff0f8424 */ /* 0x000fca00078e00ff */
[C---:B------:R-:W-:Y:S02]  /*0ca0*/  @P0 DADD R16, R18.reuse, -R16 ;  /* 0x0000000012100229 */ /* 0x040fe40000000810 */
[----:B------:R-:W-:-:S08]  /*0cb0*/  @!P0 DADD R14, R18, R14 ;  /* 0x00000000120e8229 */ /* 0x000fd0000000000e */
[----:B------:R-:W-:Y:S02]  /*0cc0*/  @!P0 DADD R14, R14, UR6 ;  /* 0x000000060e0e8e29 */ /* 0x000fe40008000000 */
[----:B------:R-:W-:Y:S01]  /*0cd0*/  @P0 DADD R14, -R16, UR6 ;  /* 0x00000006100e0e29 */ /* 0x000fe20008000100 */
[----:B------:R-:W-:Y:S10]  /*0ce0*/  BRA `(.L_x_190) ;  /* 0x0000000400207947 */ /* 0x000ff40003800000 */
.L_x_189:
[----:B------:R-:W-:Y:S01]  /*0cf0*/  DADD R16, -|R14|, 1 ;  /* 0x3ff000000e107429 */ /* 0x000fe20000000300 */
[----:B------:R-:W-:Y:S01]  /*0d00*/  IMAD.MOV.U32 R18, RZ, RZ, 0x66faac4b ;  /* 0x66faac4bff127424 */ /* 0x000fe200078e00ff */
[----:B------:R-:W-:Y:S01]  /*0d10*/  UMOV UR6, 0x71155f70 ;  /* 0x71155f7000067882 */ /* 0x000fe20000000000 */
[----:B------:R-:W-:Y:S01]  /*0d20*/  IMAD.MOV.U32 R19, RZ, RZ, 0x3ebac2fe ;  /* 0x3ebac2feff137424 */ /* 0x000fe200078e00ff */
[----:B------:R-:W-:-:S05]  /*0d30*/  UMOV UR7, 0x3ec715b3 ;  /* 0x3ec715b300077882 */ /* 0x000fca0000000000 */
[----:B------:R-:W-:Y:S01]  /*0d40*/  DFMA R18, R16, UR6, -R18 ;  /* 0x0000000610127c2b */ /* 0x000fe20008000812 */
[----:B------:R-:W-:Y:S01]  /*0d50*/  UMOV UR6, 0x8efcd9b8 ;  /* 0x8efcd9b800067882 */ /* 0x000fe20000000000 */
[----:B------:R-:W-:Y:S01]  /*0d60*/  UMOV UR7, 0x3ed9a9b8 ;  /* 0x3ed9a9b800077882 */ /* 0x000fe20000000000 */
[----:B------:R-:W-:-:S05]  /*0d70*/  ISETP.GE.AND P0, PT, R17, 0x1, PT ;  /* 0x000000011100780c */ /* 0x000fca0003f06270 */
[----:B------:R-:W-:Y:S01]  /*0d80*/  DFMA R18, R16, R18, UR6 ;  /* 0x0000000610127e2b */ /* 0x000fe20008000012 */
[----:B------:R-:W-:Y:S01]  /*0d90*/  UMOV UR6, 0xa8a0c4c3 ;  /* 0xa8a0c4c300067882 */ /* 0x000fe20000000000 */
[----:B------:R-:W-:-:S06]  /*0da0*/  UMOV UR7, 0x3edd0f40 ;  /* 0x3edd0f4000077882 */ /* 0x000fcc0000000000 */
[----:B------:R-:W-:Y:S01]  /*0db0*/  DFMA R20, R16, R18, UR6 ;  /* 0x0000000610147e2b */ /* 0x000fe20008000012 */
[----:B------:R-:W-:Y:S01]  /*0dc0*/  UMOV UR6, 0xfa9e0e1f ;  /* 0xfa9e0e1f00067882 */ /* 0x000fe20000000000 */
[----:B------:R-:W-:Y:S01]  /*0dd0*/  UMOV UR7, 0x3ef46d4c ;  /* 0x3ef46d4c00077882 */ /* 0x000fe20000000000 */
[----:B------:R-:W-:Y:S02]  /*0de0*/  VIADD R19, R17, 0xfff00000 ;  /* 0xfff0000011137836 */ /* 0x000fe40000000000 */
[----:B------:R-:W-:-:S03]  /*0df0*/  IMAD.MOV.U32 R18, RZ, RZ, R16 ;  /* 0x000000ffff127224 */ /* 0x000fc600078e0010 */
[----:B------:R-:W-:Y:S01]  /*0e00*/  DFMA R22, R16, R20, UR6 ;  /* 0x0000000610167e2b */ /* 0x000fe20008000014 */
[----:B------:R-:W-:Y:S01]  /*0e10*/  UMOV UR6, 0x8d1e2422 ;  /* 0x8d1e242200067882 */ /* 0x000fe20000000000 */
[----:B------:R-:W-:Y:S01]  /*0e20*/  UMOV UR7, 0x3f079c16 ;  /* 0x3f079c1600077882 */ /* 0x000fe20000000000 */
[----:B------:R-:W0:Y:S01]  /*0e30*/  MUFU.RSQ64H R21, R19 ;  /* 0x0000001300157308 */ /* 0x000e220000001c00 */
[----:B------:R-:W-:-:S04]  /*0e40*/  IMAD.MOV.U32 R20, RZ, RZ, RZ ;  /* 0x000000ffff147224 */ /* 0x000fc800078e00ff */
[----:B------:R-:W-:Y:S01]  /*0e50*/  DFMA R22, R16, R22, UR6 ;  /* 0x0000000610167e2b */ /* 0x000fe20008000016 */
[----:B------:R-:W-:Y:S01]  /*0e60*/  UMOV UR6, 0xc3bca540 ;  /* 0xc3bca54000067882 */ /* 0x000fe20000000000 */
[----:B------:R-:W-:-:S06]  /*0e70*/  UMOV UR7, 0x3f1c9a88 ;  /* 0x3f1c9a8800077882 */ /* 0x000fcc0000000000 */
[----:B------:R-:W-:Y:S01]  /*0e80*/  DFMA R22, R16, R22, UR6 ;  /* 0x0000000610167e2b */ /* 0x000fe20008000016 */
[----:B------:R-:W-:Y:S01]  /*0e90*/  UMOV UR6, 0x4bd476df ;  /* 0x4bd476df00067882 */ /* 0x000fe20000000000 */
[----:B------:R-:W-:Y:S01]  /*0ea0*/  UMOV UR7, 0x3f31c4e6 ;  /* 0x3f31c4e600077882 */ /* 0x000fe20000000000 */
[----:B0-----:R-:W-:-:S05]  /*0eb0*/  DMUL R24, R18, R20 ;  /* 0x0000001412187228 */ /* 0x001fca0000000000 */
[----:B------:R-:W-:Y:S01]  /*0ec0*/  DFMA R28, R16, R22, UR6 ;  /* 0x00000006101c7e2b */ /* 0x000fe20008000016 */
[----:B------:R-:W-:Y:S01]  /*0ed0*/  UMOV UR6, 0x60009c8f ;  /* 0x60009c8f00067882 */ /* 0x000fe20000000000 */
[----:B------:R-:W-:Y:S01]  /*0ee0*/  UMOV UR7, 0x3f46e8ba ;  /* 0x3f46e8ba00077882 */ /* 0x000fe20000000000 */
[----:B------:R-:W-:Y:S01]  /*0ef0*/  VIADD R23, R21, 0xfff00000 ;  /* 0xfff0000015177836 */ /* 0x000fe20000000000 */
[----:B------:R-:W-:Y:S01]  /*0f00*/  DFMA R26, R24, -R24, R18 ;  /* 0x80000018181a722b */ /* 0x000fe20000000012 */
[----:B------:R-:W-:-:S03]  /*0f10*/  IMAD.MOV.U32 R22, RZ, RZ, RZ ;  /* 0x000000ffff167224 */ /* 0x000fc600078e00ff */
[----:B------:R-:W-:Y:S01]  /*0f20*/  DFMA R28, R16, R28, UR6 ;  /* 0x00000006101c7e2b */ /* 0x000fe2000800001c */
[----:B------:R-:W-:Y:S01]  /*0f30*/  UMOV UR6, 0xc62b05a2 ;  /* 0xc62b05a200067882 */ /* 0x000fe20000000000 */
[----:B------:R-:W-:Y:S02]  /*0f40*/  UMOV UR7, 0x3f5f1c71 ;  /* 0x3f5f1c7100077882 */ /* 0x000fe40000000000 */
[----:B------:R-:W-:-:S04]  /*0f50*/  DFMA R24, R22, R26, R24 ;  /* 0x0000001a1618722b */ /* 0x000fc80000000018 */
[----:B------:R-:W-:Y:S01]  /*0f60*/  DFMA R28, R16, R28, UR6 ;  /* 0x00000006101c7e2b */ /* 0x000fe2000800001c */
[----:B------:R-:W-:Y:S01]  /*0f70*/  UMOV UR6, 0xb6dc9f2c ;  /* 0xb6dc9f2c00067882 */ /* 0x000fe20000000000 */
[----:B------:R-:W-:Y:S02]  /*0f80*/  UMOV UR7, 0x3f76db6d ;  /* 0x3f76db6d00077882 */ /* 0x000fe40000000000 */
[-C--:B------:R-:W-:Y:S02]  /*0f90*/  DFMA R20, R20, -R24.reuse, 1 ;  /* 0x3ff000001414742b */ /* 0x080fe40000000818 */
[----:B------:R-:W-:Y:S02]  /*0fa0*/  DFMA R18, R24, -R24, R18 ;  /* 0x800000181812722b */ /* 0x000fe40000000012 */
[----:B------:R-:W-:Y:S01]  /*0fb0*/  DFMA R28, R16, R28, UR6 ;  /* 0x00000006101c7e2b */ /* 0x000fe2000800001c */
[----:B------:R-:W-:Y:S01]  /*0fc0*/  UMOV UR6, 0x3333329c ;  /* 0x3333329c00067882 */ /* 0x000fe20000000000 */
[----:B------:R-:W-:-:S02]  /*0fd0*/  UMOV UR7, 0x3f933333 ;  /* 0x3f93333300077882 */ /* 0x000fc40000000000 */
[----:B------:R-:W-:-:S04]  /*0fe0*/  DFMA R20, R22, R20, R22 ;  /* 0x000000141614722b */ /* 0x000fc80000000016 */
[----:B------:R-:W-:Y:S01]  /*0ff0*/  DFMA R28, R16, R28, UR6 ;  /* 0x00000006101c7e2b */ /* 0x000fe2000800001c */
[----:B------:R-:W-:Y:S01]  /*1000*/  UMOV UR6, 0x55555555 ;  /* 0x5555555500067882 */ /* 0x000fe20000000000 */
[----:B------:R-:W-:Y:S02]  /*1010*/  UMOV UR7, 0x3fb55555 ;  /* 0x3fb5555500077882 */ /* 0x000fe40000000000 */
[----:B------:R-:W-:Y:S02]  /*1020*/  DFMA R18, R20, R18, R24 ;  /* 0x000000121412722b */ /* 0x000fe40000000018 */
[----:B------:R-:W-:Y:S02]  /*1030*/  DMUL R20, RZ, |R14| ;  /* 0x4000000eff147228 */ /* 0x000fe40000000000 */
[----:B------:R-:W-:Y:S01]  /*1040*/  DFMA R28, R16, R28, UR6 ;  /* 0x00000006101c7e2b */ /* 0x000fe2000800001c */
[----:B------:R-:W-:Y:S01]  /*1050*/  UMOV UR6, 0x33145c07 ;  /* 0x33145c0700067882 */ /* 0x000fe20000000000 */
[----:B------:R-:W-:-:S04]  /*1060*/  UMOV UR7, 0x3ca1a626 ;  /* 0x3ca1a62600077882 */ /* 0x000fc80000000000 */
[----:B------:R-:W-:Y:S02]  /*1070*/  VIADD R19, R19, 0x100000 ;  /* 0x0010000013137836 */ /* 0x000fe40000000000 */
[----:B------:R-:W-:-:S08]  /*1080*/  DMUL R28, R16, R28 ;  /* 0x0000001c101c7228 */ /* 0x000fd00000000000 */
[----:B------:R-:W-:-:S10]  /*1090*/  DFMA R28, R18, R28, R18 ;  /* 0x0000001c121c722b */ /* 0x000fd40000000012 */
[----:B------:R-:W-:Y:S02]  /*10a0*/  FSEL R20, R20, R28, !P0 ;  /* 0x0000001c14147208 */ /* 0x000fe40004000000 */
[----:B------:R-:W-:Y:S02]  /*10b0*/  FSEL R21, R21, R29, !P0 ;  /* 0x0000001d15157208 */ /* 0x000fe40004000000 */
[----:B------:R-:W-:-:S04]  /*10c0*/  ISETP.GE.AND P0, PT, R17, RZ, PT ;  /* 0x000000ff1100720c */ /* 0x000fc80003f06270 */
[----:B------:R-:W-:-:S10]  /*10d0*/  DMUL R18, R20, +INF ;  /* 0x7ff0000014127828 */ /* 0x000fd40000000000 */
[----:B------:R-:W-:Y:S02]  /*10e0*/  FSEL R18, R18, R20, !P0 ;  /* 0x0000001412127208 */ /* 0x000fe40004000000 */
[----:B------:R-:W-:Y:S02]  /*10f0*/  FSEL R19, R19, R21, !P0 ;  /* 0x0000001513137208 */ /* 0x000fe40004000000 */
[----:B------:R-:W-:-:S04]  /*1100*/  ISETP.GE.AND P0, PT, R15, RZ, PT ;  /* 0x000000ff0f00720c */ /* 0x000fc80003f06270 */
[----:B------:R-:W-:Y:S01]  /*1110*/  DADD R16, R18, -UR6 ;  /* 0x8000000612107e29 */ /* 0x000fe20008000000 */
[----:B------:R-:W-:Y:S01]  /*1120*/  UMOV UR6, 0x54442d18 ;  /* 0x54442d1800067882 */ /* 0x000fe20000000000 */
[----:B------:R-:W-:-:S06]  /*1130*/  UMOV UR7, 0x400921fb ;  /* 0x400921fb00077882 */ /* 0x000fcc0000000000 */
[----:B------:R-:W-:-:S10]  /*1140*/  DADD R16, -R16, UR6 ;  /* 0x0000000610107e29 */ /* 0x000fd40008000100 */
[----:B------:R-:W-:Y:S02]  /*1150*/  FSEL R14, R16, R18, !P0 ;  /* 0x00000012100e7208 */ /* 0x000fe40004000000 */
[----:B------:R-:W-:-:S07]  /*1160*/  FSEL R15, R17, R19, !P0 ;  /* 0x00000013110f7208 */ /* 0x000fce0004000000 */
.L_x_190:
[----:B------:R-:W-:Y:S05]  /*1170*/  BSYNC.RECONVERGENT B0 ;  /* 0x0000000000007941 */ /* 0x000fea0003800200 */
.L_x_188:
[----:B------:R-:W0:Y:S01]  /*1180*/  LDC.64 R16, c[0x0][0x388] ;  /* 0x0000e200ff107b82 */ /* 0x000e220000000a00 */
[----:B------:R-:W-:-:S04]  /*1190*/  FSETP.GEU.AND P1, PT, R3, R4, PT ;  /* 0x000000040300720b */ /* 0x000fc80003f2e000 */
[----:B------:R-:W-:-:S05]  /*11a0*/  SEL R19, R5, RZ, P1 ;  /* 0x000000ff05137207 */ /* 0x000fca0000800000 */
[----:B0-----:R-:W-:-:S05]  /*11b0*/  IMAD.WIDE R16, R19, 0x4, R16 ;  /* 0x0000000413107825 */ /* 0x001fca00078e0210 */
[----:B------:R-:W2:Y:S02]  /*11c0*/  LDG.E R6, desc[UR4][R16.64] ;  /* 0x0000000410067981 */ /* 0x000ea4000c1e1900 */
[----:B--2---:R-:W-:-:S13]  /*11d0*/  FSETP.GE.AND P0, PT, R6, RZ, PT ;  /* 0x000000ff0600720b */ /* 0x004fda0003f06000 */
[----:B------:R-:W-:Y:S05]  /*11e0*/  @!P0 BRA `(.L_x_191) ;  /* 0x00000000001c8947 */ /* 0x000fea0003800000 */
[----:B------:R-:W-:Y:S01]  /*11f0*/  UMOV UR6, 0x54442d18 ;  /* 0x54442d1800067882 */ /* 0x000fe20000000000 */
[----:B------:R-:W-:Y:S01]  /*1200*/  UMOV UR7, 0x400921fb ;  /* 0x400921fb00077882 */ /* 0x000fe20000000000 */
[----:B------:R-:W-:Y:S01]  /*1210*/  FSETP.GEU.AND P0, PT, R2, RZ, PT ;  /* 0x000000ff0200720b */ /* 0x000fe20003f0e000 */
[----:B------:R-:W-:-:S10]  /*1220*/  DADD R16, -R14, UR6 ;  /* 0x000000060e107e29 */ /* 0x000fd40008000100 */
[----:B------:R-:W-:Y:S02]  /*1230*/  FSEL R14, R16, R14, !P0 ;  /* 0x0000000e100e7208 */ /* 0x000fe40004000000 */
[----:B------:R-:W-:Y:S01]  /*1240*/  FSEL R15, R17, R15, !P0 ;  /* 0x0000000f110f7208 */ /* 0x000fe20004000000 */
[----:B------:R-:W-:Y:S06]  /*1250*/  BRA `(.L_x_192) ;  /* 0x00000000001c7947 */ /* 0x000fec0003800000 */
.L_x_191:
[----:B------:R-:W-:Y:S01]  /*1260*/  UMOV UR6, 0x54442d18 ;  /* 0x54442d1800067882 */ /* 0x000fe20000000000 */
[----:B------:R-:W-:Y:S01]  /*1270*/  UMOV UR7, 0x400921fb ;  /* 0x400921fb00077882 */ /* 0x000fe20000000000 */
[----:B------:R-:W-:Y:S01]  /*1280*/  FSETP.GT.AND P0, PT, R2, RZ, PT ;  /* 0x000000ff0200720b */ /* 0x000fe20003f04000 */
[----:B------:R-:W-:-:S10]  /*1290*/  DADD R16, -R14, UR6 ;  /* 0x000000060e107e29 */ /* 0x000fd40008000100 */
[----:B------:R-:W-:Y:S02]  /*12a0*/  FSEL R14, R16, R14, P0 ;  /* 0x0000000e100e7208 */ /* 0x000fe40000000000 */
[----:B------:R-:W-:-:S06]  /*12b0*/  FSEL R15, R17, R15, P0 ;  /* 0x0000000f110f7208 */ /* 0x000fcc0000000000 */
[----:B------:R-:W-:-:S11]  /*12c0*/  DADD R14, -RZ, -R14 ;  /* 0x00000000ff0e7229 */ /* 0x000fd6000000090e */
.L_x_192:
[----:B------:R0:W1:Y:S01]  /*12d0*/  F2F.F64.F32 R16, R7 ;  /* 0x0000000700107310 */ /* 0x0000620000201800 */
[----:B------:R-:W-:Y:S05]  /*12e0*/  @P1 BRA `(.L_x_193) ;  /* 0x0000000400a41947 */ /* 0x000fea0003800000 */
[----:B------:R-:W2:Y:S01]  /*12f0*/  MUFU.RCP64H R19, R9 ;  /* 0x0000000900137308 */ /* 0x000ea20000001800 */
[----:B------:R-:W-:Y:S01]  /*1300*/  IMAD.MOV.U32 R18, RZ, RZ, 0x1 ;  /* 0x00000001ff127424 */ /* 0x000fe200078e00ff */
[----:B-1----:R-:W-:Y:S01]  /*1310*/  FSETP.GEU.AND P1, PT, |R17|, 6.5827683646048100446e-37, PT ;  /* 0x036000001100780b */ /* 0x002fe20003f2e200 */
[----:B------:R-:W-:Y:S04]  /*1320*/  BSSY.RECONVERGENT B0, `(.L_x_194) ;  /* 0x0000014000007945 */ /* 0x000fe80003800200 */
[----:B--2---:R-:W-:-:S08]  /*1330*/  DFMA R20, -R8, R18, 1 ;  /* 0x3ff000000814742b */ /* 0x004fd00000000112 */
        /* <DEDUP_REMOVED lines=15> */
[----:B0-----:R-:W-:Y:S05]  /*1430*/  CALL.REL.NOINC `($__internal_4_$__cuda_sm20_div_rn_f64_full) ;  /* 0x0000002800b87944 */ /* 0x001fea0003c00000 */
[----:B------:R-:W-:Y:S02]  /*1440*/  IMAD.MOV.U32 R18, RZ, RZ, R26 ;  /* 0x000000ffff127224 */ /* 0x000fe400078e001a */
[----:B------:R-:W-:-:S07]  /*1450*/  IMAD.MOV.U32 R19, RZ, RZ, R27 ;  /* 0x000000ffff137224 */ /* 0x000fce00078e001b */
.L_x_195:
[----:B------:R-:W-:Y:S05]  /*1460*/  BSYNC.RECONVERGENT B0 ;  /* 0x0000000000007941 */ /* 0x000fea0003800200 */
.L_x_194:
[----:B------:R-:W-:Y:S01]  /*1470*/  DSETP.GT.AND P0, PT, |R18|, 1, PT ;  /* 0x3ff000001200742a */ /* 0x000fe20003f04200 */
[----:B------:R-:W-:Y:S01]  /*1480*/  BSSY.RECONVERGENT B0, `(.L_x_196) ;  /* 0x000000d000007945 */ /* 0x000fe20003800200 */
[----:B------:R-:W-:-:S10]  /*1490*/  DADD R22, -RZ, |R18| ;  /* 0x00000000ff167229 */ /* 0x000fd40000000512 */
[----:B------:R-:W-:Y:S02]  /*14a0*/  IMAD.MOV.U32 R8, RZ, RZ, R22 ;  /* 0x000000ffff087224 */ /* 0x000fe400078e0016 */
[----:B------:R-:W-:Y:S01]  /*14b0*/  IMAD.MOV.U32 R9, RZ, RZ, R23 ;  /* 0x000000ffff097224 */ /* 0x000fe200078e0017 */
[----:B------:R-:W-:Y:S06]  /*14c0*/  @!P0 BRA `(.L_x_197) ;  /* 0x0000000000208947 */ /* 0x000fec0003800000 */
[----:B------:R-:W1:Y:S01]  /*14d0*/  MUFU.RCP64H R9, R23 ;  /* 0x0000001700097308 */ /* 0x000e620000001800 */
[----:B------:R-:W-:Y:S01]  /*14e0*/  IMAD.MOV.U32 R8, RZ, RZ, RZ ;  /* 0x000000ffff087224 */ /* 0x000fe200078e00ff */
[----:B------:R-:W-:-:S05]  /*14f0*/  DSETP.NEU.AND P1, PT, |R18|, +INF , PT ;  /* 0x7ff000001200742a */ /* 0x000fca0003f2d200 */
[----:B-1----:R-:W-:-:S08]  /*1500*/  DFMA R20, R8, -|R18|, 1 ;  /* 0x3ff000000814742b */ /* 0x002fd00000000c12 */
[----:B------:R-:W-:-:S08]  /*1510*/  DFMA R20, R20, R20, R20 ;  /* 0x000000141414722b */ /* 0x000fd00000000014 */
[----:B------:R-:W-:-:S10]  /*1520*/  DFMA R20, R8, R20, R8 ;  /* 0x000000140814722b */ /* 0x000fd40000000008 */
[----:B------:R-:W-:Y:S02]  /*1530*/  FSEL R8, R20, RZ, P1 ;  /* 0x000000ff14087208 */ /* 0x000fe40000800000 */
[----:B------:R-:W-:-:S07]  /*1540*/  FSEL R9, R21, RZ, P1 ;  /* 0x000000ff15097208 */ /* 0x000fce0000800000 */
.L_x_197:
[----:B------:R-:W-:Y:S05]  /*1550*/  BSYNC.RECONVERGENT B0 ;  /* 0x0000000000007941 */ /* 0x000fea0003800200 */
.L_x_196:
[----:B------:R-:W-:Y:S01]  /*1560*/  DMUL R20, R8, R8 ;  /* 0x0000000808147228 */ /* 0x000fe20000000000 */
[----:B------:R-:W-:Y:S01]  /*1570*/  IMAD.MOV.U32 R22, RZ, RZ, -0x2449a4b7 ;  /* 0xdbb65b49ff167424 */ /* 0x000fe200078e00ff */
[----:B------:R-:W-:Y:S01]  /*1580*/  UMOV UR6, 0x2a25ff7e ;  /* 0x2a25ff7e00067882 */ /* 0x000fe20000000000 */
[----:B------:R-:W-:Y:S01]  /*1590*/  IMAD.MOV.U32 R23, RZ, RZ, 0x3f2d3b63 ;  /* 0x3f2d3b63ff177424 */ /* 0x000fe200078e00ff */
[----:B------:R-:W-:-:S05]  /*15a0*/  UMOV UR7, 0x3ef53e1d ;  /* 0x3ef53e1d00077882 */ /* 0x000fca0000000000 */
[----:B------:R-:W-:Y:S01]  /*15b0*/  DFMA R22, R20, -UR6, R22 ;  /* 0x8000000614167c2b */ /* 0x000fe20008000016 */
        /* <DEDUP_REMOVED lines=53> */
[----:B------:R-:W-:-:S08]  /*1910*/  DMUL R22, R20, R22 ;  /* 0x0000001614167228 */ /* 0x000fd00000000000 */
[----:B------:R-:W-:-:S08]  /*1920*/  DFMA R22, R22, R8, R8 ;  /* 0x000000081616722b */ /* 0x000fd00000000008 */
[----:B------:R-:W-:-:S10]  /*1930*/  DADD R8, -R22, UR6 ;  /* 0x0000000616087e29 */ /* 0x000fd40008000100 */
[----:B------:R-:W-:Y:S02]  /*1940*/  FSEL R9, R9, R23, P0 ;  /* 0x0000001709097208 */ /* 0x000fe40000000000 */
[----:B------:R-:W-:Y:S02]  /*1950*/  FSEL R22, R8, R22, P0 ;  /* 0x0000001608167208 */ /* 0x000fe40000000000 */
[----:B------:R-:W-:Y:S01]  /*1960*/  LOP3.LUT R23, R9, 0x80000000, R19, 0xb8, !PT ;  /* 0x8000000009177812 */ /* 0x000fe200078eb813 */
[----:B------:R-:W-:Y:S06]  /*1970*/  BRA `(.L_x_198) ;  /* 0x0000000400a47947 */ /* 0x000fec0003800000 */
.L_x_193:
        /* <DEDUP_REMOVED lines=23> */
.L_x_200:
[----:B------:R-:W-:Y:S05]  /*1af0*/  BSYNC.RECONVERGENT B0 ;  /* 0x0000000000007941 */ /* 0x000fea0003800200 */
.L_x_199:
        /* <DEDUP_REMOVED lines=14> */
.L_x_202:
[----:B------:R-:W-:Y:S05]  /*1be0*/  BSYNC.RECONVERGENT B0 ;  /* 0x0000000000007941 */ /* 0x000fea0003800200 */
.L_x_201:
[----:B------:R-:W-:Y:S01]  /*1bf0*/  DMUL R20, R8, R8 ;  /* 0x0000000808147228 */ /* 0x000fe20000000000 */
[----:B------:R-:W-:Y:S01]  /*1c00*/  IMAD.MOV.U32 R22, RZ, RZ, -0x2449a4b7 ;  /* 0xdbb65b49ff167424 */ /* 0x000fe200078e00ff */
[----:B------:R-:W-:Y:S01]  /*1c10*/  UMOV UR6, 0x2a25ff7e ;  /* 0x2a25ff7e00067882 */ /* 0x000fe20000000000 */
[----:B------:R-:W-:Y:S01]  /*1c20*/  IMAD.MOV.U32 R23, RZ, RZ, 0x3f2d3b63 ;  /* 0x3f2d3b63ff177424 */ /* 0x000fe200078e00ff */
[----:B------:R-:W-:Y:S01]  /*1c30*/  UMOV UR7, 0x3ef53e1d ;  /* 0x3ef53e1d00077882 */ /* 0x000fe20000000000 */
[----:B------:R-:W-:-:S04]  /*1c40*/  DADD R18, -RZ, -R18 ;  /* 0x00000000ff127229 */ /* 0x000fc80000000912 */
        /* <DEDUP_REMOVED lines=59> */
[----:B------:R-:W-:-:S07]  /*2000*/  LOP3.LUT R23, R9, 0x80000000, R19, 0xb8, !PT ;  /* 0x8000000009177812 */ /* 0x000fce00078eb813 */
.L_x_198:
[----:B------:R-:W1:Y:S01]  /*2010*/  F2F.F32.F64 R22, R22 ;  /* 0x0000001600167310 */ /* 0x000e620000301000 */
[----:B------:R-:W-:Y:S01]  /*2020*/  DADD R26, R16, R16 ;  /* 0x00000000101a7229 */ /* 0x000fe20000000010 */
[----:B------:R-:W-:Y:S07]  /*2030*/  BSSY.RECONVERGENT B1, `(.L_x_203) ;  /* 0x0000020000017945 */ /* 0x000fee0003800200 */
[----:B------:R-:W-:Y:S01]  /*2040*/  DSETP.NEU.AND P1, PT, |R26|, +INF , PT ;  /* 0x7ff000001a00742a */ /* 0x000fe20003f2d200 */
[----:B-1----:R-:W1:-:S13]  /*2050*/  F2F.F64.F32 R8, R22 ;  /* 0x0000001600087310 */ /* 0x002e5a0000201800 */
[----:B------:R-:W-:Y:S01]  /*2060*/  @!P1 PLOP3.LUT P0, PT, PT, PT, PT, 0x80, 0x8 ;  /* 0x000000000008981c */ /* 0x000fe20003f0f070 */
[C-C-:B-1----:R-:W-:Y:S02]  /*2070*/  DADD R20, -R8.reuse, R14.reuse ;  /* 0x0000000008147229 */ /* 0x142fe4000000010e */
[----:B------:R-:W-:Y:S02]  /*2080*/  DADD R24, R8, R14 ;  /* 0x0000000008187229 */ /* 0x000fe4000000000e */
[----:B------:R-:W-:-:S06]  /*2090*/  @!P1 DMUL R8, RZ, R26 ;  /* 0x0000001aff089228 */ /* 0x000fcc0000000000 */
[----:B------:R1:W2:Y:S08]  /*20a0*/  F2F.F32.F64 R20, R20 ;  /* 0x0000001400147310 */ /* 0x0002b00000301000 */
[----:B------:R1:W3:Y:S01]  /*20b0*/  F2F.F32.F64 R24, R24 ;  /* 0x0000001800187310 */ /* 0x0002e20000301000 */
[----:B------:R-:W-:Y:S05]  /*20c0*/  @!P1 BRA `(.L_x_204) ;  /* 0x0000000000589947 */ /* 0x000fea0003800000 */
[----:B------:R-:W-:Y:S01]  /*20d0*/  UMOV UR6, 0x6dc9c883 ;  /* 0x6dc9c88300067882 */ /* 0x000fe20000000000 */
[----:B------:R-:W-:Y:S01]  /*20e0*/  UMOV UR7, 0x3fe45f30 ;  /* 0x3fe45f3000077882 */ /* 0x000fe20000000000 */
[C---:B------:R-:W-:Y:S01]  /*20f0*/  DSETP.GE.AND P0, PT, |R26|.reuse, 2.14748364800000000000e+09, PT ;  /* 0x41e000001a00742a */ /* 0x040fe20003f06200 */
[----:B------:R-:W-:Y:S01]  /*2100*/  BSSY.RECONVERGENT B0, `(.L_x_205) ;  /* 0x0000010000007945 */ /* 0x000fe20003800200 */
[----:B------:R-:W-:Y:S01]  /*2110*/  DMUL R14, R26, UR6 ;  /* 0x000000061a0e7c28 */ /* 0x000fe20008000000 */
[----:B------:R-:W-:Y:S01]  /*2120*/  UMOV UR6, 0x54442d18 ;  /* 0x54442d1800067882 */ /* 0x000fe20000000000 */
[----:B------:R-:W-:-:S08]  /*2130*/  UMOV UR7, 0x3ff921fb ;  /* 0x3ff921fb00077882 */ /* 0x000fd00000000000 */
[----:B------:R-:W4:Y:S08]  /*2140*/  F2I.F64 R14, R14 ;  /* 0x0000000e000e7311 */ /* 0x000f300000301100 */
[----:B----4-:R-:W4:Y:S02]  /*2150*/  I2F.F64 R8, R14 ;  /* 0x0000000e00087312 */ /* 0x010f240000201c00 */
[----:B----4-:R-:W-:Y:S01]  /*2160*/  DFMA R16, R8, -UR6, R26 ;  /* 0x8000000608107c2b */ /* 0x010fe2000800001a */
[----:B------:R-:W-:Y:S01]  /*2170*/  UMOV UR6, 0x33145c00 ;  /* 0x33145c0000067882 */ /* 0x000fe20000000000 */
[----:B------:R-:W-:-:S06]  /*2180*/  UMOV UR7, 0x3c91a626 ;  /* 0x3c91a62600077882 */ /* 0x000fcc0000000000 */
[----:B------:R-:W-:Y:S01]  /*2190*/  DFMA R16, R8, -UR6, R16 ;  /* 0x8000000608107c2b */ /* 0x000fe20008000010 */
[----:B------:R-:W-:Y:S01]  /*21a0*/  UMOV UR6, 0x252049c0 ;  /* 0x252049c000067882 */ /* 0x000fe20000000000 */
[----:B------:R-:W-:-:S06]  /*21b0*/  UMOV UR7, 0x397b839a ;  /* 0x397b839a00077882 */ /* 0x000fcc0000000000 */
[----:B------:R-:W-:Y:S01]  /*21c0*/  DFMA R8, R8, -UR6, R16 ;  /* 0x8000000608087c2b */ /* 0x000fe20008000010 */
[----:B------:R-:W-:Y:S10]  /*21d0*/  @!P0 BRA `(.L_x_206) ;  /* 0x0000000000088947 */ /* 0x000ff40003800000 */
[----:B------:R-:W-:-:S07]  /*21e0*/  MOV R22, 0x2200 ;  /* 0x0000220000167802 */ /* 0x000fce0000000f00 */
[----:B0123--:R-:W-:Y:S05]  /*21f0*/  CALL.REL.NOINC `($gather_kernel_center_prune_atan$__internal_trig_reduction_slowpathd) ;  /* 0x0000002800ac7944 */ /* 0x00ffea0003c00000 */
.L_x_206:
[----:B------:R-:W-:Y:S05]  /*2200*/  BSYNC.RECONVERGENT B0 ;  /* 0x0000000000007941 */ /* 0x000fea0003800200 */
.L_x_205:
[----:B------:R-:W-:-:S04]  /*2210*/  LOP3.LUT R14, R14, 0x1, RZ, 0xc0, !PT ;  /* 0x000000010e0e7812 */ /* 0x000fc800078ec0ff */
[----:B------:R-:W-:-:S13]  /*2220*/  ISETP.NE.U32.AND P0, PT, R14, 0x1, PT ;  /* 0x000000010e00780c */ /* 0x000fda0003f05070 */
.L_x_204:
[----:B------:R-:W-:Y:S05]  /*2230*/  BSYNC.RECONVERGENT B1 ;  /* 0x0000000000017941 */ /* 0x000fea0003800200 */
.L_x_203:
[----:B------:R-:W4:Y:S01]  /*2240*/  LDC.64 R18, c[0x0][0x388] ;  /* 0x0000e200ff127b82 */ /* 0x000f220000000a00 */
[----:B------:R-:W-:-:S04]  /*2250*/  FSETP.GEU.AND P1, PT, R3, R4, PT ;  /* 0x000000040300720b */ /* 0x000fc80003f2e000 */
[----:B------:R-:W-:-:S05]  /*2260*/  SEL R15, R5, RZ, !P1 ;  /* 0x000000ff050f7207 */ /* 0x000fca0004800000 */
[----:B----4-:R-:W-:-:S05]  /*2270*/  IMAD.WIDE R18, R15, 0x4, R18 ;  /* 0x000000040f127825 */ /* 0x010fca00078e0212 */
[----:B------:R4:W5:Y:S01]  /*2280*/  LDG.E R0, desc[UR4][R18.64] ;  /* 0x0000000412007981 */ /* 0x000962000c1e1900 */
[----:B------:R-:W-:Y:S01]  /*2290*/  DMUL R14, R8, R8 ;  /* 0x00000008080e7228 */ /* 0x000fe20000000000 */
[----:B------:R-:W-:Y:S01]  /*22a0*/  IMAD.MOV.U32 R16, RZ, RZ, 0x5b27ebb1 ;  /* 0x5b27ebb1ff107424 */ /* 0x000fe200078e00ff */
[----:B------:R-:W-:Y:S01]  /*22b0*/  UMOV UR6, 0x2799bcb9 ;  /* 0x2799bcb900067882 */ /* 0x000fe20000000000 */
[----:B------:R-:W-:Y:S01]  /*22c0*/  IMAD.MOV.U32 R17, RZ, RZ, 0x3ef9757c ;  /* 0x3ef9757cff117424 */ /* 0x000fe200078e00ff */
[----:B------:R-:W-:-:S05]  /*22d0*/  UMOV UR7, 0x3ee48dac ;  /* 0x3ee48dac00077882 */ /* 0x000fca0000000000 */
[----:B------:R-:W-:Y:S01]  /*22e0*/  DFMA R16, R14, UR6, -R16 ;  /* 0x000000060e107c2b */ /* 0x000fe20008000810 */
[----:B------:R-:W-:Y:S01]  /*22f0*/  UMOV UR6, 0xfd91e04 ;  /* 0x0fd91e0400067882 */ /* 0x000fe20000000000 */
[----:B------:R-:W-:Y:S01]  /*2300*/  UMOV UR7, 0x3f0980e9 ;  /* 0x3f0980e900077882 */ /* 0x000fe20000000000 */
[----:B----4-:R-:W-:-:S05]  /*2310*/  @!P0 IMAD.MOV.U32 R18, RZ, RZ, RZ ;  /* 0x000000ffff128224 */ /* 0x010fca00078e00ff */
        /* <DEDUP_REMOVED lines=36> */
[----:B------:R-:W-:-:S08]  /*2560*/  DFMA R16, R14, R16, UR6 ;  /* 0x000000060e107e2b */ /* 0x000fd00008000010 */
[----:B------:R-:W-:-:S08]  /*2570*/  DMUL R16, R14, R16 ;  /* 0x000000100e107228 */ /* 0x000fd00000000000 */
[----:B------:R-:W-:-:S06]  /*2580*/  DFMA R14, R16, R8, R8 ;  /* 0x00000008100e722b */ /* 0x000fcc0000000008 */
[----:B------:R-:W4:Y:S02]  /*2590*/  @!P0 MUFU.RCP64H R19, R15 ;  /* 0x0000000f00138308 */ /* 0x000f240000001800 */
[----:B----4-:R-:W-:-:S08]  /*25a0*/  @!P0 DFMA R22, -R14, R18, 1 ;  /* 0x3ff000000e16842b */ /* 0x010fd00000000112 */
[----:B------:R-:W-:Y:S02]  /*25b0*/  @!P0 DFMA R26, R22, R22, R22 ;  /* 0x00000016161a822b */ /* 0x000fe40000000016 */
[----:B------:R-:W-:-:S06]  /*25c0*/  @!P0 DADD R22, R14, -R8 ;  /* 0x000000000e168229 */ /* 0x000fcc0000000808 */
[----:B------:R-:W-:Y:S02]  /*25d0*/  @!P0 DFMA R18, R18, R26, R18 ;  /* 0x0000001a1212822b */ /* 0x000fe40000000012 */
[----:B------:R-:W-:-:S06]  /*25e0*/  @!P0 DFMA R22, R16, R8, -R22 ;  /* 0x000000081016822b */ /* 0x000fcc0000000816 */
[----:B------:R-:W-:-:S08]  /*25f0*/  @!P0 DFMA R8, R14, -R18, 1 ;  /* 0x3ff000000e08842b */ /* 0x000fd00000000812 */
[----:B------:R-:W-:-:S08]  /*2600*/  @!P0 DFMA R8, R22, -R18, R8 ;  /* 0x800000121608822b */ /* 0x000fd00000000008 */
[----:B------:R-:W-:Y:S01]  /*2610*/  @!P0 DFMA R14, -R18, R8, -R18 ;  /* 0x00000008120e822b */ /* 0x000fe20000000912 */
[----:B------:R-:W-:-:S05]  /*2620*/  FSETP.GT.AND P0, PT, |R2|, R7, PT ;  /* 0x000000070200720b */ /* 0x000fca0003f04200 */
[----:B------:R-:W4:Y:S02]  /*2630*/  F2F.F32.F64 R9, R14 ;  /* 0x0000000e00097310 */ /* 0x000f240000301000 */
[----:B----4-:R-:W-:Y:S01]  /*2640*/  FADD R17, R6, -|R9| ;  /* 0xc000000906117221 */ /* 0x010fe20000000000 */
[----:B-----5:R-:W-:-:S05]  /*2650*/  FADD R19, |R9|, R0 ;  /* 0x0000000009137221 */ /* 0x020fca0000000200 */
[----:B------:R-:W-:Y:S05]  /*2660*/  @!P0 BRA `(.L_x_207) ;  /* 0x0000000c00148947 */ /* 0x000fea0003800000 */
[----:B------:R-:W-:Y:S04]  /*2670*/  BSSY.RECONVERGENT B0, `(.L_x_208) ;  /* 0x000004f000007945 */ /* 0x000fe80003800200 */
[----:B------:R-:W-:Y:S05]  /*2680*/  @!P1 BRA `(.L_x_209) ;  /* 0x0000000000a09947 */ /* 0x000fea0003800000 */
[----:B------:R-:W4:Y:S01]  /*2690*/  LDCU UR6, c[0x0][0x39c] ;  /* 0x00007380ff0677ac */ /* 0x000f220008000800 */
[----:B0-----:R-:W-:Y:S01]  /*26a0*/  IMAD.MOV.U32 R7, RZ, RZ, RZ ;  /* 0x000000ffff077224 */ /* 0x001fe200078e00ff */
[----:B----4-:R-:W-:-:S09]  /*26b0*/  UISETP.GE.AND UP0, UPT, UR6, 0x1, UPT ;  /* 0x000000010600788c */ /* 0x010fd2000bf06270 */
[----:B------:R-:W-:Y:S05]  /*26c0*/  BRA.U !UP0, `(.L_x_210) ;  /* 0x0000000508247547 */ /* 0x000fea000b800000 */
[----:B------:R-:W0:Y:S01]  /*26d0*/  LDC.64 R8, c[0x0][0x388] ;  /* 0x0000e200ff087b82 */ /* 0x000e220000000a00 */
[----:B--2---:R-:W-:Y:S01]  /*26e0*/  FSETP.GEU.AND P0, PT, R3, R20, PT ;  /* 0x000000140300720b */ /* 0x004fe20003f0e000 */
[----:B------:R-:W-:Y:S02]  /*26f0*/  IMAD.MOV.U32 R0, RZ, RZ, RZ ;  /* 0x000000ffff007224 */ /* 0x000fe400078e00ff */
[----:B------:R-:W-:-:S10]  /*2700*/  IMAD.MOV.U32 R2, RZ, RZ, R5 ;  /* 0x000000ffff027224 */ /* 0x000fd400078e0005 */
.L_x_214:
[----:B------:R-:W-:Y:S02]  /*2710*/  IMAD.MOV.U32 R17, RZ, RZ, R0 ;  /* 0x000000ffff117224 */ /* 0x000fe400078e0000 */
[----:B------:R-:W-:Y:S02]  /*2720*/  IMAD.MOV.U32 R7, RZ, RZ, RZ ;  /* 0x000000ffff077224 */ /* 0x000fe400078e00ff */
[----:B------:R-:W-:-:S05]  /*2730*/  IMAD.IADD R0, R2, 0x1, -R17 ;  /* 0x0000000102007824 */ /* 0x000fca00078e0a11 */
[----:B------:R-:W-:-:S04]  /*2740*/  LEA.HI R0, R0, R0, RZ, 0x1 ;  /* 0x0000000000007211 */ /* 0x000fc800078f08ff */
[----:B------:R-:W-:-:S04]  /*2750*/  LEA.HI.SX32 R0, R0, R17, 0x1f ;  /* 0x0000001100007211 */ /* 0x000fc800078ffaff */
[----:B------:R-:W-:-:S13]  /*2760*/  ISETP.EQ.AND P1, PT, R0, RZ, PT ;  /* 0x000000ff0000720c */ /* 0x000fda0003f22270 */
[----:B0-----:R-:W-:Y:S05]  /*2770*/  @!P0 BRA P1, `(.L_x_210) ;  /* 0x0000000000f88947 */ /* 0x001fea0000800000 */
[----:B------:R-:W-:Y:S01]  /*2780*/  FSETP.GT.AND P1, PT, R4, R20, PT ;  /* 0x000000140400720b */ /* 0x000fe20003f24000 */
[----:B------:R-:W-:Y:S01]  /*2790*/  IMAD.MOV.U32 R7, RZ, RZ, R5 ;  /* 0x000000ffff077224 */ /* 0x000fe200078e0005 */
[----:B------:R-:W-:-:S13]  /*27a0*/  ISETP.EQ.AND P2, PT, R0, R5, PT ;  /* 0x000000050000720c */ /* 0x000fda0003f42270 */
[----:B------:R-:W-:Y:S05]  /*27b0*/  @P1 BRA P2, `(.L_x_210) ;  /* 0x0000000000e81947 */ /* 0x000fea0001000000 */
[----:B0-----:R-:W-:-:S05]  /*27c0*/  IMAD.WIDE R14, R0, 0x4, R8 ;  /* 0x00000004000e7825 */ /* 0x001fca00078e0208 */
[----:B------:R-:W2:Y:S01]  /*27d0*/  LDG.E R7, desc[UR4][R14.64+-0x4] ;  /* 0xfffffc040e077981 */ /* 0x000ea2000c1e1900 */
[----:B------:R-:W-:Y:S01]  /*27e0*/  BSSY.RELIABLE B1, `(.L_x_211) ;  /* 0x000000a000017945 */ /* 0x000fe20003800100 */
[----:B--2---:R-:W-:-:S13]  /*27f0*/  FSETP.GEU.AND P1, PT, R7, R20, PT ;  /* 0x000000140700720b */ /* 0x004fda0003f2e000 */
[----:B------:R-:W-:Y:S05]  /*2800*/  @!P1 BRA `(.L_x_212) ;  /* 0x0000000000089947 */ /* 0x000fea0003800000 */
[----:B------:R0:W5:Y:S01]  /*2810*/  LDG.E R15, desc[UR4][R14.64] ;  /* 0x000000040e0f7981 */ /* 0x000162000c1e1900 */
[----:B------:R-:W-:Y:S05]  /*2820*/  BRA `(.L_x_213) ;  /* 0x0000000000147947 */ /* 0x000fea0003800000 */
.L_x_212:
[----:B------:R-:W2:Y:S01]  /*2830*/  LDG.E R15, desc[UR4][R14.64] ;  /* 0x000000040e0f7981 */ /* 0x000ea2000c1e1900 */
[----:B------:R-:W-:Y:S01]  /*2840*/  IMAD.MOV.U32 R7, RZ, RZ, R0 ;  /* 0x000000ffff077224 */ /* 0x000fe200078e0000 */
[----:B--2---:R-:W-:-:S13]  /*2850*/  FSETP.GE.AND P1, PT, R15, R20, PT ;  /* 0x000000140f00720b */ /* 0x004fda0003f26000 */
[----:B------:R-:W-:Y:S05]  /*2860*/  @P1 BREAK.RELIABLE B1 ;  /* 0x0000000000011942 */ /* 0x000fea0003800100 */
[----:B------:R-:W-:Y:S05]  /*2870*/  @P1 BRA `(.L_x_210) ;  /* 0x0000000000b81947 */ /* 0x000fea0003800000 */
.L_x_213:
[----:B------:R-:W-:Y:S05]  /*2880*/  BSYNC.RELIABLE B1 ;  /* 0x0000000000017941 */ /* 0x000fea0003800100 */
.L_x_211:
[----:B-----5:R-:W-:-:S13]  /*2890*/  FSETP.GT.AND P1, PT, R15, R20, PT ;  /* 0x000000140f00720b */ /* 0x020fda0003f24000 */
[C---:B------:R-:W-:Y:S02]  /*28a0*/  @P1 VIADD R17, R0.reuse, 0x1 ;  /* 0x0000000100111836 */ /* 0x040fe40000000000 */
[----:B------:R-:W-:Y:S02]  /*28b0*/  @!P1 VIADD R2, R0, 0xffffffff ;  /* 0xffffffff00029836 */ /* 0x000fe40000000000 */
[----:B------:R-:W-:-:S03]  /*28c0*/  IMAD.MOV.U32 R0, RZ, RZ, R17 ;  /* 0x000000ffff007224 */ /* 0x000fc600078e0011 */
[----:B------:R-:W-:-:S13]  /*28d0*/  ISETP.GT.AND P1, PT, R17, R2, PT ;  /* 0x000000021100720c */ /* 0x000fda0003f24270 */
[----:B------:R-:W-:Y:S05]  /*28e0*/  @!P1 BRA `(.L_x_214) ;  /* 0xfffffffc00889947 */ /* 0x000fea000383ffff */
[----:B------:R-:W-:Y:S01]  /*28f0*/  IMAD.MOV.U32 R7, RZ, RZ, R17 ;  /* 0x000000ffff077224 */ /* 0x000fe200078e0011 */
[----:B------:R-:W-:Y:S06]  /*2900*/  BRA `(.L_x_210) ;  /* 0x0000000000947947 */ /* 0x000fec0003800000 */
.L_x_209:
[----:B------:R-:W4:Y:S01]  /*2910*/  LDCU UR6, c[0x0][0x39c] ;  /* 0x00007380ff0677ac */ /* 0x000f220008000800 */
[----:B0-----:R-:W-:Y:S01]  /*2920*/  IMAD.MOV.U32 R7, RZ, RZ, RZ ;  /* 0x000000ffff077224 */ /* 0x001fe200078e00ff */
[----:B----4-:R-:W-:-:S09]  /*2930*/  UISETP.GE.AND UP0, UPT, UR6, 0x1, UPT ;  /* 0x000000010600788c */ /* 0x010fd2000bf06270 */
[----:B------:R-:W-:Y:S05]  /*2940*/  BRA.U !UP0, `(.L_x_210) ;  /* 0x0000000108847547 */ /* 0x000fea000b800000 */
[----:B------:R-:W0:Y:S01]  /*2950*/  LDC.64 R8, c[0x0][0x388] ;  /* 0x0000e200ff087b82 */ /* 0x000e220000000a00 */
[----:B--2---:R-:W-:Y:S01]  /*2960*/  FSETP.GT.AND P0, PT, R3, R20, PT ;  /* 0x000000140300720b */ /* 0x004fe20003f04000 */
[----:B------:R-:W-:Y:S02]  /*2970*/  IMAD.MOV.U32 R0, RZ, RZ, RZ ;  /* 0x000000ffff007224 */ /* 0x000fe400078e00ff */
[----:B------:R-:W-:-:S10]  /*2980*/  IMAD.MOV.U32 R2, RZ, RZ, R5 ;  /* 0x000000ffff027224 */ /* 0x000fd400078e0005 */
.L_x_217:
[----:B------:R-:W-:Y:S02]  /*2990*/  IMAD.MOV.U32 R17, RZ, RZ, R0 ;  /* 0x000000ffff117224 */ /* 0x000fe400078e0000 */
[----:B------:R-:W-:Y:S02]  /*29a0*/  IMAD.MOV.U32 R7, RZ, RZ, RZ ;  /* 0x000000ffff077224 */ /* 0x000fe400078e00ff */
[----:B------:R-:W-:-:S05]  /*29b0*/  IMAD.IADD R0, R2, 0x1, -R17 ;  /* 0x0000000102007824 */ /* 0x000fca00078e0a11 */
[----:B------:R-:W-:-:S04]  /*29c0*/  LEA.HI R0, R0, R0, RZ, 0x1 ;  /* 0x0000000000007211 */ /* 0x000fc800078f08ff */
[----:B------:R-:W-:-:S04]  /*29d0*/  LEA.HI.SX32 R0, R0, R17, 0x1f ;  /* 0x0000001100007211 */ /* 0x000fc800078ffaff */
[----:B------:R-:W-:-:S13]  /*29e0*/  ISETP.EQ.AND P1, PT, R0, RZ, PT ;  /* 0x000000ff0000720c */ /* 0x000fda0003f22270 */
[----:B------:R-:W-:Y:S05]  /*29f0*/  @P0 BRA P1, `(.L_x_210) ;  /* 0x0000000000580947 */ /* 0x000fea0000800000 */
[----:B------:R-:W-:Y:S01]  /*2a00*/  FSETP.GEU.AND P1, PT, R4, R20, PT ;  /* 0x000000140400720b */ /* 0x000fe20003f2e000 */
[----:B------:R-:W-:Y:S01]  /*2a10*/  IMAD.MOV.U32 R7, RZ, RZ, R5 ;  /* 0x000000ffff077224 */ /* 0x000fe200078e0005 */
[----:B------:R-:W-:-:S13]  /*2a20*/  ISETP.EQ.AND P2, PT, R0, R5, PT ;  /* 0x000000050000720c */ /* 0x000fda0003f42270 */
[----:B------:R-:W-:Y:S05]  /*2a30*/  @!P1 BRA P2, `(.L_x_210) ;  /* 0x0000000000489947 */ /* 0x000fea0001000000 */
[----:B0-----:R-:W-:-:S05]  /*2a40*/  IMAD.WIDE R14, R0, 0x4, R8 ;  /* 0x00000004000e7825 */ /* 0x001fca00078e0208 */
[----:B------:R-:W2:Y:S01]  /*2a50*/  LDG.E R19, desc[UR4][R14.64] ;  /* 0x000000040e137981 */ /* 0x000ea2000c1e1900 */
[----:B------:R-:W-:Y:S01]  /*2a60*/  BSSY.RELIABLE B1, `(.L_x_215) ;  /* 0x0000008000017945 */ /* 0x000fe20003800100 */
[----:B--2---:R-:W-:-:S13]  /*2a70*/  FSETP.GEU.AND P1, PT, R19, R20, PT ;  /* 0x000000141300720b */ /* 0x004fda0003f2e000 */
[----:B------:R-:W-:Y:S05]  /*2a80*/  @P1 BRA `(.L_x_216) ;  /* 0x0000000000141947 */ /* 0x000fea0003800000 */
[----:B------:R-:W2:Y:S01]  /*2a90*/  LDG.E R15, desc[UR4][R14.64+0x4] ;  /* 0x000004040e0f7981 */ /* 0x000ea2000c1e1900 */
[----:B------:R-:W-:Y:S01]  /*2aa0*/  IMAD.MOV.U32 R7, RZ, RZ, R0 ;  /* 0x000000ffff077224 */ /* 0x000fe200078e0000 */
[----:B--2---:R-:W-:-:S13]  /*2ab0*/  FSETP.GE.AND P1, PT, R15, R20, PT ;  /* 0x000000140f00720b */ /* 0x004fda0003f26000 */
[----:B------:R-:W-:Y:S05]  /*2ac0*/  @P1 BREAK.RELIABLE B1 ;  /* 0x0000000000011942 */ /* 0x000fea0003800100 */
[----:B------:R-:W-:Y:S05]  /*2ad0*/  @P1 BRA `(.L_x_210) ;  /* 0x0000000000201947 */ /* 0x000fea0003800000 */
.L_x_216:
[----:B------:R-:W-:Y:S05]  /*2ae0*/  BSYNC.RELIABLE B1 ;  /* 0x0000000000017941 */ /* 0x000fea0003800100 */
.L_x_215:
[----:B------:R-:W-:-:S13]  /*2af0*/  FSETP.GT.AND P1, PT, R19, R20, PT ;  /* 0x000000141300720b */ /* 0x000fda0003f24000 */
[C---:B------:R-:W-:Y:S02]  /*2b00*/  @!P1 VIADD R17, R0.reuse, 0x1 ;  /* 0x0000000100119836 */ /* 0x040fe40000000000 */
[----:B------:R-:W-:Y:S02]  /*2b10*/  @P1 VIADD R2, R0, 0xffffffff ;  /* 0xffffffff00021836 */ /* 0x000fe40000000000 */
[----:B------:R-:W-:-:S03]  /*2b20*/  IMAD.MOV.U32 R0, RZ, RZ, R17 ;  /* 0x000000ffff007224 */ /* 0x000fc600078e0011 */
[----:B------:R-:W-:-:S13]  /*2b30*/  ISETP.GT.AND P1, PT, R17, R2, PT ;  /* 0x000000021100720c */ /* 0x000fda0003f24270 */
[----:B------:R-:W-:Y:S05]  /*2b40*/  @!P1 BRA `(.L_x_217) ;  /* 0xfffffffc00909947 */ /* 0x000fea000383ffff */
[----:B------:R-:W-:-:S07]  /*2b50*/  IMAD.MOV.U32 R7, RZ, RZ, R17 ;  /* 0x000000ffff077224 */ /* 0x000fce00078e0011 */
.L_x_210:
[----:B------:R-:W-:Y:S05]  /*2b60*/  BSYNC.RECONVERGENT B0 ;  /* 0x0000000000007941 */ /* 0x000fea0003800200 */
.L_x_208:
[----:B------:R4:W-:Y:S01]  /*2b70*/  STG.E desc[UR4][R12.64], R7 ;  /* 0x000000070c007986 */ /* 0x0009e2000c101904 */
[----:B------:R-:W-:Y:S01]  /*2b80*/  FSETP.GEU.AND P0, PT, R3, R4, PT ;  /* 0x000000040300720b */ /* 0x000fe20003f0e000 */
[----:B------:R-:W-:Y:S04]  /*2b90*/  BSSY.RECONVERGENT B1, `(.L_x_218) ;  /* 0x000006a000017945 */ /* 0x000fe80003800200 */
[----:B------:R-:W-:Y:S08]  /*2ba0*/  BSSY.RELIABLE B0, `(.L_x_219) ;  /* 0x0000038000007945 */ /* 0x000ff00003800100 */
[----:B------:R-:W-:Y:S05]  /*2bb0*/  @P0 BREAK.RELIABLE B0 ;  /* 0x0000000000000942 */ /* 0x000fea0003800100 */
[----:B----4-:R-:W-:Y:S05]  /*2bc0*/  @!P0 BRA `(.L_x_220) ;  /* 0x0000000000c48947 */ /* 0x010fea0003800000 */
[----:B------:R-:W4:Y:S01]  /*2bd0*/  LDCU UR6, c[0x0][0x39c] ;  /* 0x00007380ff0677ac */ /* 0x000f220008000800 */
[----:B------:R-:W-:Y:S01]  /*2be0*/  IMAD.MOV.U32 R0, RZ, RZ, RZ ;  /* 0x000000ffff007224 */ /* 0x000fe200078e00ff */
[----:B----4-:R-:W-:-:S09]  /*2bf0*/  UISETP.GE.AND UP0, UPT, UR6, 0x1, UPT ;  /* 0x000000010600788c */ /* 0x010fd2000bf06270 */
[----:B------:R-:W-:Y:S05]  /*2c00*/  BRA.U !UP0, `(.L_x_221) ;  /* 0x0000000508887547 */ /* 0x000fea000b800000 */
[----:B------:R-:W4:Y:S01]  /*2c10*/  LDC.64 R2, c[0x0][0x388] ;  /* 0x0000e200ff027b82 */ /* 0x000f220000000a00 */
[----:B------:R-:W-:Y:S02]  /*2c20*/  IMAD.MOV.U32 R0, RZ, RZ, RZ ;  /* 0x000000ffff007224 */ /* 0x000fe400078e00ff */
[----:B------:R-:W-:-:S07]  /*2c30*/  IMAD.MOV.U32 R4, RZ, RZ, R5 ;  /* 0x000000ffff047224 */ /* 0x000fce00078e0005 */
.L_x_228:
[----:B------:R-:W-:Y:S01]  /*2c40*/  IMAD.MOV.U32 R15, RZ, RZ, R0 ;  /* 0x000000ffff0f7224 */ /* 0x000fe200078e0000 */
[----:B------:R-:W-:Y:S03]  /*2c50*/  BSSY.RELIABLE B2, `(.L_x_222) ;  /* 0x000000c000027945 */ /* 0x000fe60003800100 */
[----:B------:R-:W-:-:S05]  /*2c60*/  IMAD.IADD R0, R4, 0x1, -R15 ;  /* 0x0000000104007824 */ /* 0x000fca00078e0a0f */
[----:B------:R-:W-:-:S04]  /*2c70*/  LEA.HI R0, R0, R0, RZ, 0x1 ;  /* 0x0000000000007211 */ /* 0x000fc800078f08ff */
[----:B------:R-:W-:-:S04]  /*2c80*/  LEA.HI.SX32 R6, R0, R15, 0x1f ;  /* 0x0000000f00067211 */ /* 0x000fc800078ffaff */
[----:B------:R-:W-:-:S13]  /*2c90*/  ISETP.NE.AND P0, PT, R6, RZ, PT ;  /* 0x000000ff0600720c */ /* 0x000fda0003f05270 */
[----:B------:R-:W-:Y:S05]  /*2ca0*/  @P0 BRA `(.L_x_223) ;  /* 0x0000000000180947 */ /* 0x000fea0003800000 */
[----:B0-----:R-:W0:Y:S02]  /*2cb0*/  LDC.64 R8, c[0x0][0x388] ;  /* 0x0000e200ff087b82 */ /* 0x001e240000000a00 */
[----:B0-----:R-:W3:Y:S01]  /*2cc0*/  LDG.E R9, desc[UR4][R8.64] ;  /* 0x0000000408097981 */ /* 0x001ee2000c1e1900 */
[----:B------:R-:W-:Y:S01]  /*2cd0*/  IMAD.MOV.U32 R0, RZ, RZ, RZ ;  /* 0x000000ffff007224 */ /* 0x000fe200078e00ff */
[----:B---3--:R-:W-:-:S13]  /*2ce0*/  FSETP.GEU.AND P0, PT, R9, R24, PT ;  /* 0x000000180900720b */ /* 0x008fda0003f0e000 */
[----:B------:R-:W-:Y:S05]  /*2cf0*/  @!P0 BREAK.RELIABLE B2 ;  /* 0x0000000000028942 */ /* 0x000fea0003800100 */
[----:B------:R-:W-:Y:S05]  /*2d00*/  @!P0 BRA `(.L_x_221) ;  /* 0x0000000400488947 */ /* 0x000fea0003800000 */
.L_x_223:
[----:B------:R-:W-:Y:S05]  /*2d10*/  BSYNC.RELIABLE B2 ;  /* 0x0000000000027941 */ /* 0x000fea0003800100 */
.L_x_222:
[----:B------:R-:W-:Y:S01]  /*2d20*/  ISETP.NE.AND P0, PT, R6, R5, PT ;  /* 0x000000050600720c */ /* 0x000fe20003f05270 */
[----:B------:R-:W-:-:S12]  /*2d30*/  BSSY.RELIABLE B2, `(.L_x_224) ;  /* 0x0000007000027945 */ /* 0x000fd80003800100 */
[----:B------:R-:W-:Y:S05]  /*2d40*/  @P0 BRA `(.L_x_225) ;  /* 0x0000000000140947 */ /* 0x000fea0003800000 */
[----:B0-----:R-:W3:Y:S01]  /*2d50*/  LDG.E R9, desc[UR4][R10.64+-0x4] ;  /* 0xfffffc040a097981 */ /* 0x001ee2000c1e1900 */
[----:B------:R-:W-:Y:S01]  /*2d60*/  IMAD.MOV.U32 R0, RZ, RZ, R5 ;  /* 0x000000ffff007224 */ /* 0x000fe200078e0005 */
[----:B---3--:R-:W-:-:S13]  /*2d70*/  FSETP.GT.AND P0, PT, R9, R24, PT ;  /* 0x000000180900720b */ /* 0x008fda0003f04000 */
[----:B------:R-:W-:Y:S05]  /*2d80*/  @P0 BREAK.RELIABLE B2 ;  /* 0x0000000000020942 */ /* 0x000fea0003800100 */
[----:B------:R-:W-:Y:S05]  /*2d90*/  @P0 BRA `(.L_x_221) ;  /* 0x0000000400240947 */ /* 0x000fea0003800000 */
.L_x_225:
[----:B------:R-:W-:Y:S05]  /*2da0*/  BSYNC.RELIABLE B2 ;  /* 0x0000000000027941 */ /* 0x000fea0003800100 */
.L_x_224:
[----:B0---4-:R-:W-:-:S05]  /*2db0*/  IMAD.WIDE R8, R6, 0x4, R2 ;  /* 0x0000000406087825 */ /* 0x011fca00078e0202 */
[----:B------:R-:W3:Y:S01]  /*2dc0*/  LDG.E R17, desc[UR4][R8.64] ;  /* 0x0000000408117981 */ /* 0x000ee2000c1e1900 */
[----:B------:R-:W-:Y:S01]  /*2dd0*/  BSSY.RELIABLE B2, `(.L_x_226) ;  /* 0x0000008000027945 */ /* 0x000fe20003800100 */
[----:B---3--:R-:W-:-:S13]  /*2de0*/  FSETP.GEU.AND P0, PT, R17, R24, PT ;  /* 0x000000181100720b */ /* 0x008fda0003f0e000 */
[----:B------:R-:W-:Y:S05]  /*2df0*/  @P0 BRA `(.L_x_227) ;  /* 0x0000000000140947 */ /* 0x000fea0003800000 */
[----:B------:R-:W3:Y:S01]  /*2e00*/  LDG.E R9, desc[UR4][R8.64+0x4] ;  /* 0x0000040408097981 */ /* 0x000ee2000c1e1900 */
[----:B------:R-:W-:Y:S01]  /*2e10*/  IMAD.MOV.U32 R0, RZ, RZ, R6 ;  /* 0x000000ffff007224 */ /* 0x000fe200078e0006 */
[----:B---3--:R-:W-:-:S13]  /*2e20*/  FSETP.GE.AND P0, PT, R9, R24, PT ;  /* 0x000000180900720b */ /* 0x008fda0003f06000 */
[----:B------:R-:W-:Y:S05]  /*2e30*/  @P0 BREAK.RELIABLE B2 ;  /* 0x0000000000020942 */ /* 0x000fea0003800100 */
[----:B------:R-:W-:Y:S05]  /*2e40*/  @P0 BRA `(.L_x_221) ;  /* 0x0000000000f80947 */ /* 0x000fea0003800000 */
.L_x_227:
[----:B------:R-:W-:Y:S05]  /*2e50*/  BSYNC.RELIABLE B2 ;  /* 0x0000000000027941 */ /* 0x000fea0003800100 */
.L_x_226:
[----:B------:R-:W-:-:S13]  /*2e60*/  FSETP.GT.AND P0, PT, R17, R24, PT ;  /* 0x000000181100720b */ /* 0x000fda0003f04000 */
[C---:B------:R-:W-:Y:S02]  /*2e70*/  @P0 VIADD R15, R6.reuse, 0x1 ;  /* 0x00000001060f0836 */ /* 0x040fe40000000000 */
[----:B------:R-:W-:Y:S02]  /*2e80*/  @!P0 VIADD R4, R6, 0xffffffff ;  /* 0xffffffff06048836 */ /* 0x000fe40000000000 */
[----:B------:R-:W-:-:S03]  /*2e90*/  IMAD.MOV.U32 R0, RZ, RZ, R15 ;  /* 0x000000ffff007224 */ /* 0x000fc600078e000f */
[----:B------:R-:W-:-:S13]  /*2ea0*/  ISETP.GT.AND P0, PT, R15, R4, PT ;  /* 0x000000040f00720c */ /* 0x000fda0003f04270 */
[----:B------:R-:W-:Y:S05]  /*2eb0*/  @!P0 BRA `(.L_x_228) ;  /* 0xfffffffc00608947 */ /* 0x000fea000383ffff */
[----:B------:R-:W-:Y:S01]  /*2ec0*/  IMAD.MOV.U32 R0, RZ, RZ, R15 ;  /* 0x000000ffff007224 */ /* 0x000fe200078e000f */
[----:B------:R-:W-:Y:S06]  /*2ed0*/  BRA `(.L_x_221) ;  /* 0x0000000000d47947 */ /* 0x000fec0003800000 */
.L_x_220:
[----:B------:R-:W4:Y:S01]  /*2ee0*/  LDCU UR6, c[0x0][0x39c] ;  /* 0x00007380ff0677ac */ /* 0x000f220008000800 */
[----:B------:R-:W-:Y:S01]  /*2ef0*/  IMAD.MOV.U32 R0, RZ, RZ, RZ ;  /* 0x000000ffff007224 */ /* 0x000fe200078e00ff */
[----:B----4-:R-:W-:-:S09]  /*2f00*/  UISETP.GE.AND UP0, UPT, UR6, 0x1, UPT ;  /* 0x000000010600788c */ /* 0x010fd2000bf06270 */
[----:B------:R-:W-:Y:S05]  /*2f10*/  BRA.U !UP0, `(.L_x_229) ;  /* 0x0000000108c07547 */ /* 0x000fea000b800000 */
[----:B------:R-:W-:Y:S05]  /*2f20*/  BSYNC.RELIABLE B0 ;  /* 0x0000000000007941 */ /* 0x000fea0003800100 */
.L_x_219:
[----:B------:R-:W4:Y:S01]  /*2f30*/  LDC.64 R2, c[0x0][0x388] ;  /* 0x0000e200ff027b82 */ /* 0x000f220000000a00 */
[----:B------:R-:W-:Y:S02]  /*2f40*/  IMAD.MOV.U32 R0, RZ, RZ, RZ ;  /* 0x000000ffff007224 */ /* 0x000fe400078e00ff */
[----:B------:R-:W-:-:S07]  /*2f50*/  IMAD.MOV.U32 R4, RZ, RZ, R5 ;  /* 0x000000ffff047224 */ /* 0x000fce00078e0005 */
.L_x_237:
        /* <DEDUP_REMOVED lines=10> */
[----:B---3--:R-:W-:-:S13]  /*3000*/  FSETP.GT.AND P0, PT, R9, R24, PT ;  /* 0x000000180900720b */ /* 0x008fda0003f04000 */
[----:B------:R-:W-:Y:S05]  /*3010*/  @P0 BREAK.RELIABLE B2 ;  /* 0x0000000000020942 */ /* 0x000fea0003800100 */
[----:B------:R-:W-:Y:S05]  /*3020*/  @P0 BRA `(.L_x_221) ;  /* 0x0000000000800947 */ /* 0x000fea0003800000 */
.L_x_231:
[----:B------:R-:W-:Y:S05]  /*3030*/  BSYNC.RELIABLE B2 ;  /* 0x0000000000027941 */ /* 0x000fea0003800100 */
.L_x_230:
[----:B------:R-:W-:Y:S01]  /*3040*/  ISETP.NE.AND P0, PT, R6, R5, PT ;  /* 0x000000050600720c */ /* 0x000fe20003f05270 */
[----:B------:R-:W-:-:S12]  /*3050*/  BSSY.RELIABLE B2, `(.L_x_232) ;  /* 0x0000007000027945 */ /* 0x000fd80003800100 */
[----:B------:R-:W-:Y:S05]  /*3060*/  @P0 BRA `(.L_x_233) ;  /* 0x0000000000140947 */ /* 0x000fea0003800000 */
[----:B0-----:R-:W3:Y:S01]  /*3070*/  LDG.E R9, desc[UR4][R10.64+-0x4] ;  /* 0xfffffc040a097981 */ /* 0x001ee2000c1e1900 */
[----:B------:R-:W-:Y:S01]  /*3080*/  IMAD.MOV.U32 R0, RZ, RZ, R5 ;  /* 0x000000ffff007224 */ /* 0x000fe200078e0005 */
[----:B---3--:R-:W-:-:S13]  /*3090*/  FSETP.GEU.AND P0, PT, R9, R24, PT ;  /* 0x000000180900720b */ /* 0x008fda0003f0e000 */
[----:B------:R-:W-:Y:S05]  /*30a0*/  @!P0 BREAK.RELIABLE B2 ;  /* 0x0000000000028942 */ /* 0x000fea0003800100 */
[----:B------:R-:W-:Y:S05]  /*30b0*/  @!P0 BRA `(.L_x_221) ;  /* 0x00000000005c8947 */ /* 0x000fea0003800000 */
.L_x_233:
[----:B------:R-:W-:Y:S05]  /*30c0*/  BSYNC.RELIABLE B2 ;  /* 0x0000000000027941 */ /* 0x000fea0003800100 */
.L_x_232:
[----:B0---4-:R-:W-:-:S05]  /*30d0*/  IMAD.WIDE R8, R6, 0x4, R2 ;  /* 0x0000000406087825 */ /* 0x011fca00078e0202 */
[----:B------:R-:W3:Y:S01]  /*30e0*/  LDG.E R15, desc[UR4][R8.64+-0x4] ;  /* 0xfffffc04080f7981 */ /* 0x000ee2000c1e1900 */
[----:B------:R-:W-:Y:S01]  /*30f0*/  BSSY.RELIABLE B2, `(.L_x_234) ;  /* 0x000000a000027945 */ /* 0x000fe20003800100 */
[----:B---3--:R-:W-:-:S13]  /*3100*/  FSETP.GEU.AND P0, PT, R15, R24, PT ;  /* 0x000000180f00720b */ /* 0x008fda0003f0e000 */
[----:B------:R-:W-:Y:S05]  /*3110*/  @!P0 BRA `(.L_x_235) ;  /* 0x0000000000088947 */ /* 0x000fea0003800000 */
[----:B------:R0:W5:Y:S01]  /*3120*/  LDG.E R9, desc[UR4][R8.64] ;  /* 0x0000000408097981 */ /* 0x000162000c1e1900 */
[----:B------:R-:W-:Y:S05]  /*3130*/  BRA `(.L_x_236) ;  /* 0x0000000000147947 */ /* 0x000fea0003800000 */
.L_x_235:
[----:B------:R-:W3:Y:S01]  /*3140*/  LDG.E R9, desc[UR4][R8.64] ;  /* 0x0000000408097981 */ /* 0x000ee2000c1e1900 */
[----:B------:R-:W-:Y:S01]  /*3150*/  IMAD.MOV.U32 R0, RZ, RZ, R6 ;  /* 0x000000ffff007224 */ /* 0x000fe200078e0006 */
[----:B---3--:R-:W-:-:S13]  /*3160*/  FSETP.GE.AND P0, PT, R9, R24, PT ;  /* 0x000000180900720b */ /* 0x008fda0003f06000 */
[----:B------:R-:W-:Y:S05]  /*3170*/  @P0 BREAK.RELIABLE B2 ;  /* 0x0000000000020942 */ /* 0x000fea0003800100 */
[----:B------:R-:W-:Y:S05]  /*3180*/  @P0 BRA `(.L_x_221) ;  /* 0x0000000000280947 */ /* 0x000fea0003800000 */
.L_x_236:
[----:B------:R-:W-:Y:S05]  /*3190*/  BSYNC.RELIABLE B2 ;  /* 0x0000000000027941 */ /* 0x000fea0003800100 */
.L_x_234:
[----:B-----5:R-:W-:-:S13]  /*31a0*/  FSETP.GT.AND P0, PT, R9, R24, PT ;  /* 0x000000180900720b */ /* 0x020fda0003f04000 */
[C---:B------:R-:W-:Y:S02]  /*31b0*/  @!P0 VIADD R17, R6.reuse, 0x1 ;  /* 0x0000000106118836 */ /* 0x040fe40000000000 */
[----:B------:R-:W-:Y:S02]  /*31c0*/  @P0 VIADD R4, R6, 0xffffffff ;  /* 0xffffffff06040836 */ /* 0x000fe40000000000 */
[----:B------:R-:W-:-:S03]  /*31d0*/  IMAD.MOV.U32 R0, RZ, RZ, R17 ;  /* 0x000000ffff007224 */ /* 0x000fc600078e0011 */
[----:B------:R-:W-:-:S13]  /*31e0*/  ISETP.GT.AND P0, PT, R17, R4, PT ;  /* 0x000000041100720c */ /* 0x000fda0003f04270 */
[----:B------:R-:W-:Y:S05]  /*31f0*/  @!P0 BRA `(.L_x_237) ;  /* 0xfffffffc00588947 */ /* 0x000fea000383ffff */
[----:B------:R-:W-:Y:S01]  /*3200*/  IMAD.MOV.U32 R0, RZ, RZ, R17 ;  /* 0x000000ffff007224 */ /* 0x000fe200078e0011 */
[----:B------:R-:W-:Y:S06]  /*3210*/  BRA `(.L_x_221) ;  /* 0x0000000000047947 */ /* 0x000fec0003800000 */
.L_x_229:
[----:B------:R-:W-:Y:S05]  /*3220*/  BREAK.RELIABLE B0 ;  /* 0x0000000000007942 */ /* 0x000fea0003800100 */
.L_x_221:
[----:B------:R-:W-:Y:S05]  /*3230*/  BSYNC.RECONVERGENT B1 ;  /* 0x0000000000017941 */ /* 0x000fea0003800200 */
.L_x_218:
[----:B----4-:R-:W-:Y:S01]  /*3240*/  VIMNMX R2, PT, PT, R7, 0x1, !PT ;  /* 0x0000000107027848 */ /* 0x010fe20007fe0100 */
[----:B------:R-:W-:Y:S01]  /*3250*/  IMAD.MOV.U32 R7, RZ, RZ, 0x1 ;  /* 0x00000001ff077424 */ /* 0x000fe200078e00ff */
[----:B------:R-:W-:-:S03]  /*3260*/  VIADDMNMX R5, R0, 0x1, R5, PT ;  /* 0x0000000100057846 */ /* 0x000fc60003800105 */
[----:B------:R-:W-:Y:S01]  /*3270*/  VIADD R3, R2, 0xffffffff ;  /* 0xffffffff02037836 */ /* 0x000fe20000000000 */
[----:B------:R-:W-:Y:S04]  /*3280*/  STG.E desc[UR4][R12.64+0x8], R7 ;  /* 0x000008070c007986 */ /* 0x000fe8000c101904 */
[----:B------:R-:W-:Y:S04]  /*3290*/  STG.E desc[UR4][R12.64+0x4], R5 ;  /* 0x000004050c007986 */ /* 0x000fe8000c101904 */
[----:B------:R-:W-:Y:S01]  /*32a0*/  STG.E desc[UR4][R12.64], R3 ;  /* 0x000000030c007986 */ /* 0x000fe2000c101904 */
[----:B------:R-:W-:Y:S05]  /*32b0*/  EXIT ;  /* 0x000000000000794d */ /* 0x000fea0003800000 */
.L_x_207:
[----:B0-2---:R-:W0:Y:S01]  /*32c0*/  F2F.F64.F32 R6, R20 ;  /* 0x0000001400067310 */ /* 0x005e220000201800 */
[----:B------:R-:W-:Y:S01]  /*32d0*/  UMOV UR6, 0x54442d18 ;  /* 0x54442d1800067882 */ /* 0x000fe20000000000 */
[----:B------:R-:W-:Y:S01]  /*32e0*/  UMOV UR7, 0x400921fb ;  /* 0x400921fb00077882 */ /* 0x000fe20000000000 */
[----:B------:R-:W-:Y:S01]  /*32f0*/  FSETP.GT.AND P0, PT, R17, R20, PT ;  /* 0x000000141100720b */ /* 0x000fe20003f04000 */
[----:B------:R-:W-:Y:S04]  /*3300*/  BSSY.RECONVERGENT B1, `(.L_x_238) ;  /* 0x0000066000017945 */ /* 0x000fe80003800200 */
[----:B------:R-:W-:Y:S01]  /*3310*/  BSSY.RELIABLE B0, `(.L_x_239) ;  /* 0x000003d000007945 */ /* 0x000fe20003800100 */
[----:B---3--:R-:W2:Y:S01]  /*3320*/  F2F.F64.F32 R10, R24 ;  /* 0x00000018000a7310 */ /* 0x008ea20000201800 */
[----:B0-----:R-:W-:-:S02]  /*3330*/  DADD R8, R6, UR6 ;  /* 0x0000000606087e29 */ /* 0x001fc40008000000 */
[----:B--2---:R-:W-:-:S08]  /*3340*/  DADD R10, R10, UR6 ;  /* 0x000000060a0a7e29 */ /* 0x004fd00008000000 */
[----:B------:R-:W0:Y:S08]  /*3350*/  F2F.F32.F64 R9, R8 ;  /* 0x0000000800097310 */ /* 0x000e300000301000 */
[----:B------:R-:W2:Y:S01]  /*3360*/  F2F.F32.F64 R11, R10 ;  /* 0x0000000a000b7310 */ /* 0x000ea20000301000 */
[----:B0-----:R-:W-:Y:S02]  /*3370*/  FSEL R6, R9, R20, P0 ;  /* 0x0000001409067208 */ /* 0x001fe40000000000 */
[----:B------:R-:W-:-:S05]  /*3380*/  FSETP.GT.AND P0, PT, R17, R24, PT ;  /* 0x000000181100720b */ /* 0x000fca0003f04000 */
[----:B------:R-:W0:Y:S01]  /*3390*/  F2F.F64.F32 R14, R6 ;  /* 0x00000006000e7310 */ /* 0x000e220000201800 */
[----:B--2---:R-:W-:Y:S02]  /*33a0*/  FSEL R0, R11, R24, P0 ;  /* 0x000000180b007208 */ /* 0x004fe40000000000 */
[----:B------:R-:W-:-:S05]  /*33b0*/  FSETP.GT.AND P0, PT, R6, R19, PT ;  /* 0x000000130600720b */ /* 0x000fca0003f04000 */
[----:B------:R-:W2:Y:S01]  /*33c0*/  F2F.F64.F32 R16, R0 ;  /* 0x0000000000107310 */ /* 0x000ea20000201800 */
[----:B------:R-:W-:Y:S01]  /*33d0*/  FSETP.GT.AND P2, PT, R0, R19, PT ;  /* 0x000000130000720b */ /* 0x000fe20003f44000 */
[----:B0-----:R-:W-:-:S06]  /*33e0*/  DADD R14, R14, -UR6 ;  /* 0x800000060e0e7e29 */ /* 0x001fcc0008000000 */
[----:B------:R0:W3:Y:S01]  /*33f0*/  @P0 F2F.F32.F64 R6, R14 ;  /* 0x0000000e00060310 */ /* 0x0000e20000301000 */
[----:B--2---:R-:W-:Y:S01]  /*3400*/  DADD R16, R16, -UR6 ;  /* 0x8000000610107e29 */ /* 0x004fe20008000000 */
[----:B------:R-:W-:Y:S06]  /*3410*/  @P1 BREAK.RELIABLE B0 ;  /* 0x0000000000001942 */ /* 0x000fec0003800100 */
[----:B------:R0:W2:Y:S01]  /*3420*/  @P2 F2F.F32.F64 R0, R16 ;  /* 0x0000001000002310 */ /* 0x0000a20000301000 */
[----:B------:R-:W-:Y:S05]  /*3430*/  @!P1 BRA `(.L_x_240) ;  /* 0x0000000000989947 */ /* 0x000fea0003800000 */
[----:B------:R-:W4:Y:S01]  /*3440*/  LDCU UR6, c[0x0][0x39c] ;  /* 0x00007380ff0677ac */ /* 0x000f220008000800 */
[----:B------:R-:W-:Y:S01]  /*3450*/  IMAD.MOV.U32 R2, RZ, RZ, RZ ;  /* 0x000000ffff027224 */ /* 0x000fe200078e00ff */
[----:B----4-:R-:W-:-:S09]  /*3460*/  UISETP.GE.AND UP0, UPT, UR6, 0x1, UPT ;  /* 0x000000010600788c */ /* 0x010fd2000bf06270 */
[----:B------:R-:W-:Y:S05]  /*3470*/  BRA.U !UP0, `(.L_x_241) ;  /* 0x0000000508387547 */ /* 0x000fea000b800000 */
[----:B------:R-:W4:Y:S01]  /*3480*/  LDC.64 R10, c[0x0][0x388] ;  /* 0x0000e200ff0a7b82 */ /* 0x000f220000000a00 */
[----:B---3--:R-:W-:Y:S01]  /*3490*/  FSETP.GT.AND P0, PT, R6, R3, PT ;  /* 0x000000030600720b */ /* 0x008fe20003f04000 */
[----:B------:R-:W-:Y:S02]  /*34a0*/  IMAD.MOV.U32 R2, RZ, RZ, RZ ;  /* 0x000000ffff027224 */ /* 0x000fe400078e00ff */
[----:B------:R-:W-:-:S10]  /*34b0*/  IMAD.MOV.U32 R7, RZ, RZ, R5 ;  /* 0x000000ffff077224 */ /* 0x000fd400078e0005 */
.L_x_244:
[----:B0-----:R-:W-:-:S04]  /*34c0*/  IMAD.MOV.U32 R14, RZ, RZ, R2 ;  /* 0x000000ffff0e7224 */ /* 0x001fc800078e0002 */
[----:B------:R-:W-:-:S05]  /*34d0*/  IMAD.IADD R2, R7, 0x1, -R14 ;  /* 0x0000000107027824 */ /* 0x000fca00078e0a0e */
[----:B------:R-:W-:-:S04]  /*34e0*/  LEA.HI R2, R2, R2, RZ, 0x1 ;  /* 0x0000000202027211 */ /* 0x000fc800078f08ff */
[----:B------:R-:W-:Y:S01]  /*34f0*/  LEA.HI.SX32 R15, R2, R14, 0x1f ;  /* 0x0000000e020f7211 */ /* 0x000fe200078ffaff */
[----:B------:R-:W-:-:S03]  /*3500*/  IMAD.MOV.U32 R2, RZ, RZ, RZ ;  /* 0x000000ffff027224 */ /* 0x000fc600078e00ff */
[----:B------:R-:W-:-:S13]  /*3510*/  ISETP.EQ.AND P1, PT, R15, RZ, PT ;  /* 0x000000ff0f00720c */ /* 0x000fda0003f22270 */
[----:B------:R-:W-:Y:S05]  /*3520*/  @P0 BRA P1, `(.L_x_241) ;  /* 0x00000004000c0947 */ /* 0x000fea0000800000 */
[----:B------:R-:W-:Y:S01]  /*3530*/  FSETP.GEU.AND P1, PT, R6, R4, PT ;  /* 0x000000040600720b */ /* 0x000fe20003f2e000 */
[----:B------:R-:W-:Y:S01]  /*3540*/  IMAD.MOV.U32 R2, RZ, RZ, R5 ;  /* 0x000000ffff027224 */ /* 0x000fe200078e0005 */
[----:B------:R-:W-:-:S13]  /*3550*/  ISETP.EQ.AND P2, PT, R15, R5, PT ;  /* 0x000000050f00720c */ /* 0x000fda0003f42270 */
[----:B------:R-:W-:Y:S05]  /*3560*/  @!P1 BRA P2, `(.L_x_241) ;  /* 0x0000000000fc9947 */ /* 0x000fea0001000000 */
[----:B----4-:R-:W-:-:S05]  /*3570*/  IMAD.WIDE R8, R15, 0x4, R10 ;  /* 0x000000040f087825 */ /* 0x010fca00078e020a */
[----:B------:R-:W3:Y:S01]  /*3580*/  LDG.E R17, desc[UR4][R8.64] ;  /* 0x0000000408117981 */ /* 0x000ee2000c1e1900 */
[----:B------:R-:W-:Y:S01]  /*3590*/  BSSY.RELIABLE B2, `(.L_x_242) ;  /* 0x0000008000027945 */ /* 0x000fe20003800100 */
[----:B---3--:R-:W-:-:S13]  /*35a0*/  FSETP.GEU.AND P1, PT, R17, R6, PT ;  /* 0x000000061100720b */ /* 0x008fda0003f2e000 */
[----:B------:R-:W-:Y:S05]  /*35b0*/  @P1 BRA `(.L_x_243) ;  /* 0x0000000000141947 */ /* 0x000fea0003800000 */
[----:B------:R-:W3:Y:S01]  /*35c0*/  LDG.E R9, desc[UR4][R8.64+0x4] ;  /* 0x0000040408097981 */ /* 0x000ee2000c1e1900 */
[----:B------:R-:W-:Y:S01]  /*35d0*/  IMAD.MOV.U32 R2, RZ, RZ, R15 ;  /* 0x000000ffff027224 */ /* 0x000fe200078e000f */
[----:B---3--:R-:W-:-:S13]  /*35e0*/  FSETP.GTU.AND P1, PT, R6, R9, PT ;  /* 0x000000090600720b */ /* 0x008fda0003f2c000 */
[----:B------:R-:W-:Y:S05]  /*35f0*/  @!P1 BREAK.RELIABLE B2 ;  /* 0x0000000000029942 */ /* 0x000fea0003800100 */
[----:B------:R-:W-:Y:S05]  /*3600*/  @!P1 BRA `(.L_x_241) ;  /* 0x0000000000d49947 */ /* 0x000fea0003800000 */
.L_x_243:
[----:B------:R-:W-:Y:S05]  /*3610*/  BSYNC.RELIABLE B2 ;  /* 0x0000000000027941 */ /* 0x000fea0003800100 */
.L_x_242:
        /* <DEDUP_REMOVED lines=8> */
.L_x_240:
[----:B------:R-:W4:Y:S01]  /*36a0*/  LDCU UR6, c[0x0][0x39c] ;  /* 0x00007380ff0677ac */ /* 0x000f220008000800 */
[----:B------:R-:W-:Y:S01]  /*36b0*/  IMAD.MOV.U32 R2, RZ, RZ, RZ ;  /* 0x000000ffff027224 */ /* 0x000fe200078e00ff */
[----:B----4-:R-:W-:-:S09]  /*36c0*/  UISETP.GE.AND UP0, UPT, UR6, 0x1, UPT ;  /* 0x000000010600788c */ /* 0x010fd2000bf06270 */
[----:B------:R-:W-:Y:S05]  /*36d0*/  BRA.U !UP0, `(.L_x_245) ;  /* 0x00000001089c7547 */ /* 0x000fea000b800000 */
[----:B------:R-:W-:Y:S05]  /*36e0*/  BSYNC.RELIABLE B0 ;  /* 0x0000000000007941 */ /* 0x000fea0003800100 */
.L_x_239:
[----:B------:R-:W4:Y:S01]  /*36f0*/  LDC.64 R8, c[0x0][0x388] ;  /* 0x0000e200ff087b82 */ /* 0x000f220000000a00 */
[----:B---3--:R-:W-:Y:S01]  /*3700*/  FSETP.GEU.AND P0, PT, R6, R3, PT ;  /* 0x000000030600720b */ /* 0x008fe20003f0e000 */
[----:B------:R-:W-:Y:S02]  /*3710*/  IMAD.MOV.U32 R2, RZ, RZ, RZ ;  /* 0x000000ffff027224 */ /* 0x000fe400078e00ff */
[----:B------:R-:W-:-:S10]  /*3720*/  IMAD.MOV.U32 R7, RZ, RZ, R5 ;  /* 0x000000ffff077224 */ /* 0x000fd400078e0005 */
.L_x_249:
[----:B0-----:R-:W-:Y:S02]  /*3730*/  IMAD.MOV.U32 R15, RZ, RZ, R2 ;  /* 0x000000ffff0f7224 */ /* 0x001fe400078e0002 */
[----:B------:R-:W-:-:S04]  /*3740*/  IMAD.MOV.U32 R14, RZ, RZ, R7 ;  /* 0x000000ffff0e7224 */ /* 0x000fc800078e0007 */
[----:B------:R-:W-:-:S05]  /*3750*/  IMAD.IADD R2, R14, 0x1, -R15 ;  /* 0x000000010e027824 */ /* 0x000fca00078e0a0f */
[----:B------:R-:W-:-:S04]  /*3760*/  LEA.HI R2, R2, R2, RZ, 0x1 ;  /* 0x0000000202027211 */ /* 0x000fc800078f08ff */
[----:B------:R-:W-:Y:S01]  /*3770*/  LEA.HI.SX32 R16, R2, R15, 0x1f ;  /* 0x0000000f02107211 */ /* 0x000fe200078ffaff */
[----:B------:R-:W-:-:S03]  /*3780*/  IMAD.MOV.U32 R2, RZ, RZ, RZ ;  /* 0x000000ffff027224 */ /* 0x000fc600078e00ff */
[----:B------:R-:W-:-:S13]  /*3790*/  ISETP.EQ.AND P1, PT, R16, RZ, PT ;  /* 0x000000ff1000720c */ /* 0x000fda0003f22270 */
[----:B------:R-:W-:Y:S05]  /*37a0*/  @!P0 BRA P1, `(.L_x_241) ;  /* 0x00000000006c8947 */ /* 0x000fea0000800000 */
[----:B------:R-:W-:Y:S01]  /*37b0*/  FSETP.GT.AND P1, PT, R6, R4, PT ;  /* 0x000000040600720b */ /* 0x000fe20003f24000 */
[----:B------:R-:W-:Y:S01]  /*37c0*/  IMAD.MOV.U32 R2, RZ, RZ, R5 ;  /* 0x000000ffff027224 */ /* 0x000fe200078e0005 */
[----:B------:R-:W-:-:S13]  /*37d0*/  ISETP.EQ.AND P2, PT, R16, R5, PT ;  /* 0x000000051000720c */ /* 0x000fda0003f42270 */
[----:B------:R-:W-:Y:S05]  /*37e0*/  @P1 BRA P2, `(.L_x_241) ;  /* 0x00000000005c1947 */ /* 0x000fea0001000000 */
[----:B----4-:R-:W-:-:S05]  /*37f0*/  IMAD.WIDE R10, R16, 0x4, R8 ;  /* 0x00000004100a7825 */ /* 0x010fca00078e0208 */
[----:B------:R-:W3:Y:S01]  /*3800*/  LDG.E R7, desc[UR4][R10.64+-0x4] ;  /* 0xfffffc040a077981 */ /* 0x000ee2000c1e1900 */
[----:B------:R-:W-:Y:S01]  /*3810*/  BSSY.RELIABLE B2, `(.L_x_246) ;  /* 0x000000a000027945 */ /* 0x000fe20003800100 */
[----:B---3--:R-:W-:-:S13]  /*3820*/  FSETP.GEU.AND P1, PT, R7, R6, PT ;  /* 0x000000060700720b */ /* 0x008fda0003f2e000 */
[----:B------:R-:W-:Y:S05]  /*3830*/  @!P1 BRA `(.L_x_247) ;  /* 0x0000000000089947 */ /* 0x000fea0003800000 */
[----:B------:R0:W5:Y:S01]  /*3840*/  LDG.E R11, desc[UR4][R10.64] ;  /* 0x000000040a0b7981 */ /* 0x000162000c1e1900 */
[----:B------:R-:W-:Y:S05]  /*3850*/  BRA `(.L_x_248) ;  /* 0x0000000000147947 */ /* 0x000fea0003800000 */
.L_x_247:
[----:B------:R-:W3:Y:S01]  /*3860*/  LDG.E R11, desc[UR4][R10.64] ;  /* 0x000000040a0b7981 */ /* 0x000ee2000c1e1900 */
[----:B------:R-:W-:Y:S01]  /*3870*/  IMAD.MOV.U32 R2, RZ, RZ, R16 ;  /* 0x000000ffff027224 */ /* 0x000fe200078e0010 */
[----:B---3--:R-:W-:-:S13]  /*3880*/  FSETP.GTU.AND P1, PT, R6, R11, PT ;  /* 0x0000000b0600720b */ /* 0x008fda0003f2c000 */
[----:B------:R-:W-:Y:S05]  /*3890*/  @!P1 BREAK.RELIABLE B2 ;  /* 0x0000000000029942 */ /* 0x000fea0003800100 */
[----:B------:R-:W-:Y:S05]  /*38a0*/  @!P1 BRA `(.L_x_241) ;  /* 0x00000000002c9947 */ /* 0x000fea0003800000 */
.L_x_248:
[----:B------:R-:W-:Y:S05]  /*38b0*/  BSYNC.RELIABLE B2 ;  /* 0x0000000000027941 */ /* 0x000fea0003800100 */
.L_x_246:
[----:B-----5:R-:W-:-:S13]  /*38c0*/  FSETP.GT.AND P1, PT, R11, R6, PT ;  /* 0x000000060b00720b */ /* 0x020fda0003f24000 */
[C---:B------:R-:W-:Y:S02]  /*38d0*/  @!P1 VIADD R15, R16.reuse, 0x1 ;  /* 0x00000001100f9836 */ /* 0x040fe40000000000 */
[----:B------:R-:W-:Y:S02]  /*38e0*/  @P1 VIADD R14, R16, 0xffffffff ;  /* 0xffffffff100e1836 */ /* 0x000fe40000000000 */
[----:B------:R-:W-:Y:S02]  /*38f0*/  IMAD.MOV.U32 R2, RZ, RZ, R15 ;  /* 0x000000ffff027224 */ /* 0x000fe400078e000f */
[----:B------:R-:W-:Y:S01]  /*3900*/  IMAD.MOV.U32 R7, RZ, RZ, R14 ;  /* 0x000000ffff077224 */ /* 0x000fe200078e000e */
[----:B------:R-:W-:-:S13]  /*3910*/  ISETP.GT.AND P1, PT, R15, R14, PT ;  /* 0x0000000e0f00720c */ /* 0x000fda0003f24270 */
[----:B------:R-:W-:Y:S05]  /*3920*/  @!P1 BRA `(.L_x_249) ;  /* 0xfffffffc00809947 */ /* 0x000fea000383ffff */
[----:B------:R-:W-:Y:S01]  /*3930*/  IMAD.MOV.U32 R2, RZ, RZ, R15 ;  /* 0x000000ffff027224 */ /* 0x000fe200078e000f */
[----:B------:R-:W-:Y:S06]  /*3940*/  BRA `(.L_x_241) ;  /* 0x0000000000047947 */ /* 0x000fec0003800000 */
.L_x_245:
[----:B------:R-:W-:Y:S05]  /*3950*/  BREAK.RELIABLE B0 ;  /* 0x0000000000007942 */ /* 0x000fea0003800100 */
.L_x_241:
[----:B------:R-:W-:Y:S05]  /*3960*/  BSYNC.RECONVERGENT B1 ;  /* 0x0000000000017941 */ /* 0x000fea0003800200 */
.L_x_238:
[----:B------:R-:W-:Y:S01]  /*3970*/  FSETP.GEU.AND P0, PT, R3, R4, PT ;  /* 0x000000040300720b */ /* 0x000fe20003f0e000 */
[----:B------:R-:W-:-:S12]  /*3980*/  BSSY.RECONVERGENT B1, `(.L_x_250) ;  /* 0x0000053000017945 */ /* 0x000fd80003800200 */
[----:B------:R-:W-:Y:S05]  /*3990*/  @!P0 BRA `(.L_x_251) ;  /* 0x0000000000a88947 */ /* 0x000fea0003800000 */
[----:B------:R-:W5:Y:S01]  /*39a0*/  LDCU UR6, c[0x0][0x39c] ;  /* 0x00007380ff0677ac */ /* 0x000f620008000800 */
[----:B----4-:R-:W-:Y:S01]  /*39b0*/  IMAD.MOV.U32 R11, RZ, RZ, RZ ;  /* 0x000000ffff0b7224 */ /* 0x010fe200078e00ff */
[----:B-----5:R-:W-:-:S09]  /*39c0*/  UISETP.GE.AND UP0, UPT, UR6, 0x1, UPT ;  /* 0x000000010600788c */ /* 0x020fd2000bf06270 */
[----:B------:R-:W-:Y:S05]  /*39d0*/  BRA.U !UP0, `(.L_x_252) ;  /* 0x0000000508347547 */ /* 0x000fea000b800000 */
[----:B---3--:R-:W3:Y:S01]  /*39e0*/  LDC.64 R6, c[0x0][0x388] ;  /* 0x0000e200ff067b82 */ /* 0x008ee20000000a00 */
[----:B--2---:R-:W-:Y:S01]  /*39f0*/  FSETP.GT.AND P0, PT, R0, R3, PT ;  /* 0x000000030000720b */ /* 0x004fe20003f04000 */
[----:B------:R-:W-:Y:S02]  /*3a00*/  IMAD.MOV.U32 R3, RZ, RZ, RZ ;  /* 0x000000ffff037224 */ /* 0x000fe400078e00ff */
[----:B------:R-:W-:-:S10]  /*3a10*/  IMAD.MOV.U32 R8, RZ, RZ, R5 ;  /* 0x000000ffff087224 */ /* 0x000fd400078e0005 */
.L_x_256:
[----:B0-----:R-:W-:Y:S02]  /*3a20*/  IMAD.MOV.U32 R15, RZ, RZ, R3 ;  /* 0x000000ffff0f7224 */ /* 0x001fe400078e0003 */
        /* <DEDUP_REMOVED lines=11> */
[----:B---3--:R-:W-:-:S05]  /*3ae0*/  IMAD.WIDE R8, R14, 0x4, R6 ;  /* 0x000000040e087825 */ /* 0x008fca00078e0206 */
[----:B------:R-:W2:Y:S01]  /*3af0*/  LDG.E R3, desc[UR4][R8.64+-0x4] ;  /* 0xfffffc0408037981 */ /* 0x000ea2000c1e1900 */
[----:B------:R-:W-:Y:S01]  /*3b00*/  BSSY.RELIABLE B2, `(.L_x_253) ;  /* 0x000000a000027945 */ /* 0x000fe20003800100 */
[----:B--2---:R-:W-:-:S13]  /*3b10*/  FSETP.GEU.AND P1, PT, R3, R0, PT ;  /* 0x000000000300720b */ /* 0x004fda0003f2e000 */
[----:B------:R-:W-:Y:S05]  /*3b20*/  @!P1 BRA `(.L_x_254) ;  /* 0x0000000000089947 */ /* 0x000fea0003800000 */
[----:B------:R0:W5:Y:S01]  /*3b30*/  LDG.E R9, desc[UR4][R8.64] ;  /* 0x0000000408097981 */ /* 0x000162000c1e1900 */
[----:B------:R-:W-:Y:S05]  /*3b40*/  BRA `(.L_x_255) ;  /* 0x0000000000147947 */ /* 0x000fea0003800000 */
.L_x_254:
[----:B------:R-:W2:Y:S01]  /*3b50*/  LDG.E R9, desc[UR4][R8.64] ;  /* 0x0000000408097981 */ /* 0x000ea2000c1e1900 */
[----:B------:R-:W-:Y:S01]  /*3b60*/  IMAD.MOV.U32 R11, RZ, RZ, R14 ;  /* 0x000000ffff0b7224 */ /* 0x000fe200078e000e */
[----:B--2---:R-:W-:-:S13]  /*3b70*/  FSETP.GTU.AND P1, PT, R0, R9, PT ;  /* 0x000000090000720b */ /* 0x004fda0003f2c000 */
[----:B------:R-:W-:Y:S05]  /*3b80*/  @!P1 BREAK.RELIABLE B2 ;  /* 0x0000000000029942 */ /* 0x000fea0003800100 */
[----:B------:R-:W-:Y:S05]  /*3b90*/  @!P1 BRA `(.L_x_252) ;  /* 0x0000000000c49947 */ /* 0x000fea0003800000 */
.L_x_255:
[----:B------:R-:W-:Y:S05]  /*3ba0*/  BSYNC.RELIABLE B2 ;  /* 0x0000000000027941 */ /* 0x000fea0003800100 */
.L_x_253:
[----:B-----5:R-:W-:-:S13]  /*3bb0*/  FSETP.GT.AND P1, PT, R9, R0, PT ;  /* 0x000000000900720b */ /* 0x020fda0003f24000 */
[C---:B------:R-:W-:Y:S02]  /*3bc0*/  @P1 VIADD R15, R14.reuse, 0x1 ;  /* 0x000000010e0f1836 */ /* 0x040fe40000000000 */
[----:B------:R-:W-:Y:S02]  /*3bd0*/  @!P1 VIADD R10, R14, 0xffffffff ;  /* 0xffffffff0e0a9836 */ /* 0x000fe40000000000 */
[----:B------:R-:W-:Y:S02]  /*3be0*/  IMAD.MOV.U32 R3, RZ, RZ, R15 ;  /* 0x000000ffff037224 */ /* 0x000fe400078e000f */
[----:B0-----:R-:W-:Y:S01]  /*3bf0*/  IMAD.MOV.U32 R8, RZ, RZ, R10 ;  /* 0x000000ffff087224 */ /* 0x001fe200078e000a */
[----:B------:R-:W-:-:S13]  /*3c00*/  ISETP.GT.AND P1, PT, R15, R10, PT ;  /* 0x0000000a0f00720c */ /* 0x000fda0003f24270 */
[----:B------:R-:W-:Y:S05]  /*3c10*/  @!P1 BRA `(.L_x_256) ;  /* 0xfffffffc00809947 */ /* 0x000fea000383ffff */
[----:B------:R-:W-:Y:S01]  /*3c20*/  IMAD.MOV.U32 R11, RZ, RZ, R15 ;  /* 0x000000ffff0b7224 */ /* 0x000fe200078e000f */
[----:B------:R-:W-:Y:S06]  /*3c30*/  BRA `(.L_x_252) ;  /* 0x00000000009c7947 */ /* 0x000fec0003800000 */
.L_x_251:
[----:B------:R-:W5:Y:S01]  /*3c40*/  LDCU UR6, c[0x0][0x39c] ;  /* 0x00007380ff0677ac */ /* 0x000f620008000800 */
[----:B----4-:R-:W-:Y:S01]  /*3c50*/  IMAD.MOV.U32 R11, RZ, RZ, RZ ;  /* 0x000000ffff0b7224 */ /* 0x010fe200078e00ff */
[----:B-----5:R-:W-:-:S09]  /*3c60*/  UISETP.GE.AND UP0, UPT, UR6, 0x1, UPT ;  /* 0x000000010600788c */ /* 0x020fd2000bf06270 */
[----:B------:R-:W-:Y:S05]  /*3c70*/  BRA.U !UP0, `(.L_x_252) ;  /* 0x00000001088c7547 */ /* 0x000fea000b800000 */
[----:B------:R-:W4:Y:S01]  /*3c80*/  LDC.64 R8, c[0x0][0x388] ;  /* 0x0000e200ff087b82 */ /* 0x000f220000000a00 */
[----:B--2---:R-:W-:Y:S01]  /*3c90*/  FSETP.GEU.AND P0, PT, R0, R3, PT ;  /* 0x000000030000720b */ /* 0x004fe20003f0e000 */
[----:B------:R-:W-:Y:S02]  /*3ca0*/  IMAD.MOV.U32 R3, RZ, RZ, RZ ;  /* 0x000000ffff037224 */ /* 0x000fe400078e00ff */
[----:B---3--:R-:W-:-:S10]  /*3cb0*/  IMAD.MOV.U32 R6, RZ, RZ, R5 ;  /* 0x000000ffff067224 */ /* 0x008fd400078e0005 */
.L_x_259:
[----:B0-----:R-:W-:Y:S02]  /*3cc0*/  IMAD.MOV.U32 R15, RZ, RZ, R3 ;  /* 0x000000ffff0f7224 */ /* 0x001fe400078e0003 */
[----:B------:R-:W-:Y:S02]  /*3cd0*/  IMAD.MOV.U32 R10, RZ, RZ, R6 ;  /* 0x000000ffff0a7224 */ /* 0x000fe400078e0006 */
[----:B------:R-:W-:Y:S02]  /*3ce0*/  IMAD.MOV.U32 R11, RZ, RZ, RZ ;  /* 0x000000ffff0b7224 */ /* 0x000fe400078e00ff */
[----:B------:R-:W-:-:S05]  /*3cf0*/  IMAD.IADD R3, R10, 0x1, -R15 ;  /* 0x000000010a037824 */ /* 0x000fca00078e0a0f */
[----:B------:R-:W-:-:S04]  /*3d00*/  LEA.HI R3, R3, R3, RZ, 0x1 ;  /* 0x0000000303037211 */ /* 0x000fc800078f08ff */
[----:B------:R-:W-:-:S04]  /*3d10*/  LEA.HI.SX32 R3, R3, R15, 0x1f ;  /* 0x0000000f03037211 */ /* 0x000fc800078ffaff */
[----:B------:R-:W-:-:S13]  /*3d20*/  ISETP.EQ.AND P1, PT, R3, RZ, PT ;  /* 0x000000ff0300720c */ /* 0x000fda0003f22270 */
[----:B------:R-:W-:Y:S05]  /*3d30*/  @!P0 BRA P1, `(.L_x_252) ;  /* 0x00000000005c8947 */ /* 0x000fea0000800000 */
[----:B------:R-:W-:Y:S01]  /*3d40*/  FSETP.GT.AND P1, PT, R0, R4, PT ;  /* 0x000000040000720b */ /* 0x000fe20003f24000 */
[----:B------:R-:W-:Y:S01]  /*3d50*/  IMAD.MOV.U32 R11, RZ, RZ, R5 ;  /* 0x000000ffff0b7224 */ /* 0x000fe200078e0005 */
[----:B------:R-:W-:-:S13]  /*3d60*/  ISETP.EQ.AND P2, PT, R3, R5, PT ;  /* 0x000000050300720c */ /* 0x000fda0003f42270 */
[----:B------:R-:W-:Y:S05]  /*3d70*/  @P1 BRA P2, `(.L_x_252) ;  /* 0x00000000004c1947 */ /* 0x000fea0001000000 */
[----:B----4-:R-:W-:-:S05]  /*3d80*/  IMAD.WIDE R6, R3, 0x4, R8 ;  /* 0x0000000403067825 */ /* 0x010fca00078e0208 */
[----:B------:R-:W2:Y:S01]  /*3d90*/  LDG.E R17, desc[UR4][R6.64] ;  /* 0x0000000406117981 */ /* 0x000ea2000c1e1900 */
[----:B------:R-:W-:Y:S01]  /*3da0*/  BSSY.RELIABLE B2, `(.L_x_257) ;  /* 0x0000008000027945 */ /* 0x000fe20003800100 */
[----:B--2---:R-:W-:-:S13]  /*3db0*/  FSETP.GEU.AND P1, PT, R17, R0, PT ;  /* 0x000000001100720b */ /* 0x004fda0003f2e000 */
[----:B------:R-:W-:Y:S05]  /*3dc0*/  @P1 BRA `(.L_x_258) ;  /* 0x0000000000141947 */ /* 0x000fea0003800000 */
[----:B------:R-:W2:Y:S01]  /*3dd0*/  LDG.E R7, desc[UR4][R6.64+0x4] ;  /* 0x0000040406077981 */ /* 0x000ea2000c1e1900 */
[----:B------:R-:W-:Y:S01]  /*3de0*/  IMAD.MOV.U32 R11, RZ, RZ, R3 ;  /* 0x000000ffff0b7224 */ /* 0x000fe200078e0003 */
[----:B--2---:R-:W-:-:S13]  /*3df0*/  FSETP.GTU.AND P1, PT, R0, R7, PT ;  /* 0x000000070000720b */ /* 0x004fda0003f2c000 */
[----:B------:R-:W-:Y:S05]  /*3e00*/  @!P1 BREAK.RELIABLE B2 ;  /* 0x0000000000029942 */ /* 0x000fea0003800100 */
[----:B------:R-:W-:Y:S05]  /*3e10*/  @!P1 BRA `(.L_x_252) ;  /* 0x0000000000249947 */ /* 0x000fea0003800000 */
.L_x_258:
[----:B------:R-:W-:Y:S05]  /*3e20*/  BSYNC.RELIABLE B2 ;  /* 0x0000000000027941 */ /* 0x000fea0003800100 */
.L_x_257:
[----:B------:R-:W-:-:S13]  /*3e30*/  FSETP.GT.AND P1, PT, R17, R0, PT ;  /* 0x000000001100720b */ /* 0x000fda0003f24000 */
[C---:B------:R-:W-:Y:S02]  /*3e40*/  @!P1 VIADD R15, R3.reuse, 0x1 ;  /* 0x00000001030f9836 */ /* 0x040fe40000000000 */
[----:B------:R-:W-:Y:S02]  /*3e50*/  @P1 VIADD R10, R3, 0xffffffff ;  /* 0xffffffff030a1836 */ /* 0x000fe40000000000 */
[----:B------:R-:W-:Y:S02]  /*3e60*/  IMAD.MOV.U32 R3, RZ, RZ, R15 ;  /* 0x000000ffff037224 */ /* 0x000fe400078e000f */
[----:B------:R-:W-:Y:S01]  /*3e70*/  IMAD.MOV.U32 R6, RZ, RZ, R10 ;  /* 0x000000ffff067224 */ /* 0x000fe200078e000a */
[----:B------:R-:W-:-:S13]  /*3e80*/  ISETP.GT.AND P1, PT, R15, R10, PT ;  /* 0x0000000a0f00720c */ /* 0x000fda0003f24270 */
[----:B------:R-:W-:Y:S05]  /*3e90*/  @!P1 BRA `(.L_x_259) ;  /* 0xfffffffc00889947 */ /* 0x000fea000383ffff */
[----:B------:R-:W-:-:S07]  /*3ea0*/  IMAD.MOV.U32 R11, RZ, RZ, R15 ;  /* 0x000000ffff0b7224 */ /* 0x000fce00078e000f */
.L_x_252:
[----:B------:R-:W-:Y:S05]  /*3eb0*/  BSYNC.RECONVERGENT B1 ;  /* 0x0000000000017941 */ /* 0x000fea0003800200 */
.L_x_250:
[CC--:B------:R-:W-:Y:S01]  /*3ec0*/  VIMNMX R3, PT, PT, R11.reuse, R2.reuse, PT ;  /* 0x000000020b037248 */ /* 0x0c0fe20003fe0100 */
[----:B------:R-:W-:Y:S01]  /*3ed0*/  STG.E desc[UR4][R12.64+0x8], RZ ;  /* 0x000008ff0c007986 */ /* 0x000fe2000c101904 */
[----:B------:R-:W-:-:S03]  /*3ee0*/  VIMNMX R11, PT, PT, R11, R2, !PT ;  /* 0x000000020b0b7248 */ /* 0x000fc60007fe0100 */
[----:B------:R-:W-:Y:S04]  /*3ef0*/  STG.E desc[UR4][R12.64], R3 ;  /* 0x000000030c007986 */ /* 0x000fe8000c101904 */
[----:B------:R-:W-:Y:S01]  /*3f00*/  STG.E desc[UR4][R12.64+0x4], R11 ;  /* 0x0000040b0c007986 */ /* 0x000fe2000c101904 */
[----:B------:R-:W-:Y:S05]  /*3f10*/  EXIT ;  /* 0x000000000000794d */ /* 0x000fea0003800000 */
        .weak           $__internal_4_$__cuda_sm20_div_rn_f64_full
        .type           $__internal_4_$__cuda_sm20_div_rn_f64_full,@function
        .size           $__internal_4_$__cuda_sm20_div_rn_f64_full,($__internal_5_$__cuda_sm20_sqrt_rn_f32_slowpath - $__internal_4_$__cuda_sm20_div_rn_f64_full)
$__internal_4_$__cuda_sm20_div_rn_f64_full:
[C---:B------:R-:W-:Y:S01]  /*3f20*/  FSETP.GEU.AND P0, PT, |R21|.reuse, 1.469367938527859385e-39, PT ;  /* 0x001000001500780b */ /* 0x040fe20003f0e200 */
[----:B------:R-:W-:Y:S01]  /*3f30*/  IMAD.MOV.U32 R24, RZ, RZ, 0x1 ;  /* 0x00000001ff187424 */ /* 0x000fe200078e00ff */
[----:B------:R-:W-:Y:S01]  /*3f40*/  LOP3.LUT R18, R21, 0x800fffff, RZ, 0xc0, !PT ;  /* 0x800fffff15127812 */ /* 0x000fe200078ec0ff */
[----:B------:R-:W-:Y:S01]  /*3f50*/  IMAD.MOV.U32 R33, RZ, RZ, 0x1ca00000 ;  /* 0x1ca00000ff217424 */ /* 0x000fe200078e00ff */
[C---:B------:R-:W-:Y:S01]  /*3f60*/  FSETP.GEU.AND P2, PT, |R23|.reuse, 1.469367938527859385e-39, PT ;  /* 0x001000001700780b */ /* 0x040fe20003f4e200 */
[----:B------:R-:W-:Y:S01]  /*3f70*/  BSSY.RECONVERGENT B1, `(.L_x_260) ;  /* 0x0000052000017945 */ /* 0x000fe20003800200 */
[----:B------:R-:W-:Y:S01]  /*3f80*/  LOP3.LUT R19, R18, 0x3ff00000, RZ, 0xfc, !PT ;  /* 0x3ff0000012137812 */ /* 0x000fe200078efcff */
[----:B------:R-:W-:Y:S01]  /*3f90*/  IMAD.MOV.U32 R18, RZ, RZ, R20 ;  /* 0x000000ffff127224 */ /* 0x000fe200078e0014 */
[----:B------:R-:W-:Y:S02]  /*3fa0*/  LOP3.LUT R32, R23, 0x7ff00000, RZ, 0xc0, !PT ;  /* 0x7ff0000017207812 */ /* 0x000fe400078ec0ff */
[----:B------:R-:W-:-:S03]  /*3fb0*/  LOP3.LUT R35, R21, 0x7ff00000, RZ, 0xc0, !PT ;  /* 0x7ff0000015237812 */ /* 0x000fc600078ec0ff */
[----:B------:R-:W-:Y:S01]  /*3fc0*/  @!P0 DMUL R18, R20, 8.98846567431157953865e+307 ;  /* 0x7fe0000014128828 */ /* 0x000fe20000000000 */
[C---:B------:R-:W-:Y:S01]  /*3fd0*/  ISETP.GE.U32.AND P1, PT, R32.reuse, R35, PT ;  /* 0x000000232000720c */ /* 0x040fe20003f26070 */
[----:B------:R-:W-:Y:S02]  /*3fe0*/  IMAD.MOV.U32 R34, RZ, RZ, R32 ;  /* 0x000000ffff227224 */ /* 0x000fe400078e0020 */
[----:B------:R-:W-:Y:S01]  /*3ff0*/  @!P2 LOP3.LUT R29, R21, 0x7ff00000, RZ, 0xc0, !PT ;  /* 0x7ff00000151da812 */ /* 0x000fe200078ec0ff */
[----:B------:R-:W-:Y:S01]  /*4000*/  @!P2 IMAD.MOV.U32 R28, RZ, RZ, RZ ;  /* 0x000000ffff1ca224 */ /* 0x000fe200078e00ff */
[----:B------:R-:W0:Y:S02]  /*4010*/  MUFU.RCP64H R25, R19 ;  /* 0x0000001300197308 */ /* 0x000e240000001800 */
[----:B------:R-:W-:Y:S02]  /*4020*/  @!P2 ISETP.GE.U32.AND P3, PT, R32, R29, PT ;  /* 0x0000001d2000a20c */ /* 0x000fe40003f66070 */
[----:B------:R-:W-:-:S02]  /*4030*/  @!P0 LOP3.LUT R35, R19, 0x7ff00000, RZ, 0xc0, !PT ;  /* 0x7ff0000013238812 */ /* 0x000fc400078ec0ff */
[----:B------:R-:W-:-:S03]  /*4040*/  @!P2 SEL R29, R33, 0x63400000, !P3 ;  /* 0x63400000211da807 */ /* 0x000fc60005800000 */
[----:B------:R-:W-:Y:S01]  /*4050*/  VIADD R36, R35, 0xffffffff ;  /* 0xffffffff23247836 */ /* 0x000fe20000000000 */
[----:B------:R-:W-:-:S04]  /*4060*/  @!P2 LOP3.LUT R29, R29, 0x80000000, R23, 0xf8, !PT ;  /* 0x800000001d1da812 */ /* 0x000fc800078ef817 */
[----:B------:R-:W-:Y:S01]  /*4070*/  @!P2 LOP3.LUT R29, R29, 0x100000, RZ, 0xfc, !PT ;  /* 0x001000001d1da812 */ /* 0x000fe200078efcff */
[----:B0-----:R-:W-:-:S08]  /*4080*/  DFMA R26, R24, -R18, 1 ;  /* 0x3ff00000181a742b */ /* 0x001fd00000000812 */
[----:B------:R-:W-:-:S08]  /*4090*/  DFMA R26, R26, R26, R26 ;  /* 0x0000001a1a1a722b */ /* 0x000fd0000000001a */
[----:B------:R-:W-:Y:S01]  /*40a0*/  DFMA R26, R24, R26, R24 ;  /* 0x0000001a181a722b */ /* 0x000fe20000000018 */
[----:B------:R-:W-:Y:S01]  /*40b0*/  SEL R25, R33, 0x63400000, !P1 ;  /* 0x6340000021197807 */ /* 0x000fe20004800000 */
[----:B------:R-:W-:-:S03]  /*40c0*/  IMAD.MOV.U32 R24, RZ, RZ, R22 ;  /* 0x000000ffff187224 */ /* 0x000fc600078e0016 */
[----:B------:R-:W-:-:S03]  /*40d0*/  LOP3.LUT R25, R25, 0x800fffff, R23, 0xf8, !PT ;  /* 0x800fffff19197812 */ /* 0x000fc600078ef817 */
[----:B------:R-:W-:-:S03]  /*40e0*/  DFMA R30, R26, -R18, 1 ;  /* 0x3ff000001a1e742b */ /* 0x000fc60000000812 */
[----:B------:R-:W-:-:S05]  /*40f0*/  @!P2 DFMA R24, R24, 2, -R28 ;  /* 0x400000001818a82b */ /* 0x000fca000000081c */
[----:B------:R-:W-:-:S05]  /*4100*/  DFMA R30, R26, R30, R26 ;  /* 0x0000001e1a1e722b */ /* 0x000fca000000001a */
[----:B------:R-:W-:-:S03]  /*4110*/  @!P2 LOP3.LUT R34, R25, 0x7ff00000, RZ, 0xc0, !PT ;  /* 0x7ff000001922a812 */ /* 0x000fc600078ec0ff */
[----:B------:R-:W-:Y:S02]  /*4120*/  DMUL R26, R30, R24 ;  /* 0x000000181e1a7228 */ /* 0x000fe40000000000 */
[----:B------:R-:W-:-:S05]  /*4130*/  VIADD R28, R34, 0xffffffff ;  /* 0xffffffff221c7836 */ /* 0x000fca0000000000 */
[----:B------:R-:W-:Y:S01]  /*4140*/  ISETP.GT.U32.AND P0, PT, R28, 0x7feffffe, PT ;  /* 0x7feffffe1c00780c */ /* 0x000fe20003f04070 */
[----:B------:R-:W-:-:S03]  /*4150*/  DFMA R28, R26, -R18, R24 ;  /* 0x800000121a1c722b */ /* 0x000fc60000000018 */
[----:B------:R-:W-:-:S05]  /*4160*/  ISETP.GT.U32.OR P0, PT, R36, 0x7feffffe, P0 ;  /* 0x7feffffe2400780c */ /* 0x000fca0000704470 */
[----:B------:R-:W-:-:S08]  /*4170*/  DFMA R28, R30, R28, R26 ;  /* 0x0000001c1e1c722b */ /* 0x000fd0000000001a */
[----:B------:R-:W-:Y:S05]  /*4180*/  @P0 BRA `(.L_x_261) ;  /* 0x00000000006c0947 */ /* 0x000fea0003800000 */
[----:B------:R-:W-:-:S04]  /*4190*/  LOP3.LUT R23, R21, 0x7ff00000, RZ, 0xc0, !PT ;  /* 0x7ff0000015177812 */ /* 0x000fc800078ec0ff */
[CC--:B------:R-:W-:Y:S02]  /*41a0*/  VIADDMNMX R22, R32.reuse, -R23.reuse, 0xb9600000, !PT ;  /* 0xb960000020167446 */ /* 0x0c0fe40007800917 */
[----:B------:R-:W-:Y:S02]  /*41b0*/  ISETP.GE.U32.AND P0, PT, R32, R23, PT ;  /* 0x000000172000720c */ /* 0x000fe40003f06070 */
[----:B------:R-:W-:Y:S02]  /*41c0*/  VIMNMX R22, PT, PT, R22, 0x46a00000, PT ;  /* 0x46a0000016167848 */ /* 0x000fe40003fe0100 */
[----:B------:R-:W-:-:S05]  /*41d0*/  SEL R33, R33, 0x63400000, !P0 ;  /* 0x6340000021217807 */ /* 0x000fca0004000000 */
[----:B------:R-:W-:Y:S02]  /*41e0*/  IMAD.IADD R30, R22, 0x1, -R33 ;  /* 0x00000001161e7824 */ /* 0x000fe400078e0a21 */
[----:B------:R-:W-:Y:S02]  /*41f0*/  IMAD.MOV.U32 R22, RZ, RZ, RZ ;  /* 0x000000ffff167224 */ /* 0x000fe400078e00ff */
[----:B------:R-:W-:-:S06]  /*4200*/  VIADD R23, R30, 0x7fe00000 ;  /* 0x7fe000001e177836 */ /* 0x000fcc0000000000 */
        /* <DEDUP_REMOVED lines=9> */
[----:B------:R-:W-:Y:S01]  /*42a0*/  IMAD.MOV R19, RZ, RZ, -R30 ;  /* 0x000000ffff137224 */ /* 0x000fe200078e0a1e */
[----:B------:R-:W-:Y:S01]  /*42b0*/  DMUL.RP R22, R28, R22 ;  /* 0x000000161c167228 */ /* 0x000fe20000008000 */
[----:B------:R-:W-:-:S06]  /*42c0*/  IMAD.MOV.U32 R18, RZ, RZ, RZ ;  /* 0x000000ffff127224 */ /* 0x000fcc00078e00ff */
[----:B------:R-:W-:-:S03]  /*42d0*/  DFMA R18, R26, -R18, R28 ;  /* 0x800000121a12722b */ /* 0x000fc6000000001c */
[----:B------:R-:W-:-:S03]  /*42e0*/  LOP3.LUT R21, R23, R21, RZ, 0x3c, !PT ;  /* 0x0000001517157212 */ /* 0x000fc600078e3cff */
[----:B------:R-:W-:-:S04]  /*42f0*/  IADD3 R18, PT, PT, -R30, -0x43300000, RZ ;  /* 0xbcd000001e127810 */ /* 0x000fc80007ffe1ff */
[----:B------:R-:W-:-:S04]  /*4300*/  FSETP.NEU.AND P0, PT, |R19|, R18, PT ;  /* 0x000000121300720b */ /* 0x000fc80003f0d200 */
[----:B------:R-:W-:Y:S02]  /*4310*/  FSEL R26, R22, R26, !P0 ;  /* 0x0000001a161a7208 */ /* 0x000fe40004000000 */
[----:B------:R-:W-:Y:S01]  /*4320*/  FSEL R27, R21, R27, !P0 ;  /* 0x0000001b151b7208 */ /* 0x000fe20004000000 */
[----:B------:R-:W-:Y:S06]  /*4330*/  BRA `(.L_x_262) ;  /* 0x0000000000547947 */ /* 0x000fec0003800000 */
.L_x_261:
[----:B------:R-:W-:-:S14]  /*4340*/  DSETP.NAN.AND P0, PT, R22, R22, PT ;  /* 0x000000161600722a */ /* 0x000fdc0003f08000 */
[----:B------:R-:W-:Y:S05]  /*4350*/  @P0 BRA `(.L_x_263) ;  /* 0x0000000000440947 */ /* 0x000fea0003800000 */
[----:B------:R-:W-:-:S14]  /*4360*/  DSETP.NAN.AND P0, PT, R20, R20, PT ;  /* 0x000000141400722a */ /* 0x000fdc0003f08000 */
[----:B------:R-:W-:Y:S05]  /*4370*/  @P0 BRA `(.L_x_264) ;  /* 0x0000000000300947 */ /* 0x000fea0003800000 */
[----:B------:R-:W-:Y:S01]  /*4380*/  ISETP.NE.AND P0, PT, R34, R35, PT ;  /* 0x000000232200720c */ /* 0x000fe20003f05270 */
[----:B------:R-:W-:Y:S02]  /*4390*/  IMAD.MOV.U32 R26, RZ, RZ, 0x0 ;  /* 0x00000000ff1a7424 */ /* 0x000fe400078e00ff */
[----:B------:R-:W-:-:S10]  /*43a0*/  IMAD.MOV.U32 R27, RZ, RZ, -0x80000 ;  /* 0xfff80000ff1b7424 */ /* 0x000fd400078e00ff */
[----:B------:R-:W-:Y:S05]  /*43b0*/  @!P0 BRA `(.L_x_262) ;  /* 0x0000000000348947 */ /* 0x000fea0003800000 */
[----:B------:R-:W-:Y:S02]  /*43c0*/  ISETP.NE.AND P0, PT, R34, 0x7ff00000, PT ;  /* 0x7ff000002200780c */ /* 0x000fe40003f05270 */
[----:B------:R-:W-:Y:S02]  /*43d0*/  LOP3.LUT R27, R23, 0x80000000, R21, 0x48, !PT ;  /* 0x80000000171b7812 */ /* 0x000fe400078e4815 */
[----:B------:R-:W-:-:S13]  /*43e0*/  ISETP.EQ.OR P0, PT, R35, RZ, !P0 ;  /* 0x000000ff2300720c */ /* 0x000fda0004702670 */
[----:B------:R-:W-:Y:S01]  /*43f0*/  @P0 LOP3.LUT R18, R27, 0x7ff00000, RZ, 0xfc, !PT ;  /* 0x7ff000001b120812 */ /* 0x000fe200078efcff */
[----:B------:R-:W-:Y:S02]  /*4400*/  @!P0 IMAD.MOV.U32 R26, RZ, RZ, RZ ;  /* 0x000000ffff1a8224 */ /* 0x000fe400078e00ff */
[----:B------:R-:W-:Y:S02]  /*4410*/  @P0 IMAD.MOV.U32 R26, RZ, RZ, RZ ;  /* 0x000000ffff1a0224 */ /* 0x000fe400078e00ff */
[----:B------:R-:W-:Y:S01]  /*4420*/  @P0 IMAD.MOV.U32 R27, RZ, RZ, R18 ;  /* 0x000000ffff1b0224 */ /* 0x000fe200078e0012 */
[----:B------:R-:W-:Y:S06]  /*4430*/  BRA `(.L_x_262) ;  /* 0x0000000000147947 */ /* 0x000fec0003800000 */
.L_x_264:
[----:B------:R-:W-:Y:S01]  /*4440*/  LOP3.LUT R27, R21, 0x80000, RZ, 0xfc, !PT ;  /* 0x00080000151b7812 */ /* 0x000fe200078efcff */
[----:B------:R-:W-:Y:S01]  /*4450*/  IMAD.MOV.U32 R26, RZ, RZ, R20 ;  /* 0x000000ffff1a7224 */ /* 0x000fe200078e0014 */
[----:B------:R-:W-:Y:S06]  /*4460*/  BRA `(.L_x_262) ;  /* 0x0000000000087947 */ /* 0x000fec0003800000 */
.L_x_263:
[----:B------:R-:W-:Y:S01]  /*4470*/  LOP3.LUT R27, R23, 0x80000, RZ, 0xfc, !PT ;  /* 0x00080000171b7812 */ /* 0x000fe200078efcff */
[----:B------:R-:W-:-:S07]  /*4480*/  IMAD.MOV.U32 R26, RZ, RZ, R22 ;  /* 0x000000ffff1a7224 */ /* 0x000fce00078e0016 */
.L_x_262:
[----:B------:R-:W-:Y:S05]  /*4490*/  BSYNC.RECONVERGENT B1 ;  /* 0x0000000000017941 */ /* 0x000fea0003800200 */
.L_x_260:
[----:B------:R-:W-:Y:S02]  /*44a0*/  IMAD.MOV.U32 R18, RZ, RZ, R0 ;  /* 0x000000ffff127224 */ /* 0x000fe400078e0000 */
[----:B------:R-:W-:-:S04]  /*44b0*/  IMAD.MOV.U32 R19, RZ, RZ, 0x0 ;  /* 0x00000000ff137424 */ /* 0x000fc800078e00ff */
[----:B------:R-:W-:Y:S05]  /*44c0*/  RET.REL.NODEC R18 `(gather_kernel_center_prune_atan) ;  /* 0xffffffb812cc7950 */ /* 0x000fea0003c3ffff */
        .weak           $__internal_5_$__cuda_sm20_sqrt_rn_f32_slowpath
        .type           $__internal_5_$__cuda_sm20_sqrt_rn_f32_slowpath,@function
        .size           $__internal_5_$__cuda_sm20_sqrt_rn_f32_slowpath,($__internal_6_$__cuda_sm3x_div_rn_noftz_f32_slowpath - $__internal_5_$__cuda_sm20_sqrt_rn_f32_slowpath)
$__internal_5_$__cuda_sm20_sqrt_rn_f32_slowpath:
[----:B------:R-:W-:-:S13]  /*44d0*/  LOP3.LUT P0, RZ, R0, 0x7fffffff, RZ, 0xc0, !PT ;  /* 0x7fffffff00ff7812 */ /* 0x000fda000780c0ff */
[----:B------:R-:W-:Y:S01]  /*44e0*/  @!P0 IMAD.MOV.U32 R9, RZ, RZ, R0 ;  /* 0x000000ffff098224 */ /* 0x000fe200078e0000 */
[----:B------:R-:W-:Y:S06]  /*44f0*/  @!P0 BRA `(.L_x_265) ;  /* 0x0000000000408947 */ /* 0x000fec0003800000 */
[----:B------:R-:W-:-:S13]  /*4500*/  FSETP.GEU.FTZ.AND P0, PT, R0, RZ, PT ;  /* 0x000000ff0000720b */ /* 0x000fda0003f1e000 */
[----:B------:R-:W-:Y:S01]  /*4510*/  @!P0 IMAD.MOV.U32 R9, RZ, RZ, 0x7fffffff ;  /* 0x7fffffffff098424 */ /* 0x000fe200078e00ff */
        /* <DEDUP_REMOVED lines=8> */
[----:B------:R-:W-:Y:S01]  /*45a0*/  @P0 FMUL.FTZ R17, R9, 0.5 ;  /* 0x3f00000009110820 */ /* 0x000fe20000410000 */
[----:B------:R-:W-:Y:S02]  /*45b0*/  @!P0 IMAD.MOV.U32 R9, RZ, RZ, R0 ;  /* 0x000000ffff098224 */ /* 0x000fe400078e0000 */
[----:B------:R-:W-:-:S04]  /*45c0*/  @P0 FADD.FTZ R16, -R15, -RZ ;  /* 0x800000ff0f100221 */ /* 0x000fc80000010100 */
[----:B------:R-:W-:-:S04]  /*45d0*/  @P0 FFMA R16, R15, R16, R14 ;  /* 0x000000100f100223 */ /* 0x000fc8000000000e */
[----:B------:R-:W-:-:S04]  /*45e0*/  @P0 FFMA R16, R16, R17, R15 ;  /* 0x0000001110100223 */ /* 0x000fc8000000000f */
[----:B------:R-:W-:-:S07]  /*45f0*/  @P0 FMUL.FTZ R9, R16, 2.3283064365386962891e-10 ;  /* 0x2f80000010090820 */ /* 0x000fce0000410000 */
.L_x_265:
[----:B------:R-:W-:Y:S02]  /*4600*/  IMAD.MOV.U32 R14, RZ, RZ, R18 ;  /* 0x000000ffff0e7224 */ /* 0x000fe400078e0012 */
[----:B------:R-:W-:-:S04]  /*4610*/  IMAD.MOV.U32 R15, RZ, RZ, 0x0 ;  /* 0x00000000ff0f7424 */ /* 0x000fc800078e00ff */
[----:B------:R-:W-:Y:S05]  /*4620*/  RET.REL.NODEC R14 `(gather_kernel_center_prune_atan) ;  /* 0xffffffb80e747950 */ /* 0x000fea0003c3ffff */
        .weak           $__internal_6_$__cuda_sm3x_div_rn_noftz_f32_slowpath
        .type           $__internal_6_$__cuda_sm3x_div_rn_noftz_f32_slowpath,@function
        .size           $__internal_6_$__cuda_sm3x_div_rn_noftz_f32_slowpath,($gather_kernel_center_prune_atan$__internal_trig_reduction_slowpathd - $__internal_6_$__cuda_sm3x_div_rn_noftz_f32_slowpath)
$__internal_6_$__cuda_sm3x_div_rn_noftz_f32_slowpath:
[--C-:B------:R-:W-:Y:S01]  /*4630*/  SHF.R.U32.HI R11, RZ, 0x17, R3.reuse ;  /* 0x00000017ff0b7819 */ /* 0x100fe20000011603 */
[----:B------:R-:W-:Y:S01]  /*4640*/  BSSY.RECONVERGENT B1, `(.L_x_266) ;  /* 0x0000063000017945 */ /* 0x000fe20003800200 */
[----:B------:R-:W-:Y:S02]  /*4650*/  SHF.R.U32.HI R10, RZ, 0x17, R0 ;  /* 0x00000017ff0a7819 */ /* 0x000fe40000011600 */
[----:B------:R-:W-:Y:S01]  /*4660*/  LOP3.LUT R18, R11, 0xff, RZ, 0xc0, !PT ;  /* 0x000000ff0b127812 */ /* 0x000fe200078ec0ff */
[----:B------:R-:W-:Y:S01]  /*4670*/  IMAD.MOV.U32 R11, RZ, RZ, R3 ;  /* 0x000000ffff0b7224 */ /* 0x000fe200078e0003 */
[----:B------:R-:W-:-:S03]  /*4680*/  LOP3.LUT R16, R10, 0xff, RZ, 0xc0, !PT ;  /* 0x000000ff0a107812 */ /* 0x000fc600078ec0ff */
        /* <DEDUP_REMOVED lines=27> */
[----:B------:R-:W-:Y:S02]  /*4840*/  @!P1 FFMA R11, R3, 1.84467440737095516160e+19, RZ ;  /* 0x5f800000030b9823 */ /* 0x000fe400000000ff */
[----:B------:R-:W-:-:S07]  /*4850*/  @!P1 VIADD R10, R10, 0x40 ;  /* 0x000000400a0a9836 */ /* 0x000fce0000000000 */
.L_x_267:
[----:B------:R-:W-:Y:S01]  /*4860*/  LEA R14, R18, 0xc0800000, 0x17 ;  /* 0xc0800000120e7811 */ /* 0x000fe200078eb8ff */
[----:B------:R-:W-:Y:S04]  /*4870*/  BSSY.RECONVERGENT B2, `(.L_x_272) ;  /* 0x0000036000027945 */ /* 0x000fe80003800200 */
[----:B------:R-:W-:Y:S02]  /*4880*/  IMAD.IADD R14, R11, 0x1, -R14 ;  /* 0x000000010b0e7824 */ /* 0x000fe400078e0a0e */
[----:B------:R-:W-:Y:S02]  /*4890*/  VIADD R11, R16, 0xffffff81 ;  /* 0xffffff81100b7836 */ /* 0x000fe40000000000 */
[----:B------:R-:W0:Y:S01]  /*48a0*/  MUFU.RCP R15, R14 ;  /* 0x0000000e000f7308 */ /* 0x000e220000001000 */
[----:B------:R-:W-:Y:S01]  /*48b0*/  FADD.FTZ R17, -R14, -RZ ;  /* 0x800000ff0e117221 */ /* 0x000fe20000010100 */
[----:B------:R-:W-:-:S03]  /*48c0*/  IMAD R0, R11, -0x800000, R0 ;  /* 0xff8000000b007824 */ /* 0x000fc600078e0200 */
[----:B0-----:R-:W-:-:S04]  /*48d0*/  FFMA R16, R15, R17, 1 ;  /* 0x3f8000000f107423 */ /* 0x001fc80000000011 */
[----:B------:R-:W-:-:S04]  /*48e0*/  FFMA R20, R15, R16, R15 ;  /* 0x000000100f147223 */ /* 0x000fc8000000000f */
[----:B------:R-:W-:-:S04]  /*48f0*/  FFMA R15, R0, R20, RZ ;  /* 0x00000014000f7223 */ /* 0x000fc800000000ff */
[----:B------:R-:W-:-:S04]  /*4900*/  FFMA R16, R17, R15, R0 ;  /* 0x0000000f11107223 */ /* 0x000fc80000000000 */
[----:B------:R-:W-:Y:S01]  /*4910*/  FFMA R19, R20, R16, R15 ;  /* 0x0000001014137223 */ /* 0x000fe2000000000f */
[----:B------:R-:W-:-:S03]  /*4920*/  IADD3 R15, PT, PT, R11, 0x7f, -R18 ;  /* 0x0000007f0b0f7810 */ /* 0x000fc60007ffe812 */
[----:B------:R-:W-:Y:S02]  /*4930*/  FFMA R16, R17, R19, R0 ;  /* 0x0000001311107223 */ /* 0x000fe40000000000 */
[----:B------:R-:W-:Y:S02]  /*4940*/  IMAD.IADD R15, R15, 0x1, R10 ;  /* 0x000000010f0f7824 */ /* 0x000fe400078e020a */
[----:B------:R-:W-:-:S05]  /*4950*/  FFMA R0, R20, R16, R19 ;  /* 0x0000001014007223 */ /* 0x000fca0000000013 */
[----:B------:R-:W-:-:S04]  /*4960*/  SHF.R.U32.HI R11, RZ, 0x17, R0 ;  /* 0x00000017ff0b7819 */ /* 0x000fc80000011600 */
[----:B------:R-:W-:-:S05]  /*4970*/  LOP3.LUT R11, R11, 0xff, RZ, 0xc0, !PT ;  /* 0x000000ff0b0b7812 */ /* 0x000fca00078ec0ff */
[----:B------:R-:W-:-:S04]  /*4980*/  IMAD.IADD R17, R11, 0x1, R15 ;  /* 0x000000010b117824 */ /* 0x000fc800078e020f */
        /* <DEDUP_REMOVED lines=11> */
[C---:B------:R-:W-:Y:S02]  /*4a40*/  VIADD R15, R17.reuse, 0x20 ;  /* 0x00000020110f7836 */ /* 0x040fe40000000000 */
[-CC-:B------:R-:W-:Y:S01]  /*4a50*/  FFMA.RM R11, R20, R16.reuse, R19.reuse ;  /* 0x00000010140b7223 */ /* 0x180fe20000004013 */
[C---:B------:R-:W-:Y:S02]  /*4a60*/  ISETP.NE.AND P2, PT, R17.reuse, RZ, PT ;  /* 0x000000ff1100720c */ /* 0x040fe40003f45270 */
[----:B------:R-:W-:Y:S01]  /*4a70*/  LOP3.LUT R14, R10, 0x7fffff, RZ, 0xc0, !PT ;  /* 0x007fffff0a0e7812 */ /* 0x000fe200078ec0ff */
[----:B------:R-:W-:Y:S01]  /*4a80*/  FFMA.RP R10, R20, R16, R19 ;  /* 0x00000010140a7223 */ /* 0x000fe20000008013 */
[----:B------:R-:W-:Y:S01]  /*4a90*/  IMAD.MOV R16, RZ, RZ, -R17 ;  /* 0x000000ffff107224 */ /* 0x000fe200078e0a11 */
[----:B------:R-:W-:Y:S02]  /*4aa0*/  ISETP.NE.AND P1, PT, R17, RZ, PT ;  /* 0x000000ff1100720c */ /* 0x000fe40003f25270 */
[----:B------:R-:W-:-:S02]  /*4ab0*/  LOP3.LUT R14, R14, 0x800000, RZ, 0xfc, !PT ;  /* 0x008000000e0e7812 */ /* 0x000fc400078efcff */
        /* <DEDUP_REMOVED lines=9> */
[----:B------:R-:W-:-:S05]  /*4b50*/  LOP3.LUT R10, R10, R11, RZ, 0xc0, !PT ;  /* 0x0000000b0a0a7212 */ /* 0x000fca00078ec0ff */
[----:B------:R-:W-:-:S05]  /*4b60*/  IMAD.IADD R15, R15, 0x1, R10 ;  /* 0x000000010f0f7824 */ /* 0x000fca00078e020a */
[----:B------:R-:W-:Y:S01]  /*4b70*/  LOP3.LUT R0, R15, R0, RZ, 0xfc, !PT ;  /* 0x000000000f007212 */ /* 0x000fe200078efcff */
[----:B------:R-:W-:Y:S06]  /*4b80*/  BRA `(.L_x_275) ;  /* 0x0000000000107947 */ /* 0x000fec0003800000 */
.L_x_274:
[----:B------:R-:W-:-:S04]  /*4b90*/  LOP3.LUT R0, R0, 0x80000000, RZ, 0xc0, !PT ;  /* 0x8000000000007812 */ /* 0x000fc800078ec0ff */
[----:B------:R-:W-:Y:S01]  /*4ba0*/  LOP3.LUT R0, R0, 0x7f800000, RZ, 0xfc, !PT ;  /* 0x7f80000000007812 */ /* 0x000fe200078efcff */
[----:B------:R-:W-:Y:S06]  /*4bb0*/  BRA `(.L_x_275) ;  /* 0x0000000000047947 */ /* 0x000fec0003800000 */
.L_x_273:
[----:B------:R-:W-:-:S07]  /*4bc0*/  IMAD R0, R15, 0x800000, R0 ;  /* 0x008000000f007824 */ /* 0x000fce00078e0200 */
.L_x_275:
[----:B------:R-:W-:Y:S05]  /*4bd0*/  BSYNC.RECONVERGENT B2 ;  /* 0x0000000000027941 */ /* 0x000fea0003800200 */
.L_x_272:
[----:B------:R-:W-:Y:S05]  /*4be0*/  BRA `(.L_x_276) ;  /* 0x0000000000207947 */ /* 0x000fea0003800000 */
.L_x_271:
[----:B------:R-:W-:-:S04]  /*4bf0*/  LOP3.LUT R0, R11, 0x80000000, R0, 0x48, !PT ;  /* 0x800000000b007812 */ /* 0x000fc800078e4800 */
[----:B------:R-:W-:Y:S01]  /*4c00*/  LOP3.LUT R0, R0, 0x7f800000, RZ, 0xfc, !PT ;  /* 0x7f80000000007812 */ /* 0x000fe200078efcff */
[----:B------:R-:W-:Y:S06]  /*4c10*/  BRA `(.L_x_276) ;  /* 0x0000000000147947 */ /* 0x000fec0003800000 */
.L_x_270:
[----:B------:R-:W-:Y:S01]  /*4c20*/  LOP3.LUT R0, R11, 0x80000000, R0, 0x48, !PT ;  /* 0x800000000b007812 */ /* 0x000fe200078e4800 */
[----:B------:R-:W-:Y:S06]  /*4c30*/  BRA `(.L_x_276) ;  /* 0x00000000000c7947 */ /* 0x000fec0003800000 */
.L_x_269:
[----:B------:R-:W0:Y:S01]  /*4c40*/  MUFU.RSQ R0, -QNAN ;  /* 0xffc0000000007908 */ /* 0x000e220000001400 */
[----:B------:R-:W-:Y:S05]  /*4c50*/  BRA `(.L_x_276) ;  /* 0x0000000000047947 */ /* 0x000fea0003800000 */
.L_x_268:
[----:B------:R-:W-:-:S07]  /*4c60*/  FADD.FTZ R0, R0, R3 ;  /* 0x0000000300007221 */ /* 0x000fce0000010000 */
.L_x_276:
[----:B------:R-:W-:Y:S05]  /*4c70*/  BSYNC.RECONVERGENT B1 ;  /* 0x0000000000017941 */ /* 0x000fea0003800200 */
.L_x_266:
[----:B------:R-:W-:Y:S02]  /*4c80*/  IMAD.MOV.U32 R10, RZ, RZ, R8 ;  /* 0x000000ffff0a7224 */ /* 0x000fe400078e0008 */
[----:B------:R-:W-:-:S04]  /*4c90*/  IMAD.MOV.U32 R11, RZ, RZ, 0x0 ;  /* 0x00000000ff0b7424 */ /* 0x000fc800078e00ff */
[----:B0-----:R-:W-:Y:S05]  /*4ca0*/  RET.REL.NODEC R10 `(gather_kernel_center_prune_atan) ;  /* 0xffffffb00ad47950 */ /* 0x001fea0003c3ffff */
        .type           $gather_kernel_center_prune_atan$__internal_trig_reduction_slowpathd,@function
        .size           $gather_kernel_center_prune_atan$__internal_trig_reduction_slowpathd,(.L_x_391 - $gather_kernel_center_prune_atan$__internal_trig_reduction_slowpathd)
$gather_kernel_center_prune_atan$__internal_trig_reduction_slowpathd:
[--C-:B------:R-:W-:Y:S01]  /*4cb0*/  SHF.R.U32.HI R0, RZ, 0x14, R27.reuse ;  /* 0x00000014ff007819 */ /* 0x100fe2000001161b */
[----:B------:R-:W-:Y:S02]  /*4cc0*/  IMAD.MOV.U32 R8, RZ, RZ, R26 ;  /* 0x000000ffff087224 */ /* 0x000fe400078e001a */
[----:B------:R-:W-:Y:S01]  /*4cd0*/  IMAD.MOV.U32 R17, RZ, RZ, R27 ;  /* 0x000000ffff117224 */ /* 0x000fe200078e001b */
[----:B------:R-:W-:Y:S01]  /*4ce0*/  LOP3.LUT R9, R0, 0x7ff, RZ, 0xc0, !PT ;  /* 0x000007ff00097812 */ /* 0x000fe200078ec0ff */
[----:B------:R-:W-:-:S03]  /*4cf0*/  IMAD.MOV.U32 R14, RZ, RZ, RZ ;  /* 0x000000ffff0e7224 */ /* 0x000fc600078e00ff */
[----:B------:R-:W-:-:S13]  /*4d00*/  ISETP.NE.AND P0, PT, R9, 0x7ff, PT ;  /* 0x000007ff0900780c */ /* 0x000fda0003f05270 */
[----:B------:R-:W-:Y:S05]  /*4d10*/  @!P0 BRA `(.L_x_277) ;  /* 0x0000000800688947 */ /* 0x000fea0003800000 */
[----:B------:R-:W-:Y:S01]  /*4d20*/  VIADD R9, R9, 0xfffffc00 ;  /* 0xfffffc0009097836 */ /* 0x000fe20000000000 */
[----:B------:R-:W-:Y:S01]  /*4d30*/  BSSY.RECONVERGENT B2, `(.L_x_278) ;  /* 0x0000034000027945 */ /* 0x000fe20003800200 */
[----:B------:R-:W-:-:S03]  /*4d40*/  CS2R R28, SRZ ;  /* 0x00000000001c7805 */ /* 0x000fc6000001ff00 */
[----:B------:R-:W-:Y:S02]  /*4d50*/  SHF.R.U32.HI R16, RZ, 0x6, R9 ;  /* 0x00000006ff107819 */ /* 0x000fe40000011609 */
[----:B------:R-:W-:Y:S02]  /*4d60*/  ISETP.GE.U32.AND P0, PT, R9, 0x80, PT ;  /* 0x000000800900780c */ /* 0x000fe40003f06070 */
[C---:B------:R-:W-:Y:S02]  /*4d70*/  IADD3 R9, PT, PT, -R16.reuse, 0x13, RZ ;  /* 0x0000001310097810 */ /* 0x040fe40007ffe1ff */
[----:B------:R-:W-:Y:S02]  /*4d80*/  IADD3 R21, PT, PT, -R16, 0xf, RZ ;  /* 0x0000000f10157810 */ /* 0x000fe40007ffe1ff */
[----:B------:R-:W-:-:S04]  /*4d90*/  SEL R9, R9, 0x12, P0 ;  /* 0x0000001209097807 */ /* 0x000fc80000000000 */
[----:B------:R-:W-:-:S13]  /*4da0*/  ISETP.GE.AND P0, PT, R21, R9, PT ;  /* 0x000000091500720c */ /* 0x000fda0003f06270 */
[----:B------:R-:W-:Y:S05]  /*4db0*/  @P0 BRA `(.L_x_279) ;  /* 0x0000000000ac0947 */ /* 0x000fea0003800000 */
[----:B------:R-:W0:Y:S01]  /*4dc0*/  LDC.64 R14, c[0x0][0x358] ;  /* 0x0000d600ff0e7b82 */ /* 0x000e220000000a00 */
[C---:B------:R-:W-:Y:S01]  /*4dd0*/  SHF.L.U64.HI R19, R8.reuse, 0xb, R17 ;  /* 0x0000000b08137819 */ /* 0x040fe20000010211 */
[----:B------:R-:W-:Y:S01]  /*4de0*/  BSSY.RECONVERGENT B3, `(.L_x_280) ;  /* 0x0000022000037945 */ /* 0x000fe20003800200 */
[----:B------:R-:W-:Y:S01]  /*4df0*/  IADD3 R16, PT, PT, RZ, -R16, -R9 ;  /* 0x80000010ff107210 */ /* 0x000fe20007ffe809 */
[----:B------:R-:W-:Y:S01]  /*4e00*/  IMAD.SHL.U32 R17, R8, 0x800, RZ ;  /* 0x0000080008117824 */ /* 0x000fe200078e00ff */
[----:B------:R-:W-:Y:S01]  /*4e10*/  CS2R R28, SRZ ;  /* 0x00000000001c7805 */ /* 0x000fe2000001ff00 */
[----:B------:R-:W-:Y:S01]  /*4e20*/  IMAD.MOV.U32 R18, RZ, RZ, RZ ;  /* 0x000000ffff127224 */ /* 0x000fe200078e00ff */
[----:B------:R-:W-:-:S07]  /*4e30*/  LOP3.LUT R19, R19, 0x80000000, RZ, 0xfc, !PT ;  /* 0x8000000013137812 */ /* 0x000fce00078efcff */
.L_x_281:
[----:B------:R-:W1:Y:S01]  /*4e40*/  LDC.64 R8, c[0x4][RZ] ;  /* 0x01000000ff087b82 */ /* 0x000e620000000a00 */
[----:B0-----:R-:W-:Y:S02]  /*4e50*/  R2UR UR6, R14 ;  /* 0x000000000e0672ca */ /* 0x001fe400000e0000 */
[----:B------:R-:W-:Y:S01]  /*4e60*/  R2UR UR7, R15 ;  /* 0x000000000f0772ca */ /* 0x000fe200000e0000 */
[----:B-1----:R-:W-:-:S12]  /*4e70*/  IMAD.WIDE R8, R21, 0x8, R8 ;  /* 0x0000000815087825 */ /* 0x002fd800078e0208 */
[----:B------:R-:W2:Y:S01]  /*4e80*/  LDG.E.64.CONSTANT R8, desc[UR6][R8.64] ;  /* 0x0000000608087981 */ /* 0x000ea2000c1e9b00 */
[----:B------:R-:W-:Y:S02]  /*4e90*/  VIADD R16, R16, 0x1 ;  /* 0x0000000110107836 */ /* 0x000fe40000000000 */
[----:B------:R-:W-:Y:S02]  /*4ea0*/  VIADD R21, R21, 0x1 ;  /* 0x0000000115157836 */ /* 0x000fe40000000000 */
[----:B--2---:R-:W-:-:S04]  /*4eb0*/  IMAD.WIDE.U32 R28, P2, R8, R17, R28 ;  /* 0x00000011081c7225 */ /* 0x004fc8000784001c */
[CC--:B------:R-:W-:Y:S02]  /*4ec0*/  IMAD R23, R8.reuse, R19.reuse, RZ ;  /* 0x0000001308177224 */ /* 0x0c0fe400078e02ff */
[----:B------:R-:W-:-:S03]  /*4ed0*/  IMAD.HI.U32 R25, R8, R19, RZ ;  /* 0x0000001308197227 */ /* 0x000fc600078e00ff */
[----:B------:R-:W-:Y:S01]  /*4ee0*/  IADD3 R29, P0, PT, R23, R29, RZ ;  /* 0x0000001d171d7210 */ /* 0x000fe20007f1e0ff */
[CC--:B------:R-:W-:Y:S02]  /*4ef0*/  IMAD R26, R9.reuse, R17.reuse, RZ ;  /* 0x00000011091a7224 */ /* 0x0c0fe400078e02ff */
[----:B------:R-:W-:-:S03]  /*4f00*/  IMAD.HI.U32 R31, R9, R17, RZ ;  /* 0x00000011091f7227 */ /* 0x000fc600078e00ff */
[----:B------:R-:W-:Y:S01]  /*4f10*/  IADD3 R29, P1, PT, R26, R29, RZ ;  /* 0x0000001d1a1d7210 */ /* 0x000fe20007f3e0ff */
[----:B------:R-:W-:Y:S02]  /*4f20*/  IMAD.X R8, RZ, RZ, R25, P2 ;  /* 0x000000ffff087224 */ /* 0x000fe400010e0619 */
[----:B------:R-:W-:-:S03]  /*4f30*/  IMAD.HI.U32 R25, R9, R19, RZ ;  /* 0x0000001309197227 */ /* 0x000fc600078e00ff */
[----:B------:R-:W-:Y:S01]  /*4f40*/  IADD3.X R8, P0, PT, R31, R8, RZ, P0, !PT ;  /* 0x000000081f087210 */ /* 0x000fe2000071e4ff */
[----:B------:R-:W-:Y:S02]  /*4f50*/  IMAD R9, R9, R19, RZ ;  /* 0x0000001309097224 */ /* 0x000fe400078e02ff */
[C---:B------:R-:W-:Y:S02]  /*4f60*/  IMAD R23, R18.reuse, 0x8, R1 ;  /* 0x0000000812177824 */ /* 0x040fe400078e0201 */
[----:B------:R-:W-:Y:S01]  /*4f70*/  VIADD R18, R18, 0x1 ;  /* 0x0000000112127836 */ /* 0x000fe20000000000 */
[----:B------:R-:W-:Y:S01]  /*4f80*/  IADD3.X R9, P1, PT, R9, R8, RZ, P1, !PT ;  /* 0x0000000809097210 */ /* 0x000fe20000f3e4ff */
[----:B------:R-:W-:Y:S01]  /*4f90*/  IMAD.X R8, RZ, RZ, R25, P0 ;  /* 0x000000ffff087224 */ /* 0x000fe200000e0619 */
[----:B------:R-:W-:Y:S01]  /*4fa0*/  ISETP.NE.AND P0, PT, R16, -0xf, PT ;  /* 0xfffffff11000780c */ /* 0x000fe20003f05270 */
[----:B------:R0:W-:Y:S02]  /*4fb0*/  STL.64 [R23], R28 ;  /* 0x0000001c17007387 */ /* 0x0001e40000100a00 */
[----:B------:R-:W-:-:S02]  /*4fc0*/  IMAD.X R8, RZ, RZ, R8, P1 ;  /* 0x000000ffff087224 */ /* 0x000fc400008e0608 */
[----:B0-----:R-:W-:Y:S02]  /*4fd0*/  IMAD.MOV.U32 R28, RZ, RZ, R9 ;  /* 0x000000ffff1c7224 */ /* 0x001fe400078e0009 */
[----:B------:R-:W-:-:S06]  /*4fe0*/  IMAD.MOV.U32 R29, RZ, RZ, R8 ;  /* 0x000000ffff1d7224 */ /* 0x000fcc00078e0008 */
[----:B------:R-:W-:Y:S05]  /*4ff0*/  @P0 BRA `(.L_x_281) ;  /* 0xfffffffc00900947 */ /* 0x000fea000383ffff */
[----:B------:R-:W-:Y:S05]  /*5000*/  BSYNC.RECONVERGENT B3 ;  /* 0x0000000000037941 */ /* 0x000fea0003800200 */
.L_x_280:
[----:B------:R-:W-:-:S05]  /*5010*/  LOP3.LUT R8, R0, 0x7ff, RZ, 0xc0, !PT ;  /* 0x000007ff00087812 */ /* 0x000fca00078ec0ff */
[----:B------:R-:W-:-:S05]  /*5020*/  VIADD R8, R8, 0xfffffc00 ;  /* 0xfffffc0008087836 */ /* 0x000fca0000000000 */
[----:B------:R-:W-:Y:S02]  /*5030*/  SHF.R.U32.HI R9, RZ, 0x6, R8 ;  /* 0x00000006ff097819 */ /* 0x000fe40000011608 */
[----:B------:R-:W-:Y:S02]  /*5040*/  ISETP.GE.U32.AND P0, PT, R8, 0x80, PT ;  /* 0x000000800800780c */ /* 0x000fe40003f06070 */
[----:B------:R-:W-:-:S04]  /*5050*/  IADD3 R9, PT, PT, -R9, 0x13, RZ ;  /* 0x0000001309097810 */ /* 0x000fc80007ffe1ff */
[----:B------:R-:W-:-:S07]  /*5060*/  SEL R21, R9, 0x12, P0 ;  /* 0x0000001209157807 */ /* 0x000fce0000000000 */
.L_x_279:
[----:B------:R-:W-:Y:S05]  /*5070*/  BSYNC.RECONVERGENT B2 ;  /* 0x0000000000027941 */ /* 0x000fea0003800200 */
.L_x_278:
[C---:B------:R-:W-:Y:S02]  /*5080*/  LOP3.LUT R8, R0.reuse, 0x7ff, RZ, 0xc0, !PT ;  /* 0x000007ff00087812 */ /* 0x040fe400078ec0ff */
[----:B------:R-:W-:-:S03]  /*5090*/  LOP3.LUT P0, R31, R0, 0x3f, RZ, 0xc0, !PT ;  /* 0x0000003f001f7812 */ /* 0x000fc6000780c0ff */
[----:B------:R-:W-:-:S05]  /*50a0*/  VIADD R8, R8, 0xfffffc00 ;  /* 0xfffffc0008087836 */ /* 0x000fca0000000000 */
[----:B------:R-:W-:-:S05]  /*50b0*/  SHF.R.U32.HI R8, RZ, 0x6, R8 ;  /* 0x00000006ff087819 */ /* 0x000fca0000011608 */
[----:B------:R-:W-:-:S04]  /*50c0*/  IMAD.IADD R0, R8, 0x1, R21 ;  /* 0x0000000108007824 */ /* 0x000fc800078e0215 */
[----:B------:R-:W-:-:S05]  /*50d0*/  IMAD.U32 R33, R0, 0x8, R1 ;  /* 0x0000000800217824 */ /* 0x000fca00078e0001 */
[----:B------:R0:W-:Y:S04]  /*50e0*/  STL.64 [R33+-0x78], R28 ;  /* 0xffff881c21007387 */ /* 0x0001e80000100a00 */
[----:B------:R-:W2:Y:S04]  /*50f0*/  @P0 LDL.64 R18, [R1+0x8] ;  /* 0x0000080001120983 */ /* 0x000ea80000100a00 */
[----:B------:R-:W3:Y:S04]  /*5100*/  LDL.64 R8, [R1+0x10] ;  /* 0x0000100001087983 */ /* 0x000ee80000100a00 */
[----:B------:R-:W4:Y:S01]  /*5110*/  LDL.64 R14, [R1+0x18] ;  /* 0x00001800010e7983 */ /* 0x000f220000100a00 */
[----:B------:R-:W-:Y:S01]  /*5120*/  @P0 LOP3.LUT R0, R31, 0x3f, RZ, 0x3c, !PT ;  /* 0x0000003f1f000812 */ /* 0x000fe200078e3cff */
[----:B------:R-:W-:Y:S01]  /*5130*/  BSSY.RECONVERGENT B2, `(.L_x_282) ;  /* 0x0000034000027945 */ /* 0x000fe20003800200 */
[----:B--2---:R-:W-:-:S02]  /*5140*/  @P0 SHF.R.U64 R17, R18, 0x1, R19 ;  /* 0x0000000112110819 */ /* 0x004fc40000001213 */
[----:B------:R-:W-:Y:S02]  /*5150*/  @P0 SHF.R.U32.HI R19, RZ, 0x1, R19 ;  /* 0x00000001ff130819 */ /* 0x000fe40000011613 */
[--C-:B---3--:R-:W-:Y:S02]  /*5160*/  @P0 SHF.R.U32.HI R25, RZ, 0x1, R9.reuse ;  /* 0x00000001ff190819 */ /* 0x108fe40000011609 */
[C---:B------:R-:W-:Y:S02]  /*5170*/  @P0 SHF.R.U64 R23, R8.reuse, 0x1, R9 ;  /* 0x0000000108170819 */ /* 0x040fe40000001209 */
[CC--:B------:R-:W-:Y:S02]  /*5180*/  @P0 SHF.L.U32 R21, R8.reuse, R31.reuse, RZ ;  /* 0x0000001f08150219 */ /* 0x0c0fe400000006ff */
[----:B------:R-:W-:Y:S02]  /*5190*/  @P0 SHF.R.U64 R16, R17, R0, R19 ;  /* 0x0000000011100219 */ /* 0x000fe40000001213 */
[----:B------:R-:W-:-:S02]  /*51a0*/  @P0 SHF.L.U64.HI R18, R8, R31, R9 ;  /* 0x0000001f08120219 */ /* 0x000fc40000010209 */
[-C--:B------:R-:W-:Y:S02]  /*51b0*/  @P0 SHF.R.U32.HI R17, RZ, R0.reuse, R19 ;  /* 0x00000000ff110219 */ /* 0x080fe40000011613 */
[----:B----4-:R-:W-:Y:S02]  /*51c0*/  @P0 SHF.L.U32 R19, R14, R31, RZ ;  /* 0x0000001f0e130219 */ /* 0x010fe400000006ff */
[----:B------:R-:W-:Y:S02]  /*51d0*/  @P0 SHF.R.U64 R26, R23, R0, R25 ;  /* 0x00000000171a0219 */ /* 0x000fe40000001219 */
[----:B------:R-:W-:Y:S02]  /*51e0*/  @P0 LOP3.LUT R8, R21, R16, RZ, 0xfc, !PT ;  /* 0x0000001015080212 */ /* 0x000fe400078efcff */
[----:B------:R-:W-:Y:S02]  /*51f0*/  @P0 LOP3.LUT R9, R18, R17, RZ, 0xfc, !PT ;  /* 0x0000001112090212 */ /* 0x000fe400078efcff */
[----:B------:R-:W-:-:S02]  /*5200*/  @P0 SHF.L.U64.HI R31, R14, R31, R15 ;  /* 0x0000001f0e1f0219 */ /* 0x000fc4000001020f */
[----:B------:R-:W-:Y:S01]  /*5210*/  @P0 LOP3.LUT R14, R19, R26, RZ, 0xfc, !PT ;  /* 0x0000001a130e0212 */ /* 0x000fe200078efcff */
[C---:B------:R-:W-:Y:S01]  /*5220*/  IMAD.SHL.U32 R19, R8.reuse, 0x4, RZ ;  /* 0x0000000408137824 */ /* 0x040fe200078e00ff */
[----:B------:R-:W-:Y:S02]  /*5230*/  @P0 SHF.R.U32.HI R0, RZ, R0, R25 ;  /* 0x00000000ff000219 */ /* 0x000fe40000011619 */
[----:B------:R-:W-:Y:S02]  /*5240*/  SHF.L.U64.HI R21, R8, 0x2, R9 ;  /* 0x0000000208157819 */ /* 0x000fe40000010209 */
[----:B------:R-:W-:Y:S02]  /*5250*/  @P0 LOP3.LUT R15, R31, R0, RZ, 0xfc, !PT ;  /* 0x000000001f0f0212 */ /* 0x000fe400078efcff */
[----:B------:R-:W-:Y:S02]  /*5260*/  SHF.L.W.U32.HI R9, R9, 0x2, R14 ;  /* 0x0000000209097819 */ /* 0x000fe40000010e0e */
[----:B------:R-:W-:-:S02]  /*5270*/  IADD3 RZ, P0, PT, RZ, -R19, RZ ;  /* 0x80000013ffff7210 */ /* 0x000fc40007f1e0ff */
[----:B------:R-:W-:Y:S02]  /*5280*/  LOP3.LUT R0, RZ, R21, RZ, 0x33, !PT ;  /* 0x00000015ff007212 */ /* 0x000fe400078e33ff */
[----:B------:R-:W-:Y:S02]  /*5290*/  SHF.L.W.U32.HI R14, R14, 0x2, R15 ;  /* 0x000000020e0e7819 */ /* 0x000fe40000010e0f */
[----:B------:R-:W-:Y:S02]  /*52a0*/  LOP3.LUT R16, RZ, R9, RZ, 0x33, !PT ;  /* 0x00000009ff107212 */ /* 0x000fe400078e33ff */
[----:B------:R-:W-:Y:S02]  /*52b0*/  IADD3.X R8, P0, PT, RZ, R0, RZ, P0, !PT ;  /* 0x00000000ff087210 */ /* 0x000fe4000071e4ff */
[----:B------:R-:W-:Y:S02]  /*52c0*/  LOP3.LUT R0, RZ, R14, RZ, 0x33, !PT ;  /* 0x0000000eff007212 */ /* 0x000fe400078e33ff */
[----:B------:R-:W-:-:S02]  /*52d0*/  IADD3.X R16, P1, PT, RZ, R16, RZ, P0, !PT ;  /* 0x00000010ff107210 */ /* 0x000fc4000073e4ff */
[----:B------:R-:W-:-:S03]  /*52e0*/  ISETP.GT.U32.AND P2, PT, R9, -0x1, PT ;  /* 0xffffffff0900780c */ /* 0x000fc60003f44070 */
[----:B------:R-:W-:Y:S01]  /*52f0*/  IMAD.X R17, RZ, RZ, R0, P1 ;  /* 0x000000ffff117224 */ /* 0x000fe200008e0600 */
[----:B------:R-:W-:-:S04]  /*5300*/  ISETP.GT.AND.EX P0, PT, R14, -0x1, PT, P2 ;  /* 0xffffffff0e00780c */ /* 0x000fc80003f04320 */
[----:B------:R-:W-:Y:S02]  /*5310*/  SEL R18, R14, R17, P0 ;  /* 0x000000110e127207 */ /* 0x000fe40000000000 */
[----:B------:R-:W-:Y:S02]  /*5320*/  SEL R23, R9, R16, P0 ;  /* 0x0000001009177207 */ /* 0x000fe40000000000 */
[----:B------:R-:W-:Y:S02]  /*5330*/  ISETP.NE.U32.AND P1, PT, R18, RZ, PT ;  /* 0x000000ff1200720c */ /* 0x000fe40003f25070 */
[----:B------:R-:W-:Y:S02]  /*5340*/  SEL R8, R21, R8, P0 ;  /* 0x0000000815087207 */ /* 0x000fe40000000000 */
[----:B------:R-:W-:Y:S01]  /*5350*/  SEL R9, R23, R18, !P1 ;  /* 0x0000001217097207 */ /* 0x000fe20004800000 */
[----:B------:R-:W-:-:S05]  /*5360*/  @!P0 IMAD.MOV R19, RZ, RZ, -R19 ;  /* 0x000000ffff138224 */ /* 0x000fca00078e0a13 */
[----:B------:R-:W1:Y:S02]  /*5370*/  FLO.U32 R9, R9 ;  /* 0x0000000900097300 */ /* 0x000e6400000e0000 */
[C---:B-1----:R-:W-:Y:S02]  /*5380*/  IADD3 R16, PT, PT, -R9.reuse, 0x1f, RZ ;  /* 0x0000001f09107810 */ /* 0x042fe40007ffe1ff */
[----:B------:R-:W-:-:S03]  /*5390*/  IADD3 R0, PT, PT, -R9, 0x3f, RZ ;  /* 0x0000003f09007810 */ /* 0x000fc60007ffe1ff */
[----:B------:R-:W-:-:S05]  /*53a0*/  @P1 IMAD.MOV R0, RZ, RZ, R16 ;  /* 0x000000ffff001224 */ /* 0x000fca00078e0210 */
[----:B------:R-:W-:-:S13]  /*53b0*/  ISETP.NE.AND P1, PT, R0, RZ, PT ;  /* 0x000000ff0000720c */ /* 0x000fda0003f25270 */
[----:B0-----:R-:W-:Y:S05]  /*53c0*/  @!P1 BRA `(.L_x_283) ;  /* 0x0000000000289947 */ /* 0x001fea0003800000 */
[--C-:B------:R-:W-:Y:S02]  /*53d0*/  SHF.R.U64 R17, R19, 0x1, R8.reuse ;  /* 0x0000000113117819 */ /* 0x100fe40000001208 */
[C---:B------:R-:W-:Y:S02]  /*53e0*/  LOP3.LUT R9, R0.reuse, 0x3f, RZ, 0xc0, !PT ;  /* 0x0000003f00097812 */ /* 0x040fe400078ec0ff */
[----:B------:R-:W-:Y:S02]  /*53f0*/  SHF.R.U32.HI R19, RZ, 0x1, R8 ;  /* 0x00000001ff137819 */ /* 0x000fe40000011608 */
[----:B------:R-:W-:Y:S02]  /*5400*/  LOP3.LUT R8, R0, 0x3f, RZ, 0xc, !PT ;  /* 0x0000003f00087812 */ /* 0x000fe400078e0cff */
[CC--:B------:R-:W-:Y:S02]  /*5410*/  SHF.L.U64.HI R21, R23.reuse, R9.reuse, R18 ;  /* 0x0000000917157219 */ /* 0x0c0fe40000010212 */
[----:B------:R-:W-:-:S02]  /*5420*/  SHF.L.U32 R16, R23, R9, RZ ;  /* 0x0000000917107219 */ /* 0x000fc400000006ff */
[-CC-:B------:R-:W-:Y:S02]  /*5430*/  SHF.R.U64 R9, R17, R8.reuse, R19.reuse ;  /* 0x0000000811097219 */ /* 0x180fe40000001213 */
[----:B------:R-:W-:Y:S02]  /*5440*/  SHF.R.U32.HI R8, RZ, R8, R19 ;  /* 0x00000008ff087219 */ /* 0x000fe40000011613 */
[----:B------:R-:W-:Y:S02]  /*5450*/  LOP3.LUT R23, R16, R9, RZ, 0xfc, !PT ;  /* 0x0000000910177212 */ /* 0x000fe400078efcff */
[----:B------:R-:W-:-:S07]  /*5460*/  LOP3.LUT R18, R21, R8, RZ, 0xfc, !PT ;  /* 0x0000000815127212 */ /* 0x000fce00078efcff */
.L_x_283:
[----:B------:R-:W-:Y:S05]  /*5470*/  BSYNC.RECONVERGENT B2 ;  /* 0x0000000000027941 */ /* 0x000fea0003800200 */
.L_x_282:
[----:B------:R-:W-:Y:S01]  /*5480*/  IMAD.WIDE.U32 R16, R23, 0x2168c235, RZ ;  /* 0x2168c23517107825 */ /* 0x000fe200078e00ff */
[----:B------:R-:W-:-:S03]  /*5490*/  SHF.R.U32.HI R15, RZ, 0x1e, R15 ;  /* 0x0000001eff0f7819 */ /* 0x000fc6000001160f */
[----:B------:R-:W-:Y:S01]  /*54a0*/  IMAD.MOV.U32 R8, RZ, RZ, R17 ;  /* 0x000000ffff087224 */ /* 0x000fe200078e0011 */
[----:B------:R-:W-:Y:S01]  /*54b0*/  IADD3 RZ, P1, PT, R16, R16, RZ ;  /* 0x0000001010ff7210 */ /* 0x000fe20007f3e0ff */
[----:B------:R-:W-:Y:S01]  /*54c0*/  IMAD.MOV.U32 R9, RZ, RZ, RZ ;  /* 0x000000ffff097224 */ /* 0x000fe200078e00ff */
[----:B------:R-:W-:Y:S01]  /*54d0*/  LEA.HI R14, R14, R15, RZ, 0x1 ;  /* 0x0000000f0e0e7211 */ /* 0x000fe200078f08ff */
[----:B------:R-:W-:-:S04]  /*54e0*/  IMAD.HI.U32 R17, R18, -0x36f0255e, RZ ;  /* 0xc90fdaa212117827 */ /* 0x000fc800078e00ff */
[----:B------:R-:W-:-:S04]  /*54f0*/  IMAD.WIDE.U32 R8, R23, -0x36f0255e, R8 ;  /* 0xc90fdaa217087825 */ /* 0x000fc800078e0008 */
[C---:B------:R-:W-:Y:S02]  /*5500*/  IMAD R19, R18.reuse, -0x36f0255e, RZ ;  /* 0xc90fdaa212137824 */ /* 0x040fe400078e02ff */
[----:B------:R-:W-:-:S04]  /*5510*/  IMAD.WIDE.U32 R8, P2, R18, 0x2168c235, R8 ;  /* 0x2168c23512087825 */ /* 0x000fc80007840008 */
[----:B------:R-:W-:Y:S01]  /*5520*/  IMAD.X R16, RZ, RZ, R17, P2 ;  /* 0x000000ffff107224 */ /* 0x000fe200010e0611 */
[----:B------:R-:W-:Y:S02]  /*5530*/  IADD3 R9, P2, PT, R19, R9, RZ ;  /* 0x0000000913097210 */ /* 0x000fe40007f5e0ff */
[----:B------:R-:W-:Y:S02]  /*5540*/  IADD3.X RZ, P1, PT, R8, R8, RZ, P1, !PT ;  /* 0x0000000808ff7210 */ /* 0x000fe40000f3e4ff */
[C---:B------:R-:W-:Y:S01]  /*5550*/  ISETP.GT.U32.AND P3, PT, R9.reuse, RZ, PT ;  /* 0x000000ff0900720c */ /* 0x040fe20003f64070 */
[----:B------:R-:W-:Y:S01]  /*5560*/  IMAD.X R16, RZ, RZ, R16, P2 ;  /* 0x000000ffff107224 */ /* 0x000fe200010e0610 */
[----:B------:R-:W-:-:S04]  /*5570*/  IADD3.X R8, P2, PT, R9, R9, RZ, P1, !PT ;  /* 0x0000000909087210 */ /* 0x000fc80000f5e4ff */
[C---:B------:R-:W-:Y:S01]  /*5580*/  ISETP.GT.AND.EX P1, PT, R16.reuse, RZ, PT, P3 ;  /* 0x000000ff1000720c */ /* 0x040fe20003f24330 */
[----:B------:R-:W-:-:S03]  /*5590*/  IMAD.X R17, R16, 0x1, R16, P2 ;  /* 0x0000000110117824 */ /* 0x000fc600010e0610 */
[----:B------:R-:W-:Y:S02]  /*55a0*/  SEL R8, R8, R9, P1 ;  /* 0x0000000908087207 */ /* 0x000fe40000800000 */
[----:B------:R-:W-:Y:S02]  /*55b0*/  SEL R9, R17, R16, P1 ;  /* 0x0000001011097207 */ /* 0x000fe40000800000 */
[----:B------:R-:W-:Y:S02]  /*55c0*/  IADD3 R8, P2, PT, R8, 0x1, RZ ;  /* 0x0000000108087810 */ /* 0x000fe40007f5e0ff */
[----:B------:R-:W-:Y:S02]  /*55d0*/  SEL R17, RZ, 0xffffffff, !P1 ;  /* 0xffffffffff117807 */ /* 0x000fe40004800000 */
[----:B------:R-:W-:Y:S01]  /*55e0*/  LOP3.LUT P1, R27, R27, 0x80000000, RZ, 0xc0, !PT ;  /* 0x800000001b1b7812 */ /* 0x000fe2000782c0ff */
[----:B------:R-:W-:Y:S02]  /*55f0*/  IMAD.X R9, RZ, RZ, R9, P2 ;  /* 0x000000ffff097224 */ /* 0x000fe400010e0609 */
[----:B------:R-:W-:Y:S01]  /*5600*/  IMAD.IADD R0, R17, 0x1, -R0 ;  /* 0x0000000111007824 */ /* 0x000fe200078e0a00 */
[----:B------:R-:W-:-:S02]  /*5610*/  @!P0 LOP3.LUT R27, R27, 0x80000000, RZ, 0x3c, !PT ;  /* 0x800000001b1b8812 */ /* 0x000fc400078e3cff */
[----:B------:R-:W-:Y:S01]  /*5620*/  SHF.R.U64 R8, R8, 0xa, R9 ;  /* 0x0000000a08087819 */ /* 0x000fe20000001209 */
[----:B------:R-:W-:-:S03]  /*5630*/  IMAD.SHL.U32 R0, R0, 0x100000, RZ ;  /* 0x0010000000007824 */ /* 0x000fc600078e00ff */
[----:B------:R-:W-:-:S03]  /*5640*/  IADD3 R8, P2, PT, R8, 0x1, RZ ;  /* 0x0000000108087810 */ /* 0x000fc60007f5e0ff */
[----:B------:R-:W-:Y:S01]  /*5650*/  @P1 IMAD.MOV R14, RZ, RZ, -R14 ;  /* 0x000000ffff0e1224 */ /* 0x000fe200078e0a0e */
[----:B------:R-:W-:-:S04]  /*5660*/  LEA.HI.X R9, R9, RZ, RZ, 0x16, P2 ;  /* 0x000000ff09097211 */ /* 0x000fc800010fb4ff */
[--C-:B------:R-:W-:Y:S02]  /*5670*/  SHF.R.U64 R8, R8, 0x1, R9.reuse ;  /* 0x0000000108087819 */ /* 0x100fe40000001209 */
[----:B------:R-:W-:Y:S02]  /*5680*/  SHF.R.U32.HI R9, RZ, 0x1, R9 ;  /* 0x00000001ff097819 */ /* 0x000fe40000011609 */
[----:B------:R-:W-:-:S04]  /*5690*/  IADD3 R8, P2, P3, RZ, RZ, R8 ;  /* 0x000000ffff087210 */ /* 0x000fc80007b5e008 */
[----:B------:R-:W-:-:S04]  /*56a0*/  IADD3.X R0, PT, PT, R0, 0x3fe00000, R9, P2, P3 ;  /* 0x3fe0000000007810 */ /* 0x000fc800017e6409 */
[----:B------:R-:W-:-:S07]  /*56b0*/  LOP3.LUT R17, R0, R27, RZ, 0xfc, !PT ;  /* 0x0000001b00117212 */ /* 0x000fce00078efcff */
.L_x_277:
[----:B------:R-:W-:Y:S02]  /*56c0*/  IMAD.MOV.U32 R23, RZ, RZ, 0x0 ;  /* 0x00000000ff177424 */ /* 0x000fe400078e00ff */
[----:B------:R-:W-:Y:S02]  /*56d0*/  IMAD.MOV.U32 R9, RZ, RZ, R17 ;  /* 0x000000ffff097224 */ /* 0x000fe400078e0011 */
[----:B------:R-:W-:Y:S05]  /*56e0*/  RET.REL.NODEC R22 `(gather_kernel_center_prune_atan) ;  /* 0xffffffa816447950 */ /* 0x000fea0003c3ffff */
.L_x_284:
        /* <DEDUP_REMOVED lines=9> */
.L_x_391:


//--------------------- .text.gather_kernel       --------------------------
	.section	.text.gather_kernel,"ax",@progbits
	.align	128
        .global         gather_kernel
        .type           gather_kernel,@function
        .size           gather_kernel,(.L_x_393 - gather_kernel)
        .other          gather_kernel,@"STO_CUDA_ENTRY STV_DEFAULT"
gather_kernel:
.text.gather_kernel:
[----:B------:R-:W-:Y:S01]  /*0000*/  LDC R1, c[0x0][0x37c] ;  /* 0x0000df00ff017b82 */ /* 0x000fe20000000800 */
[----:B------:R-:W0:Y:S01]  /*0010*/  S2R R0, SR_CTAID.Y ;  /* 0x0000000000007919 */ /* 0x000e220000002600 */
[----:B------:R-:W1:Y:S01]  /*0020*/  LDCU UR4, c[0x0][0x360] ;  /* 0x00006c00ff0477ac */ /* 0x000e620008000800 */
[----:B------:R-:W0:Y:S01]  /*0030*/  S2R R3, SR_TID.Y ;  /* 0x0000000000037919 */ /* 0x000e220000002200 */
[----:B------:R-:W0:Y:S01]  /*0040*/  LDCU UR5, c[0x0][0x364] ;  /* 0x00006c80ff0577ac */ /* 0x000e220008000800 */
[----:B------:R-:W1:Y:S01]  /*0050*/  S2R R9, SR_CTAID.X ;  /* 0x0000000000097919 */ /* 0x000e620000002500 */
[----:B------:R-:W2:Y:S01]  /*0060*/  LDCU.64 UR8, c[0x0][0x3a0] ;  /* 0x00007400ff0877ac */ /* 0x000ea20008000a00 */
[----:B------:R-:W1:Y:S01]  /*0070*/  S2R R2, SR_TID.X ;  /* 0x0000000000027919 */ /* 0x000e620000002100 */
[----:B------:R-:W3:Y:S01]  /*0080*/  LDCU UR6, c[0x0][0x368] ;  /* 0x00006d00ff0677ac */ /* 0x000ee20008000800 */
[----:B------:R-:W3:Y:S01]  /*0090*/  S2R R7, SR_CTAID.Z ;  /* 0x0000000000077919 */ /* 0x000ee20000002700 */
[----:B------:R-:W4:Y:S01]  /*00a0*/  LDCU UR7, c[0x0][0x3a8] ;  /* 0x00007500ff0777ac */ /* 0x000f220008000800 */
[----:B------:R-:W3:Y:S01]  /*00b0*/  S2R R4, SR_TID.Z ;  /* 0x0000000000047919 */ /* 0x000ee20000002300 */
[----:B0-----:R-:W-:-:S05]  /*00c0*/  IMAD R0, R0, UR5, R3 ;  /* 0x0000000500007c24 */ /* 0x001fca000f8e0203 */
[----:B--2---:R-:W-:Y:S01]  /*00d0*/  ISETP.GE.AND P0, PT, R0, UR9, PT ;  /* 0x0000000900007c0c */ /* 0x004fe2000bf06270 */
[----:B-1----:R-:W-:-:S05]  /*00e0*/  IMAD R9, R9, UR4, R2 ;  /* 0x0000000409097c24 */ /* 0x002fca000f8e0202 */
[----:B------:R-:W-:Y:S01]  /*00f0*/  ISETP.GE.OR P0, PT, R9, UR8, P0 ;  /* 0x0000000809007c0c */ /* 0x000fe20008706670 */
[----:B---3--:R-:W-:-:S05]  /*0100*/  IMAD R7, R7, UR6, R4 ;  /* 0x0000000607077c24 */ /* 0x008fca000f8e0204 */
[----:B----4-:R-:W-:-:S13]  /*0110*/  ISETP.GE.OR P0, PT, R7, UR7, P0 ;  /* 0x0000000707007c0c */ /* 0x010fda0008706670 */
[----:B------:R-:W-:Y:S05]  /*0120*/  @P0 EXIT ;  /* 0x000000000000094d */ /* 0x000fea0003800000 */
[----:B------:R-:W0:Y:S01]  /*0130*/  LDCU UR4, c[0x0][0x39c] ;  /* 0x00007380ff0477ac */ /* 0x000e220008000800 */
[----:B------:R-:W-:Y:S02]  /*0140*/  HFMA2 R2, -RZ, RZ, 0, 5.9604644775390625e-08 ;  /* 0x00000001ff027431 */ /* 0x000fe400000001ff */
[----:B------:R-:W-:Y:S01]  /*0150*/  IMAD R8, R7, UR9, R0 ;  /* 0x0000000907087c24 */ /* 0x000fe2000f8e0200 */
[----:B------:R-:W-:-:S03]  /*0160*/  UMOV UR5, 0x400921fb ;  /* 0x400921fb00057882 */ /* 0x000fc60000000000 */
[----:B------:R-:W-:Y:S01]  /*0170*/  IMAD R8, R8, UR8, R9 ;  /* 0x0000000808087c24 */ /* 0x000fe2000f8e0209 */
        /* <DEDUP_REMOVED lines=10> */
[----:B------:R-:W-:-:S10]  /*0220*/  DFMA R2, R2, R12, R10 ;  /* 0x0000000c0202722b */ /* 0x000fd4000000000a */
[----:B------:R-:W-:-:S05]  /*0230*/  FFMA R6, RZ, R5, R3 ;  /* 0x00000005ff067223 */ /* 0x000fca0000000003 */
[----:B------:R-:W-:-:S13]  /*0240*/  FSETP.GT.AND P0, PT, |R6|, 1.469367938527859385e-39, PT ;  /* 0x001000000600780b */ /* 0x000fda0003f04200 */
[----:B------:R-:W-:Y:S05]  /*0250*/  @P0 BRA `(.L_x_285) ;  /* 0x0000000000200947 */ /* 0x000fea0003800000 */
[----:B------:R-:W-:Y:S01]  /*0260*/  MOV R14, 0x54442d18 ;  /* 0x54442d18000e7802 */ /* 0x000fe20000000f00 */
[----:B------:R-:W-:Y:S01]  /*0270*/  IMAD.MOV.U32 R15, RZ, RZ, 0x400921fb ;  /* 0x400921fbff0f7424 */ /* 0x000fe200078e00ff */
[----:B------:R-:W-:Y:S02]  /*0280*/  MOV R10, R4 ;  /* 0x00000004000a7202 */ /* 0x000fe40000000f00 */
[----:B------:R-:W-:Y:S02]  /*0290*/  MOV R11, R5 ;  /* 0x00000005000b7202 */ /* 0x000fe40000000f00 */
[----:B------:R-:W-:-:S07]  /*02a0*/  MOV R6, 0x2c0 ;  /* 0x000002c000067802 */ /* 0x000fce0000000f00 */
[----:B------:R-:W-:Y:S05]  /*02b0*/  CALL.REL.NOINC `($__internal_7_$__cuda_sm20_div_rn_f64_full) ;  /* 0x0000001400b87944 */ /* 0x000fea0003c00000 */
[----:B------:R-:W-:Y:S01]  /*02c0*/  IMAD.MOV.U32 R2, RZ, RZ, R10 ;  /* 0x000000ffff027224 */ /* 0x000fe200078e000a */
[----:B------:R-:W-:-:S07]  /*02d0*/  MOV R3, R11 ;  /* 0x0000000b00037202 */ /* 0x000fce0000000f00 */
.L_x_285:
[----:B------:R-:W0:Y:S01]  /*02e0*/  MUFU.RCP64H R11, R5 ;  /* 0x00000005000b7308 */ /* 0x000e220000001800 */
[----:B------:R-:W-:Y:S01]  /*02f0*/  MOV R10, 0x1 ;  /* 0x00000001000a7802 */ /* 0x000fe20000000f00 */
[----:B------:R-:W-:Y:S01]  /*0300*/  UMOV UR4, 0xc9be45de ;  /* 0xc9be45de00047882 */ /* 0x000fe20000000000 */
[----:B------:R-:W-:Y:S01]  /*0310*/  UMOV UR5, 0x4023bd3c ;  /* 0x4023bd3c00057882 */ /* 0x000fe20000000000 */
[----:B------:R-:W1:Y:S04]  /*0320*/  LDCU.64 UR12, c[0x0][0x358] ;  /* 0x00006b00ff0c77ac */ /* 0x000e680008000a00 */
[----:B------:R-:W2:Y:S01]  /*0330*/  F2F.F32.F64 R2, R2 ;  /* 0x0000000200027310 */ /* 0x000ea20000301000 */
[----:B0-----:R-:W-:Y:S01]  /*0340*/  DFMA R12, -R4, R10, 1 ;  /* 0x3ff00000040c742b */ /* 0x001fe2000000010a */
[----:B--2---:R-:W-:-:S07]  /*0350*/  R2UR UR14, R2 ;  /* 0x00000000020e72ca */ /* 0x004fce00000e0000 */
        /* <DEDUP_REMOVED lines=9> */
[----:B-1----:R-:W-:Y:S05]  /*03f0*/  @P0 BRA `(.L_x_286) ;  /* 0x0000000000180947 */ /* 0x002fea0003800000 */
[----:B------:R-:W-:Y:S01]  /*0400*/  IMAD.MOV.U32 R10, RZ, RZ, R4 ;  /* 0x000000ffff0a7224 */ /* 0x000fe200078e0004 */
[----:B------:R-:W-:Y:S01]  /*0410*/  MOV R11, R5 ;  /* 0x00000005000b7202 */ /* 0x000fe20000000f00 */
[----:B------:R-:W-:Y:S01]  /*0420*/  IMAD.MOV.U32 R15, RZ, RZ, -0x3fdc42c4 ;  /* 0xc023bd3cff0f7424 */ /* 0x000fe200078e00ff */
[----:B------:R-:W-:Y:S02]  /*0430*/  MOV R14, 0xc9be45de ;  /* 0xc9be45de000e7802 */ /* 0x000fe40000000f00 */
[----:B------:R-:W-:-:S07]  /*0440*/  MOV R6, 0x460 ;  /* 0x0000046000067802 */ /* 0x000fce0000000f00 */
[----:B------:R-:W-:Y:S05]  /*0450*/  CALL.REL.NOINC `($__internal_7_$__cuda_sm20_div_rn_f64_full) ;  /* 0x0000001400507944 */ /* 0x000fea0003c00000 */
.L_x_286:
[----:B------:R-:W0:Y:S01]  /*0460*/  LDC.64 R12, c[0x0][0x390] ;  /* 0x0000e400ff0c7b82 */ /* 0x000e220000000a00 */
[----:B------:R-:W1:Y:S01]  /*0470*/  LDCU UR4, c[0x0][0x3a0] ;  /* 0x00007400ff0477ac */ /* 0x000e620008000800 */
[----:B0-----:R-:W-:-:S06]  /*0480*/  IMAD.WIDE.U32 R12, R0, 0x4, R12 ;  /* 0x00000004000c7825 */ /* 0x001fcc00078e000c */
[----:B------:R0:W2:Y:S01]  /*0490*/  LDG.E R12, desc[UR12][R12.64] ;  /* 0x0000000c0c0c7981 */ /* 0x0000a2000c1e1900 */
[----:B-1----:R-:W-:Y:S01]  /*04a0*/  I2FP.F32.S32 R5, UR4 ;  /* 0x0000000400057c45 */ /* 0x002fe20008201400 */
[----:B------:R-:W-:Y:S01]  /*04b0*/  ULEA.HI UR4, UR4, UR4, URZ, 0x1 ;  /* 0x0000000404047291 */ /* 0x000fe2000f8f08ff */
[----:B------:R1:W3:Y:S01]  /*04c0*/  F2F.F32.F64 R3, R10 ;  /* 0x0000000a00037310 */ /* 0x0002e20000301000 */
[----:B------:R-:W-:Y:S02]  /*04d0*/  BSSY.RECONVERGENT B0, `(.L_x_287) ;  /* 0x0000012000007945 */ /* 0x000fe40003800200 */
[----:B------:R-:W-:-:S05]  /*04e0*/  USHF.R.S32.HI UR4, URZ, 0x1, UR4 ;  /* 0x00000001ff047899 */ /* 0x000fca0008011404 */
[----:B------:R-:W0:Y:S01]  /*04f0*/  MUFU.RCP R2, R5 ;  /* 0x0000000500027308 */ /* 0x000e220000001000 */
[----:B------:R-:W-:-:S04]  /*0500*/  IADD3 R0, PT, PT, R9, -UR4, RZ ;  /* 0x8000000409007c10 */ /* 0x000fc8000fffe0ff */
[----:B------:R-:W-:-:S04]  /*0510*/  I2FP.F32.S32 R0, R0 ;  /* 0x0000000000007245 */ /* 0x000fc80000201400 */
[----:B------:R-:W4:Y:S01]  /*0520*/  FCHK P0, R0, R5 ;  /* 0x0000000500007302 */ /* 0x000f220000000000 */
[----:B0-----:R-:W-:-:S04]  /*0530*/  FFMA R13, -R5, R2, 1 ;  /* 0x3f800000050d7423 */ /* 0x001fc80000000102 */
[----:B------:R-:W-:-:S04]  /*0540*/  FFMA R13, R2, R13, R2 ;  /* 0x0000000d020d7223 */ /* 0x000fc80000000002 */
[----:B------:R-:W-:-:S04]  /*0550*/  FFMA R2, R0, R13, RZ ;  /* 0x0000000d00027223 */ /* 0x000fc800000000ff */
[----:B-1----:R-:W-:-:S04]  /*0560*/  FFMA R10, -R5, R2, R0 ;  /* 0x00000002050a7223 */ /* 0x002fc80000000100 */
[----:B------:R-:W-:Y:S01]  /*0570*/  FFMA R13, R13, R10, R2 ;  /* 0x0000000a0d0d7223 */ /* 0x000fe20000000002 */
[----:B--2---:R-:W-:-:S04]  /*0580*/  FMUL.RZ R14, R12, 0.15915493667125701904 ;  /* 0x3e22f9830c0e7820 */ /* 0x004fc8000040c000 */
[----:B------:R0:W1:Y:S08]  /*0590*/  MUFU.SIN R4, R14 ;  /* 0x0000000e00047308 */ /* 0x0000700000000400 */
[----:B------:R0:W2:Y:S01]  /*05a0*/  MUFU.COS R6, R14 ;  /* 0x0000000e00067308 */ /* 0x0000a20000000000 */
[----:B---34-:R-:W-:Y:S05]  /*05b0*/  @!P0 BRA `(.L_x_288) ;  /* 0x00000000000c8947 */ /* 0x018fea0003800000 */
[----:B------:R-:W-:-:S07]  /*05c0*/  MOV R2, 0x5e0 ;  /* 0x000005e000027802 */ /* 0x000fce0000000f00 */
[----:B012---:R-:W-:Y:S05]  /*05d0*/  CALL.REL.NOINC `($__internal_8_$__cuda_sm3x_div_rn_noftz_f32_slowpath) ;  /* 0x00000018006c7944 */ /* 0x007fea0003c00000 */
[----:B------:R-:W-:-:S07]  /*05e0*/  MOV R13, R0 ;  /* 0x00000000000d7202 */ /* 0x000fce0000000f00 */
.L_x_288:
[----:B------:R-:W-:Y:S05]  /*05f0*/  BSYNC.RECONVERGENT B0 ;  /* 0x0000000000007941 */ /* 0x000fea0003800200 */
.L_x_287:
[----:B------:R-:W3:Y:S01]  /*0600*/  MUFU.RCP R0, R5 ;  /* 0x0000000500007308 */ /* 0x000ee20000001000 */
[----:B------:R-:W-:Y:S01]  /*0610*/  IADD3 R9, PT, PT, -R9, UR4, RZ ;  /* 0x0000000409097c10 */ /* 0x000fe2000fffe1ff */
[----:B------:R-:W-:Y:S01]  /*0620*/  BSSY.RECONVERGENT B0, `(.L_x_289) ;  /* 0x000000d000007945 */ /* 0x000fe20003800200 */
[----:B--2---:R-:W-:Y:S02]  /*0630*/  FMUL R6, R6, R13 ;  /* 0x0000000d06067220 */ /* 0x004fe40000400000 */
[----:B------:R-:W-:-:S04]  /*0640*/  I2FP.F32.S32 R2, R9 ;  /* 0x0000000900027245 */ /* 0x000fc80000201400 */
[----:B------:R-:W2:Y:S01]  /*0650*/  FCHK P0, R2, R5 ;  /* 0x0000000502007302 */ /* 0x000ea20000000000 */
[----:B---3--:R-:W-:-:S04]  /*0660*/  FFMA R11, -R5, R0, 1 ;  /* 0x3f800000050b7423 */ /* 0x008fc80000000100 */
[----:B------:R-:W-:-:S04]  /*0670*/  FFMA R0, R0, R11, R0 ;  /* 0x0000000b00007223 */ /* 0x000fc80000000000 */
[----:B------:R-:W-:-:S04]  /*0680*/  FFMA R9, R0, R2, RZ ;  /* 0x0000000200097223 */ /* 0x000fc800000000ff */
[----:B------:R-:W-:-:S04]  /*0690*/  FFMA R10, -R5, R9, R2 ;  /* 0x00000009050a7223 */ /* 0x000fc80000000102 */
[----:B------:R-:W-:Y:S01]  /*06a0*/  FFMA R0, R0, R10, R9 ;  /* 0x0000000a00007223 */ /* 0x000fe20000000009 */
[----:B--2---:R-:W-:Y:S06]  /*06b0*/  @!P0 BRA `(.L_x_290) ;  /* 0x00000000000c8947 */ /* 0x004fec0003800000 */
[----:B------:R-:W-:Y:S01]  /*06c0*/  IMAD.MOV.U32 R0, RZ, RZ, R2 ;  /* 0x000000ffff007224 */ /* 0x000fe200078e0002 */
[----:B------:R-:W-:-:S07]  /*06d0*/  MOV R2, 0x6f0 ;  /* 0x000006f000027802 */ /* 0x000fce0000000f00 */
[----:B01----:R-:W-:Y:S05]  /*06e0*/  CALL.REL.NOINC `($__internal_8_$__cuda_sm3x_div_rn_noftz_f32_slowpath) ;  /* 0x0000001800287944 */ /* 0x003fea0003c00000 */
.L_x_290:
[----:B------:R-:W-:Y:S05]  /*06f0*/  BSYNC.RECONVERGENT B0 ;  /* 0x0000000000007941 */ /* 0x000fea0003800200 */
.L_x_289:
[----:B------:R-:W2:Y:S01]  /*0700*/  LDCU UR7, c[0x0][0x398] ;  /* 0x00007300ff0777ac */ /* 0x000ea20008000800 */
[----:B------:R-:W3:Y:S01]  /*0710*/  LDC.64 R10, c[0x0][0x380] ;  /* 0x0000e000ff0a7b82 */ /* 0x000ee20000000a00 */
[----:B--2---:R-:W-:Y:S01]  /*0720*/  ISETP.LE.AND P0, PT, RZ, UR7, PT ;  /* 0x00000007ff007c0c */ /* 0x004fe2000bf03270 */
[----:B---3--:R-:W-:-:S12]  /*0730*/  IMAD.WIDE R8, R8, 0x8, R10 ;  /* 0x0000000808087825 */ /* 0x008fd800078e020a */
[----:B------:R-:W-:Y:S05]  /*0740*/  @!P0 EXIT ;  /* 0x000000000000894d */ /* 0x000fea0003800000 */
[----:B------:R-:W2:Y:S01]  /*0750*/  LDCU UR5, c[0x0][0x3a0] ;  /* 0x00007400ff0577ac */ /* 0x000ea20008000800 */
[----:B-1----:R-:W-:Y:S01]  /*0760*/  FMUL R4, R4, R0 ;  /* 0x0000000004047220 */ /* 0x002fe20000400000 */
[----:B------:R-:W1:Y:S01]  /*0770*/  LDC.64 R12, c[0x0][0x388] ;  /* 0x0000e200ff0c7b82 */ /* 0x000e620000000a00 */
[----:B0-----:R0:W5:Y:S01]  /*0780*/  LDG.E.64 R14, desc[UR12][R8.64] ;  /* 0x0000000c080e7981 */ /* 0x001162000c1e1b00 */
[----:B------:R-:W-:Y:S02]  /*0790*/  USHF.L.U32 UR8, UR7, 0x1, URZ ;  /* 0x0000000107087899 */ /* 0x000fe400080006ff */
[----:B------:R-:W-:Y:S02]  /*07a0*/  I2FP.F32.U32 R11, UR7 ;  /* 0x00000007000b7c45 */ /* 0x000fe40008201000 */
[----:B------:R-:W-:Y:S01]  /*07b0*/  FSETP.GE.AND P0, PT, R4, 0.5, PT ;  /* 0x3f0000000400780b */ /* 0x000fe20003f06000 */
[----:B------:R-:W-:-:S03]  /*07c0*/  UISETP.LT.AND UP0, UPT, URZ, UR8, UPT ;  /* 0x00000008ff00728c */ /* 0x000fc6000bf01270 */
[----:B------:R-:W-:Y:S01]  /*07d0*/  FSEL R4, R4, 0.49998998641967773438, !P0 ;  /* 0x3efffeb004047808 */ /* 0x000fe20004000000 */
[----:B------:R-:W-:Y:S01]  /*07e0*/  USEL UR9, URZ, UR8, !UP0 ;  /* 0x00000008ff097287 */ /* 0x000fe2000c000000 */
[----:B------:R-:W-:-:S04]  /*07f0*/  FSETP.GE.AND P0, PT, R6, 0.5, PT ;  /* 0x3f0000000600780b */ /* 0x000fc80003f06000 */
[----:B------:R-:W-:Y:S01]  /*0800*/  FSEL R6, R6, 0.49998998641967773438, !P0 ;  /* 0x3efffeb006067808 */ /* 0x000fe20004000000 */
[----:B--2---:R-:W-:Y:S02]  /*0810*/  USHF.L.U32 UR4, UR5, 0x1, URZ ;  /* 0x0000000105047899 */ /* 0x004fe400080006ff */
[----:B------:R-:W-:Y:S02]  /*0820*/  UIADD3 UR5, UPT, UPT, UR5, UR7, URZ ;  /* 0x0000000705057290 */ /* 0x000fe4000fffe0ff */
[----:B------:R-:W-:Y:S02]  /*0830*/  UIADD3 UR6, UPT, UPT, UR4, UR8, URZ ;  /* 0x0000000804067290 */ /* 0x000fe4000fffe0ff */
[----:B------:R-:W-:Y:S01]  /*0840*/  I2FP.F32.S32 R5, UR4 ;  /* 0x0000000400057c45 */ /* 0x000fe20008201400 */
[----:B------:R-:W-:Y:S01]  /*0850*/  UIADD3 UR4, UPT, UPT, UR9, 0x1, URZ ;  /* 0x0000000109047890 */ /* 0x000fe2000fffe0ff */
[----:B0-----:R-:W-:-:S03]  /*0860*/  MOV R8, UR5 ;  /* 0x0000000500087c02 */ /* 0x001fc60008000f00 */
[-C--:B------:R-:W-:Y:S01]  /*0870*/  FMUL R0, R4, R5.reuse ;  /* 0x0000000504007220 */ /* 0x080fe20000400000 */
[----:B------:R-:W-:Y:S01]  /*0880*/  FMUL R2, R6, R5 ;  /* 0x0000000506027220 */ /* 0x000fe20000400000 */
[--C-:B------:R-:W-:Y:S01]  /*0890*/  IMAD R7, R7, UR6, R8.reuse ;  /* 0x0000000607077c24 */ /* 0x100fe2000f8e0208 */
[----:B------:R-:W-:Y:S02]  /*08a0*/  ULOP3.LUT UR10, UR4, 0x3, URZ, 0xc0, !UPT ;  /* 0x00000003040a7892 */ /* 0x000fe4000f8ec0ff */
[----:B------:R-:W-:Y:S01]  /*08b0*/  ULOP3.LUT UR7, UR4, 0x7ffffffc, URZ, 0xc0, !UPT ;  /* 0x7ffffffc04077892 */ /* 0x000fe2000f8ec0ff */
[----:B------:R-:W0:Y:S01]  /*08c0*/  FRND.FLOOR R0, R0 ;  /* 0x0000000000007307 */ /* 0x000e220000205000 */
[----:B------:R-:W-:Y:S01]  /*08d0*/  IMAD R9, R7, UR6, R8 ;  /* 0x0000000607097c24 */ /* 0x000fe2000f8e0208 */
[----:B------:R-:W-:-:S03]  /*08e0*/  UMOV UR4, URZ ;  /* 0x000000ff00047c82 */ /* 0x000fc60008000000 */
[----:B-1----:R-:W-:-:S03]  /*08f0*/  IMAD.WIDE R12, R9, 0x8, R12 ;  /* 0x00000008090c7825 */ /* 0x002fc600078e020c */
[----:B------:R-:W1:Y:S01]  /*0900*/  FRND.FLOOR R2, R2 ;  /* 0x0000000200027307 */ /* 0x000e620000205000 */
[----:B0-----:R-:W-:Y:S01]  /*0910*/  FADD R7, R0, -R11 ;  /* 0x8000000b00077221 */ /* 0x001fe20000000000 */
[----:B-1----:R-:W-:-:S07]  /*0920*/  FADD R8, -R11, R2 ;  /* 0x000000020b087221 */ /* 0x002fce0000000100 */
.L_x_310:
[----:B------:R-:W-:Y:S01]  /*0930*/  I2FP.F32.U32 R0, UR4 ;  /* 0x0000000400007c45 */ /* 0x000fe20008201000 */
[----:B0-----:R-:W0:Y:S01]  /*0940*/  MUFU.RCP R2, R5 ;  /* 0x0000000500027308 */ /* 0x001e220000001000 */
[----:B------:R-:W-:Y:S01]  /*0950*/  UISETP.NE.AND UP0, UPT, UR4, UR9, UPT ;  /* 0x000000090400728c */ /* 0x000fe2000bf05270 */
[----:B------:R-:W-:Y:S01]  /*0960*/  BSSY.RECONVERGENT B0, `(.L_x_291) ;  /* 0x0000010000007945 */ /* 0x000fe20003800200 */
[----:B------:R-:W-:Y:S01]  /*0970*/  UISETP.GE.AND UP1, UPT, UR8, 0x3, UPT ;  /* 0x000000030800788c */ /* 0x000fe2000bf26270 */
[----:B-1----:R-:W-:Y:S01]  /*0980*/  FADD R9, R7, R0 ;  /* 0x0000000007097221 */ /* 0x002fe20000000000 */
[----:B------:R-:W-:-:S05]  /*0990*/  UIADD3 UR4, UPT, UPT, UR4, 0x1, URZ ;  /* 0x0000000104047890 */ /* 0x000fca000fffe0ff */
[----:B------:R-:W1:Y:S01]  /*09a0*/  F2I.TRUNC.NTZ R9, R9 ;  /* 0x0000000900097305 */ /* 0x000e62000020f100 */
[----:B0-----:R-:W-:-:S04]  /*09b0*/  FFMA R11, -R5, R2, 1 ;  /* 0x3f800000050b7423 */ /* 0x001fc80000000102 */
[----:B------:R-:W-:Y:S01]  /*09c0*/  FFMA R11, R2, R11, R2 ;  /* 0x0000000b020b7223 */ /* 0x000fe20000000002 */
[----:B-1----:R-:W-:-:S04]  /*09d0*/  I2FP.F32.S32 R0, R9 ;  /* 0x0000000900007245 */ /* 0x002fc80000201400 */
[----:B------:R-:W0:Y:S01]  /*09e0*/  FCHK P0, R0, R5 ;  /* 0x0000000500007302 */ /* 0x000e220000000000 */
[----:B------:R-:W-:-:S04]  /*09f0*/  FFMA R2, R0, R11, RZ ;  /* 0x0000000b00027223 */ /* 0x000fc800000000ff */
[----:B------:R-:W-:-:S04]  /*0a00*/  FFMA R10, -R5, R2, R0 ;  /* 0x00000002050a7223 */ /* 0x000fc80000000100 */
[----:B------:R-:W-:Y:S01]  /*0a10*/  FFMA R11, R11, R10, R2 ;  /* 0x0000000a0b0b7223 */ /* 0x000fe20000000002 */
[----:B0-----:R-:W-:Y:S06]  /*0a20*/  @!P0 BRA `(.L_x_292) ;  /* 0x00000000000c8947 */ /* 0x001fec0003800000 */
[----:B------:R-:W-:-:S07]  /*0a30*/  MOV R2, 0xa50 ;  /* 0x00000a5000027802 */ /* 0x000fce0000000f00 */
[----:B-----5:R-:W-:Y:S05]  /*0a40*/  CALL.REL.NOINC `($__internal_8_$__cuda_sm3x_div_rn_noftz_f32_slowpath) ;  /* 0x0000001400507944 */ /* 0x020fea0003c00000 */
[----:B------:R-:W-:-:S07]  /*0a50*/  MOV R11, R0 ;  /* 0x00000000000b7202 */ /* 0x000fce0000000f00 */
.L_x_292:
[----:B------:R-:W-:Y:S05]  /*0a60*/  BSYNC.RECONVERGENT B0 ;  /* 0x0000000000007941 */ /* 0x000fea0003800200 */
.L_x_291:
[----:B------:R-:W-:Y:S01]  /*0a70*/  FADD R11, -R4, R11 ;  /* 0x0000000b040b7221 */ /* 0x000fe20000000100 */
[----:B------:R-:W-:Y:S01]  /*0a80*/  IMAD R9, R9, UR6, RZ ;  /* 0x0000000609097c24 */ /* 0x000fe2000f8e02ff */
[----:B------:R-:W-:Y:S02]  /*0a90*/  UMOV UR5, URZ ;  /* 0x000000ff00057c82 */ /* 0x000fe40008000000 */
[----:B------:R-:W-:Y:S01]  /*0aa0*/  FMUL R10, R11, R11 ;  /* 0x0000000b0b0a7220 */ /* 0x000fe20000400000 */
[----:B------:R-:W-:Y:S06]  /*0ab0*/  BRA.U !UP1, `(.L_x_293) ;  /* 0x0000000909207547 */ /* 0x000fec000b800000 */
[----:B------:R-:W-:-:S05]  /*0ac0*/  UMOV UR5, URZ ;  /* 0x000000ff00057c82 */ /* 0x000fca0008000000 */
.L_x_302:
[----:B------:R-:W-:Y:S01]  /*0ad0*/  I2FP.F32.U32 R11, UR5 ;  /* 0x00000005000b7c45 */ /* 0x000fe20008201000 */
[----:B------:R-:W0:Y:S01]  /*0ae0*/  MUFU.RCP R0, R5 ;  /* 0x0000000500007308 */ /* 0x000e220000001000 */
[----:B------:R-:W-:Y:S03]  /*0af0*/  BSSY.RECONVERGENT B0, `(.L_x_294) ;  /* 0x000000e000007945 */ /* 0x000fe60003800200 */
[----:B------:R-:W-:-:S04]  /*0b00*/  FADD R11, R8, R11 ;  /* 0x0000000b080b7221 */ /* 0x000fc80000000000 */
        /* <DEDUP_REMOVED lines=9> */
[----:B------:R-:W-:Y:S01]  /*0ba0*/  IMAD.MOV.U32 R0, RZ, RZ, R16 ;  /* 0x000000ffff007224 */ /* 0x000fe200078e0010 */
[----:B------:R-:W-:-:S07]  /*0bb0*/  MOV R2, 0xbd0 ;  /* 0x00000bd000027802 */ /* 0x000fce0000000f00 */
[----:B-----5:R-:W-:Y:S05]  /*0bc0*/  CALL.REL.NOINC `($__internal_8_$__cuda_sm3x_div_rn_noftz_f32_slowpath) ;  /* 0x0000001000f07944 */ /* 0x020fea0003c00000 */
.L_x_295:
[----:B------:R-:W-:Y:S05]  /*0bd0*/  BSYNC.RECONVERGENT B0 ;  /* 0x0000000000007941 */ /* 0x000fea0003800200 */
.L_x_294:
[----:B------:R-:W-:Y:S01]  /*0be0*/  FADD R11, -R6, R0 ;  /* 0x00000000060b7221 */ /* 0x000fe20000000100 */
[----:B------:R-:W-:-:S03]  /*0bf0*/  IADD3 R17, PT, PT, R9, R18, RZ ;  /* 0x0000001209117210 */ /* 0x000fc60007ffe0ff */
[----:B------:R-:W-:Y:S01]  /*0c00*/  FFMA R0, R11, R11, R10 ;  /* 0x0000000b0b007223 */ /* 0x000fe2000000000a */
[----:B------:R-:W-:Y:S01]  /*0c10*/  UIADD3 UR11, UPT, UPT, UR5, 0x1, URZ ;  /* 0x00000001050b7890 */ /* 0x000fe2000fffe0ff */
[----:B------:R-:W-:-:S04]  /*0c20*/  IMAD.WIDE R16, R17, 0x8, R12 ;  /* 0x0000000811107825 */ /* 0x000fc800078e020c */
[----:B------:R-:W-:-:S04]  /*0c30*/  FMUL R0, R3, R0 ;  /* 0x0000000003007220 */ /* 0x000fc80000400000 */
[----:B------:R-:W-:-:S05]  /*0c40*/  FMUL R0, R0, 1.4426950216293334961 ;  /* 0x3fb8aa3b00007820 */ /* 0x000fca0000400000 */
[----:B------:R-:W-:Y:S02]  /*0c50*/  FSETP.GEU.AND P0, PT, R0, -126, PT ;  /* 0xc2fc00000000780b */ /* 0x000fe40003f0e000 */
[----:B------:R-:W-:-:S05]  /*0c60*/  I2FP.F32.U32 R21, UR11 ;  /* 0x0000000b00157c45 */ /* 0x000fca0008201000 */
[----:B------:R-:W-:-:S06]  /*0c70*/  FADD R18, R8, R21 ;  /* 0x0000001508127221 */ /* 0x000fcc0000000000 */
[----:B------:R-:W-:Y:S01]  /*0c80*/  @!P0 FMUL R0, R0, 0.5 ;  /* 0x3f00000000008820 */ /* 0x000fe20000400000 */
[----:B------:R-:W0:Y:S08]  /*0c90*/  F2I.TRUNC.NTZ R18, R18 ;  /* 0x0000001200127305 */ /* 0x000e30000020f100 */
[----:B------:R-:W1:Y:S08]  /*0ca0*/  MUFU.EX2 R2, R0 ;  /* 0x0000000000027308 */ /* 0x000e700000000800 */
[----:B------:R-:W2:Y:S01]  /*0cb0*/  MUFU.RCP R0, R5 ;  /* 0x0000000500007308 */ /* 0x000ea20000001000 */
[----:B0-----:R-:W-:Y:S01]  /*0cc0*/  I2FP.F32.S32 R20, R18 ;  /* 0x0000001200147245 */ /* 0x001fe20000201400 */
[----:B-1----:R-:W-:-:S06]  /*0cd0*/  @!P0 FMUL R2, R2, R2 ;  /* 0x0000000202028220 */ /* 0x002fcc0000400000 */
[----:B------:R-:W0:Y:S01]  /*0ce0*/  FCHK P0, R20, R5 ;  /* 0x0000000514007302 */ /* 0x000e220000000000 */
[----:B------:R-:W-:Y:S01]  /*0cf0*/  FMUL R2, R2, UR14 ;  /* 0x0000000e02027c20 */ /* 0x000fe20008400000 */
[----:B--2---:R-:W-:-:S03]  /*0d00*/  FFMA R21, -R5, R0, 1 ;  /* 0x3f80000005157423 */ /* 0x004fc60000000100 */
[-C--:B-----5:R-:W-:Y:S01]  /*0d10*/  FMUL R11, R14, R2.reuse ;  /* 0x000000020e0b7220 */ /* 0x0a0fe20000400000 */
[----:B------:R-:W-:Y:S01]  /*0d20*/  FMUL R19, R15, R2 ;  /* 0x000000020f137220 */ /* 0x000fe20000400000 */
[----:B------:R-:W-:-:S03]  /*0d30*/  FFMA R0, R0, R21, R0 ;  /* 0x0000001500007223 */ /* 0x000fc60000000000 */
[----:B------:R1:W-:Y:S01]  /*0d40*/  REDG.E.ADD.F32.FTZ.RN.STRONG.GPU desc[UR12][R16.64], R11 ;  /* 0x0000000b100079a6 */ /* 0x0003e2000c12f30c */
[----:B------:R-:W-:Y:S01]  /*0d50*/  FFMA R2, R0, R20, RZ ;  /* 0x0000001400027223 */ /* 0x000fe200000000ff */
[----:B------:R-:W-:Y:S02]  /*0d60*/  BSSY.RECONVERGENT B0, `(.L_x_296) ;  /* 0x0000008000007945 */ /* 0x000fe40003800200 */
[----:B------:R2:W-:Y:S01]  /*0d70*/  REDG.E.ADD.F32.FTZ.RN.STRONG.GPU desc[UR12][R16.64+0x4], R19 ;  /* 0x00000413100079a6 */ /* 0x0005e2000c12f30c */
[----:B-1----:R-:W-:-:S04]  /*0d80*/  FFMA R11, -R5, R2, R20 ;  /* 0x00000002050b7223 */ /* 0x002fc80000000114 */
[----:B------:R-:W-:Y:S01]  /*0d90*/  FFMA R0, R0, R11, R2 ;  /* 0x0000000b00007223 */ /* 0x000fe20000000002 */
[----:B0-2---:R-:W-:Y:S06]  /*0da0*/  @!P0 BRA `(.L_x_297) ;  /* 0x00000000000c8947 */ /* 0x005fec0003800000 */
[----:B------:R-:W-:Y:S02]  /*0db0*/  MOV R0, R20 ;  /* 0x0000001400007202 */ /* 0x000fe40000000f00 */
[----:B------:R-:W-:-:S07]  /*0dc0*/  MOV R2, 0xde0 ;  /* 0x00000de000027802 */ /* 0x000fce0000000f00 */
[----:B------:R-:W-:Y:S05]  /*0dd0*/  CALL.REL.NOINC `($__internal_8_$__cuda_sm3x_div_rn_noftz_f32_slowpath) ;  /* 0x00000010006c7944 */ /* 0x000fea0003c00000 */
.L_x_297:
[----:B------:R-:W-:Y:S05]  /*0de0*/  BSYNC.RECONVERGENT B0 ;  /* 0x0000000000007941 */ /* 0x000fea0003800200 */
.L_x_296:
[----:B------:R-:W-:Y:S01]  /*0df0*/  FADD R11, -R6, R0 ;  /* 0x00000000060b7221 */ /* 0x000fe20000000100 */
[----:B------:R-:W-:-:S03]  /*0e00*/  IMAD.IADD R17, R9, 0x1, R18 ;  /* 0x0000000109117824 */ /* 0x000fc600078e0212 */
        /* <DEDUP_REMOVED lines=17> */
[-C--:B------:R-:W-:Y:S01]  /*0f20*/  FMUL R11, R14, R2.reuse ;  /* 0x000000020e0b7220 */ /* 0x080fe20000400000 */
        /* <DEDUP_REMOVED lines=12> */
.L_x_299:
[----:B------:R-:W-:Y:S05]  /*0ff0*/  BSYNC.RECONVERGENT B0 ;  /* 0x0000000000007941 */ /* 0x000fea0003800200 */
.L_x_298:
        /* <DEDUP_REMOVED lines=29> */
[----:B------:R-:W-:Y:S01]  /*11d0*/  IMAD.MOV.U32 R0, RZ, RZ, R20 ;  /* 0x000000ffff007224 */ /* 0x000fe200078e0014 */
[----:B------:R-:W-:-:S07]  /*11e0*/  MOV R2, 0x1200 ;  /* 0x0000120000027802 */ /* 0x000fce0000000f00 */
[----:B------:R-:W-:Y:S05]  /*11f0*/  CALL.REL.NOINC `($__internal_8_$__cuda_sm3x_div_rn_noftz_f32_slowpath) ;  /* 0x0000000c00647944 */ /* 0x000fea0003c00000 */
.L_x_301:
[----:B------:R-:W-:Y:S05]  /*1200*/  BSYNC.RECONVERGENT B0 ;  /* 0x0000000000007941 */ /* 0x000fea0003800200 */
.L_x_300:
[----:B------:R-:W-:Y:S01]  /*1210*/  FADD R11, -R6, R0 ;  /* 0x00000000060b7221 */ /* 0x000fe20000000100 */
[----:B------:R-:W-:-:S03]  /*1220*/  IADD3 R17, PT, PT, R9, R18, RZ ;  /* 0x0000001209117210 */ /* 0x000fc60007ffe0ff */
[----:B------:R-:W-:Y:S02]  /*1230*/  FFMA R0, R11, R11, R10 ;  /* 0x0000000b0b007223 */ /* 0x000fe4000000000a */
[----:B------:R-:W-:-:S04]  /*1240*/  IMAD.WIDE R16, R17, 0x8, R12 ;  /* 0x0000000811107825 */ /* 0x000fc800078e020c */
[----:B------:R-:W-:-:S04]  /*1250*/  FMUL R0, R3, R0 ;  /* 0x0000000003007220 */ /* 0x000fc80000400000 */
[----:B------:R-:W-:-:S05]  /*1260*/  FMUL R0, R0, 1.4426950216293334961 ;  /* 0x3fb8aa3b00007820 */ /* 0x000fca0000400000 */
[----:B------:R-:W-:-:S13]  /*1270*/  FSETP.GEU.AND P0, PT, R0, -126, PT ;  /* 0xc2fc00000000780b */ /* 0x000fda0003f0e000 */
[----:B------:R-:W-:-:S04]  /*1280*/  @!P0 FMUL R0, R0, 0.5 ;  /* 0x3f00000000008820 */ /* 0x000fc80000400000 */
[----:B------:R-:W0:Y:S02]  /*1290*/  MUFU.EX2 R2, R0 ;  /* 0x0000000000027308 */ /* 0x000e240000000800 */
[----:B0-----:R-:W-:-:S04]  /*12a0*/  @!P0 FMUL R2, R2, R2 ;  /* 0x0000000202028220 */ /* 0x001fc80000400000 */
[----:B------:R-:W-:-:S04]  /*12b0*/  FMUL R2, R2, UR14 ;  /* 0x0000000e02027c20 */ /* 0x000fc80008400000 */
[-C--:B------:R-:W-:Y:S01]  /*12c0*/  FMUL R11, R14, R2.reuse ;  /* 0x000000020e0b7220 */ /* 0x080fe20000400000 */
[----:B------:R-:W-:-:S04]  /*12d0*/  FMUL R19, R15, R2 ;  /* 0x000000020f137220 */ /* 0x000fc80000400000 */
[----:B------:R0:W-:Y:S04]  /*12e0*/  REDG.E.ADD.F32.FTZ.RN.STRONG.GPU desc[UR12][R16.64], R11 ;  /* 0x0000000b100079a6 */ /* 0x0001e8000c12f30c */
[----:B------:R0:W-:Y:S01]  /*12f0*/  REDG.E.ADD.F32.FTZ.RN.STRONG.GPU desc[UR12][R16.64+0x4], R19 ;  /* 0x00000413100079a6 */ /* 0x0001e2000c12f30c */
[----:B------:R-:W-:-:S04]  /*1300*/  UIADD3 UR5, UPT, UPT, UR5, 0x4, URZ ;  /* 0x0000000405057890 */ /* 0x000fc8000fffe0ff */
[----:B------:R-:W-:-:S09]  /*1310*/  UISETP.NE.AND UP1, UPT, UR5, UR7, UPT ;  /* 0x000000070500728c */ /* 0x000fd2000bf25270 */
[----:B0-----:R-:W-:Y:S05]  /*1320*/  BRA.U UP1, `(.L_x_302) ;  /* 0xfffffff501e87547 */ /* 0x001fea000b83ffff */
[----:B------:R-:W-:-:S05]  /*1330*/  UMOV UR5, UR7 ;  /* 0x0000000700057c82 */ /* 0x000fca0008000000 */
.L_x_293:
[----:B------:R-:W-:Y:S01]  /*1340*/  I2FP.F32.U32 R11, UR5 ;  /* 0x00000005000b7c45 */ /* 0x000fe20008201000 */
[----:B------:R-:W0:Y:S01]  /*1350*/  MUFU.RCP R0, R5 ;  /* 0x0000000500007308 */ /* 0x000e220000001000 */
[----:B------:R-:W-:Y:S01]  /*1360*/  UISETP.NE.AND UP1, UPT, UR10, 0x1, UPT ;  /* 0x000000010a00788c */ /* 0x000fe2000bf25270 */
[----:B------:R-:W-:Y:S02]  /*1370*/  BSSY.RECONVERGENT B0, `(.L_x_303) ;  /* 0x000000e000007945 */ /* 0x000fe40003800200 */
        /* <DEDUP_REMOVED lines=10> */
[----:B------:R-:W-:Y:S02]  /*1420*/  MOV R0, R16 ;  /* 0x0000001000007202 */ /* 0x000fe40000000f00 */
[----:B------:R-:W-:-:S07]  /*1430*/  MOV R2, 0x1450 ;  /* 0x0000145000027802 */ /* 0x000fce0000000f00 */
[----:B-----5:R-:W-:Y:S05]  /*1440*/  CALL.REL.NOINC `($__internal_8_$__cuda_sm3x_div_rn_noftz_f32_slowpath) ;  /* 0x0000000800d07944 */ /* 0x020fea0003c00000 */
.L_x_304:
[----:B------:R-:W-:Y:S05]  /*1450*/  BSYNC.RECONVERGENT B0 ;  /* 0x0000000000007941 */ /* 0x000fea0003800200 */
.L_x_303:
[----:B------:R-:W-:Y:S01]  /*1460*/  FADD R11, -R6, R0 ;  /* 0x00000000060b7221 */ /* 0x000fe20000000100 */
[----:B------:R-:W-:-:S03]  /*1470*/  IMAD.IADD R17, R9, 0x1, R18 ;  /* 0x0000000109117824 */ /* 0x000fc600078e0212 */
[----:B------:R-:W-:Y:S01]  /*1480*/  FFMA R0, R11, R11, R10 ;  /* 0x0000000b0b007223 */ /* 0x000fe2000000000a */
        /* <DEDUP_REMOVED lines=8> */
[-C--:B-----5:R-:W-:Y:S01]  /*1510*/  FMUL R11, R14, R2.reuse ;  /* 0x000000020e0b7220 */ /* 0x0a0fe20000400000 */
[----:B------:R-:W-:-:S04]  /*1520*/  FMUL R19, R15, R2 ;  /* 0x000000020f137220 */ /* 0x000fc80000400000 */
[----:B------:R0:W-:Y:S04]  /*1530*/  REDG.E.ADD.F32.FTZ.RN.STRONG.GPU desc[UR12][R16.64], R11 ;  /* 0x0000000b100079a6 */ /* 0x0001e8000c12f30c */
[----:B------:R0:W-:Y:S01]  /*1540*/  REDG.E.ADD.F32.FTZ.RN.STRONG.GPU desc[UR12][R16.64+0x4], R19 ;  /* 0x00000413100079a6 */ /* 0x0001e2000c12f30c */
[----:B------:R-:W-:Y:S05]  /*1550*/  BRA.U !UP1, `(.L_x_305) ;  /* 0x0000000509087547 */ /* 0x000fea000b800000 */
[----:B------:R-:W-:Y:S01]  /*1560*/  UIADD3 UR11, UPT, UPT, UR5, 0x1, URZ ;  /* 0x00000001050b7890 */ /* 0x000fe2000fffe0ff */
[----:B------:R-:W1:Y:S01]  /*1570*/  MUFU.RCP R0, R5 ;  /* 0x0000000500007308 */ /* 0x000e620000001000 */
[----:B------:R-:W-:Y:S04]  /*1580*/  BSSY.RECONVERGENT B0, `(.L_x_306) ;  /* 0x000000f000007945 */ /* 0x000fe80003800200 */
[----:B0-----:R-:W-:-:S05]  /*1590*/  I2FP.F32.U32 R11, UR11 ;  /* 0x0000000b000b7c45 */ /* 0x001fca0008201000 */
[----:B------:R-:W-:-:S04]  /*15a0*/  FADD R11, R8, R11 ;  /* 0x0000000b080b7221 */ /* 0x000fc80000000000 */
[----:B------:R-:W0:Y:S01]  /*15b0*/  F2I.TRUNC.NTZ R18, R11 ;  /* 0x0000000b00127305 */ /* 0x000e22000020f100 */
[----:B-1----:R-:W-:-:S04]  /*15c0*/  FFMA R17, -R5, R0, 1 ;  /* 0x3f80000005117423 */ /* 0x002fc80000000100 */
[----:B------:R-:W-:Y:S01]  /*15d0*/  FFMA R0, R0, R17, R0 ;  /* 0x0000001100007223 */ /* 0x000fe20000000000 */
[----:B0-----:R-:W-:-:S04]  /*15e0*/  I2FP.F32.S32 R16, R18 ;  /* 0x0000001200107245 */ /* 0x001fc80000201400 */
[----:B------:R-:W0:Y:S01]  /*15f0*/  FCHK P0, R16, R5 ;  /* 0x0000000510007302 */ /* 0x000e220000000000 */
[----:B------:R-:W-:-:S04]  /*1600*/  FFMA R2, R0, R16, RZ ;  /* 0x0000001000027223 */ /* 0x000fc800000000ff */
[----:B------:R-:W-:-:S04]  /*1610*/  FFMA R17, -R5, R2, R16 ;  /* 0x0000000205117223 */ /* 0x000fc80000000110 */
[----:B------:R-:W-:Y:S01]  /*1620*/  FFMA R0, R0, R17, R2 ;  /* 0x0000001100007223 */ /* 0x000fe20000000002 */
[----:B0-----:R-:W-:Y:S06]  /*1630*/  @!P0 BRA `(.L_x_307) ;  /* 0x00000000000c8947 */ /* 0x001fec0003800000 */
[----:B------:R-:W-:Y:S02]  /*1640*/  MOV R0, R16 ;  /* 0x0000001000007202 */ /* 0x000fe40000000f00 */
[----:B------:R-:W-:-:S07]  /*1650*/  MOV R2, 0x1670 ;  /* 0x0000167000027802 */ /* 0x000fce0000000f00 */
[----:B------:R-:W-:Y:S05]  /*1660*/  CALL.REL.NOINC `($__internal_8_$__cuda_sm3x_div_rn_noftz_f32_slowpath) ;  /* 0x0000000800487944 */ /* 0x000fea0003c00000 */
.L_x_307:
[----:B------:R-:W-:Y:S05]  /*1670*/  BSYNC.RECONVERGENT B0 ;  /* 0x0000000000007941 */ /* 0x000fea0003800200 */
.L_x_306:
        /* <DEDUP_REMOVED lines=32> */
.L_x_309:
[----:B------:R-:W-:Y:S05]  /*1880*/  BSYNC.RECONVERGENT B0 ;  /* 0x0000000000007941 */ /* 0x000fea0003800200 */
.L_x_308:
[----:B------:R-:W-:-:S04]  /*1890*/  FADD R11, -R6, R0 ;  /* 0x00000000060b7221 */ /* 0x000fc80000000100 */
[----:B------:R-:W-:Y:S01]  /*18a0*/  FFMA R10, R11, R11, R10 ;  /* 0x0000000b0b0a7223 */ /* 0x000fe2000000000a */
[----:B------:R-:W-:-:S03]  /*18b0*/  IADD3 R11, PT, PT, R9, R18, RZ ;  /* 0x00000012090b7210 */ /* 0x000fc60007ffe0ff */
[----:B------:R-:W-:-:S04]  /*18c0*/  FMUL R10, R3, R10 ;  /* 0x0000000a030a7220 */ /* 0x000fc80000400000 */
[----:B------:R-:W-:Y:S01]  /*18d0*/  FMUL R0, R10, 1.4426950216293334961 ;  /* 0x3fb8aa3b0a007820 */ /* 0x000fe20000400000 */
[----:B------:R-:W-:-:S04]  /*18e0*/  IMAD.WIDE R10, R11, 0x8, R12 ;  /* 0x000000080b0a7825 */ /* 0x000fc800078e020c */
        /* <DEDUP_REMOVED lines=8> */
[----:B------:R1:W-:Y:S02]  /*1970*/  REDG.E.ADD.F32.FTZ.RN.STRONG.GPU desc[UR12][R10.64+0x4], R17 ;  /* 0x000004110a0079a6 */ /* 0x0003e4000c12f30c */
.L_x_305:
[----:B------:R-:W-:Y:S05]  /*1980*/  BRA.U UP0, `(.L_x_310) ;  /* 0xffffffed00e87547 */ /* 0x000fea000b83ffff */
[----:B------:R-:W-:Y:S05]  /*1990*/  EXIT ;  /* 0x000000000000794d */ /* 0x000fea0003800000 */
        .weak           $__internal_7_$__cuda_sm20_div_rn_f64_full
        .type           $__internal_7_$__cuda_sm20_div_rn_f64_full,@function
        .size           $__internal_7_$__cuda_sm20_div_rn_f64_full,($__internal_8_$__cuda_sm3x_div_rn_noftz_f32_slowpath - $__internal_7_$__cuda_sm20_div_rn_f64_full)
$__internal_7_$__cuda_sm20_div_rn_f64_full:
[C---:B------:R-:W-:Y:S01]  /*19a0*/  FSETP.GEU.AND P0, PT, |R11|.reuse, 1.469367938527859385e-39, PT ;  /* 0x001000000b00780b */ /* 0x040fe20003f0e200 */
[----:B------:R-:W-:Y:S01]  /*19b0*/  IMAD.MOV.U32 R16, RZ, RZ, 0x1 ;  /* 0x00000001ff107424 */ /* 0x000fe200078e00ff */
[C---:B------:R-:W-:Y:S01]  /*19c0*/  LOP3.LUT R12, R11.reuse, 0x800fffff, RZ, 0xc0, !PT ;  /* 0x800fffff0b0c7812 */ /* 0x040fe200078ec0ff */
[----:B------:R-:W-:Y:S01]  /*19d0*/  IMAD.MOV.U32 R23, RZ, RZ, 0x1ca00000 ;  /* 0x1ca00000ff177424 */ /* 0x000fe200078e00ff */
[----:B------:R-:W-:Y:S02]  /*19e0*/  LOP3.LUT R21, R11, 0x7ff00000, RZ, 0xc0, !PT ;  /* 0x7ff000000b157812 */ /* 0x000fe400078ec0ff */
[----:B------:R-:W-:Y:S02]  /*19f0*/  LOP3.LUT R13, R12, 0x3ff00000, RZ, 0xfc, !PT ;  /* 0x3ff000000c0d7812 */ /* 0x000fe400078efcff */
[----:B------:R-:W-:-:S05]  /*1a00*/  MOV R12, R10 ;  /* 0x0000000a000c7202 */ /* 0x000fca0000000f00 */
[----:B------:R-:W-:-:S06]  /*1a10*/  @!P0 DMUL R12, R10, 8.98846567431157953865e+307 ;  /* 0x7fe000000a0c8828 */ /* 0x000fcc0000000000 */
[----:B------:R-:W0:Y:S02]  /*1a20*/  MUFU.RCP64H R17, R13 ;  /* 0x0000000d00117308 */ /* 0x000e240000001800 */
[----:B0-----:R-:W-:-:S08]  /*1a30*/  DFMA R2, R16, -R12, 1 ;  /* 0x3ff000001002742b */ /* 0x001fd0000000080c */
[----:B------:R-:W-:-:S08]  /*1a40*/  DFMA R2, R2, R2, R2 ;  /* 0x000000020202722b */ /* 0x000fd00000000002 */
[----:B------:R-:W-:Y:S01]  /*1a50*/  DFMA R16, R16, R2, R16 ;  /* 0x000000021010722b */ /* 0x000fe20000000010 */
[----:B------:R-:W-:Y:S02]  /*1a60*/  MOV R3, R15 ;  /* 0x0000000f00037202 */ /* 0x000fe40000000f00 */
[----:B------:R-:W-:Y:S02]  /*1a70*/  MOV R2, R14 ;  /* 0x0000000e00027202 */ /* 0x000fe40000000f00 */
[----:B------:R-:W-:-:S03]  /*1a80*/  LOP3.LUT R22, R3, 0x7ff00000, RZ, 0xc0, !PT ;  /* 0x7ff0000003167812 */ /* 0x000fc600078ec0ff */
[C---:B------:R-:W-:Y:S01]  /*1a90*/  DFMA R18, R16.reuse, -R12, 1 ;  /* 0x3ff000001012742b */ /* 0x040fe2000000080c */
[----:B------:R-:W-:Y:S02]  /*1aa0*/  MOV R14, R2 ;  /* 0x00000002000e7202 */ /* 0x000fe40000000f00 */
[----:B------:R-:W-:Y:S02]  /*1ab0*/  ISETP.GE.U32.AND P1, PT, R22, R21, PT ;  /* 0x000000151600720c */ /* 0x000fe40003f26070 */
[----:B------:R-:W-:Y:S02]  /*1ac0*/  MOV R24, R22 ;  /* 0x0000001600187202 */ /* 0x000fe40000000f00 */
[----:B------:R-:W-:Y:S01]  /*1ad0*/  SEL R15, R23, 0x63400000, !P1 ;  /* 0x63400000170f7807 */ /* 0x000fe20004800000 */
[----:B------:R-:W-:Y:S01]  /*1ae0*/  DFMA R16, R16, R18, R16 ;  /* 0x000000121010722b */ /* 0x000fe20000000010 */
[----:B------:R-:W-:Y:S02]  /*1af0*/  FSETP.GEU.AND P1, PT, |R3|, 1.469367938527859385e-39, PT ;  /* 0x001000000300780b */ /* 0x000fe40003f2e200 */
[----:B------:R-:W-:-:S11]  /*1b00*/  LOP3.LUT R15, R15, 0x800fffff, R3, 0xf8, !PT ;  /* 0x800fffff0f0f7812 */ /* 0x000fd600078ef803 */
[----:B------:R-:W-:Y:S05]  /*1b10*/  @P1 BRA `(.L_x_311) ;  /* 0x0000000000201947 */ /* 0x000fea0003800000 */
[----:B------:R-:W-:Y:S01]  /*1b20*/  LOP3.LUT R19, R11, 0x7ff00000, RZ, 0xc0, !PT ;  /* 0x7ff000000b137812 */ /* 0x000fe200078ec0ff */
[----:B------:R-:W-:-:S03]  /*1b30*/  IMAD.MOV.U32 R18, RZ, RZ, RZ ;  /* 0x000000ffff127224 */ /* 0x000fc600078e00ff */
[----:B------:R-:W-:-:S04]  /*1b40*/  ISETP.GE.U32.AND P1, PT, R22, R19, PT ;  /* 0x000000131600720c */ /* 0x000fc80003f26070 */
[----:B------:R-:W-:-:S04]  /*1b50*/  SEL R19, R23, 0x63400000, !P1 ;  /* 0x6340000017137807 */ /* 0x000fc80004800000 */
[----:B------:R-:W-:-:S04]  /*1b60*/  LOP3.LUT R19, R19, 0x80000000, R3, 0xf8, !PT ;  /* 0x8000000013137812 */ /* 0x000fc800078ef803 */
[----:B------:R-:W-:-:S06]  /*1b70*/  LOP3.LUT R19, R19, 0x100000, RZ, 0xfc, !PT ;  /* 0x0010000013137812 */ /* 0x000fcc00078efcff */
[----:B------:R-:W-:-:S10]  /*1b80*/  DFMA R14, R14, 2, -R18 ;  /* 0x400000000e0e782b */ /* 0x000fd40000000812 */
[----:B------:R-:W-:-:S07]  /*1b90*/  LOP3.LUT R24, R15, 0x7ff00000, RZ, 0xc0, !PT ;  /* 0x7ff000000f187812 */ /* 0x000fce00078ec0ff */
.L_x_311:
[----:B------:R-:W-:Y:S01]  /*1ba0*/  MOV R25, R21 ;  /* 0x0000001500197202 */ /* 0x000fe20000000f00 */
[----:B------:R-:W-:Y:S01]  /*1bb0*/  DMUL R18, R16, R14 ;  /* 0x0000000e10127228 */ /* 0x000fe20000000000 */
[----:B------:R-:W-:Y:S02]  /*1bc0*/  IADD3 R26, PT, PT, R24, -0x1, RZ ;  /* 0xffffffff181a7810 */ /* 0x000fe40007ffe0ff */
[----:B------:R-:W-:Y:S02]  /*1bd0*/  @!P0 LOP3.LUT R25, R13, 0x7ff00000, RZ, 0xc0, !PT ;  /* 0x7ff000000d198812 */ /* 0x000fe400078ec0ff */
[----:B------:R-:W-:-:S03]  /*1be0*/  ISETP.GT.U32.AND P0, PT, R26, 0x7feffffe, PT ;  /* 0x7feffffe1a00780c */ /* 0x000fc60003f04070 */
[----:B------:R-:W-:Y:S01]  /*1bf0*/  VIADD R26, R25, 0xffffffff ;  /* 0xffffffff191a7836 */ /* 0x000fe20000000000 */
[----:B------:R-:W-:-:S04]  /*1c00*/  DFMA R20, R18, -R12, R14 ;  /* 0x8000000c1214722b */ /* 0x000fc8000000000e */
[----:B------:R-:W-:-:S04]  /*1c10*/  ISETP.GT.U32.OR P0, PT, R26, 0x7feffffe, P0 ;  /* 0x7feffffe1a00780c */ /* 0x000fc80000704470 */
[----:B------:R-:W-:-:S09]  /*1c20*/  DFMA R20, R16, R20, R18 ;  /* 0x000000141014722b */ /* 0x000fd20000000012 */
[----:B------:R-:W-:Y:S05]  /*1c30*/  @P0 BRA `(.L_x_312) ;  /* 0x00000000006c0947 */ /* 0x000fea0003800000 */
[----:B------:R-:W-:Y:S01]  /*1c40*/  LOP3.LUT R3, R11, 0x7ff00000, RZ, 0xc0, !PT ;  /* 0x7ff000000b037812 */ /* 0x000fe200078ec0ff */
[----:B------:R-:W-:-:S03]  /*1c50*/  IMAD.MOV.U32 R18, RZ, RZ, RZ ;  /* 0x000000ffff127224 */ /* 0x000fc600078e00ff */
[CC--:B------:R-:W-:Y:S02]  /*1c60*/  VIADDMNMX R2, R22.reuse, -R3.reuse, 0xb9600000, !PT ;  /* 0xb960000016027446 */ /* 0x0c0fe40007800903 */
[----:B------:R-:W-:Y:S02]  /*1c70*/  ISETP.GE.U32.AND P0, PT, R22, R3, PT ;  /* 0x000000031600720c */ /* 0x000fe40003f06070 */
[----:B------:R-:W-:Y:S02]  /*1c80*/  VIMNMX R2, PT, PT, R2, 0x46a00000, PT ;  /* 0x46a0000002027848 */ /* 0x000fe40003fe0100 */
[----:B------:R-:W-:-:S04]  /*1c90*/  SEL R23, R23, 0x63400000, !P0 ;  /* 0x6340000017177807 */ /* 0x000fc80004000000 */
[----:B------:R-:W-:-:S04]  /*1ca0*/  IADD3 R2, PT, PT, -R23, R2, RZ ;  /* 0x0000000217027210 */ /* 0x000fc80007ffe1ff */
[----:B------:R-:W-:-:S06]  /*1cb0*/  IADD3 R19, PT, PT, R2, 0x7fe00000, RZ ;  /* 0x7fe0000002137810 */ /* 0x000fcc0007ffe0ff */
[----:B------:R-:W-:-:S10]  /*1cc0*/  DMUL R16, R20, R18 ;  /* 0x0000001214107228 */ /* 0x000fd40000000000 */
[----:B------:R-:W-:-:S13]  /*1cd0*/  FSETP.GTU.AND P0, PT, |R17|, 1.469367938527859385e-39, PT ;  /* 0x001000001100780b */ /* 0x000fda0003f0c200 */
[----:B------:R-:W-:Y:S05]  /*1ce0*/  @P0 BRA `(.L_x_313) ;  /* 0x0000000000940947 */ /* 0x000fea0003800000 */
[----:B------:R-:W-:Y:S01]  /*1cf0*/  DFMA R12, R20, -R12, R14 ;  /* 0x8000000c140c722b */ /* 0x000fe2000000000e */
[----:B------:R-:W-:-:S09]  /*1d00*/  MOV R18, RZ ;  /* 0x000000ff00127202 */ /* 0x000fd20000000f00 */
[C---:B------:R-:W-:Y:S02]  /*1d10*/  FSETP.NEU.AND P0, PT, R13.reuse, RZ, PT ;  /* 0x000000ff0d00720b */ /* 0x040fe40003f0d000 */
[----:B------:R-:W-:-:S04]  /*1d20*/  LOP3.LUT R3, R13, 0x80000000, R11, 0x48, !PT ;  /* 0x800000000d037812 */ /* 0x000fc800078e480b */
[----:B------:R-:W-:-:S07]  /*1d30*/  LOP3.LUT R19, R3, R19, RZ, 0xfc, !PT ;  /* 0x0000001303137212 */ /* 0x000fce00078efcff */
[----:B------:R-:W-:Y:S05]  /*1d40*/  @!P0 BRA `(.L_x_313) ;  /* 0x00000000007c8947 */ /* 0x000fea0003800000 */
[----:B------:R-:W-:Y:S01]  /*1d50*/  IADD3 R11, PT, PT, -R2, RZ, RZ ;  /* 0x000000ff020b7210 */ /* 0x000fe20007ffe1ff */
[----:B------:R-:W-:Y:S01]  /*1d60*/  IMAD.MOV.U32 R10, RZ, RZ, RZ ;  /* 0x000000ffff0a7224 */ /* 0x000fe200078e00ff */
[----:B------:R-:W-:-:S05]  /*1d70*/  DMUL.RP R18, R20, R18 ;  /* 0x0000001214127228 */ /* 0x000fca0000008000 */
[----:B------:R-:W-:-:S05]  /*1d80*/  DFMA R10, R16, -R10, R20 ;  /* 0x8000000a100a722b */ /* 0x000fca0000000014 */
[----:B------:R-:W-:Y:S02]  /*1d90*/  LOP3.LUT R3, R19, R3, RZ, 0x3c, !PT ;  /* 0x0000000313037212 */ /* 0x000fe400078e3cff */
[----:B------:R-:W-:-:S04]  /*1da0*/  IADD3 R10, PT, PT, -R2, -0x43300000, RZ ;  /* 0xbcd00000020a7810 */ /* 0x000fc80007ffe1ff */
[----:B------:R-:W-:-:S04]  /*1db0*/  FSETP.NEU.AND P0, PT, |R11|, R10, PT ;  /* 0x0000000a0b00720b */ /* 0x000fc80003f0d200 */
[----:B------:R-:W-:Y:S02]  /*1dc0*/  FSEL R16, R18, R16, !P0 ;  /* 0x0000001012107208 */ /* 0x000fe40004000000 */
[----:B------:R-:W-:Y:S01]  /*1dd0*/  FSEL R17, R3, R17, !P0 ;  /* 0x0000001103117208 */ /* 0x000fe20004000000 */
[----:B------:R-:W-:Y:S06]  /*1de0*/  BRA `(.L_x_313) ;  /* 0x0000000000547947 */ /* 0x000fec0003800000 */
.L_x_312:
        /* <DEDUP_REMOVED lines=16> */
.L_x_315:
[----:B------:R-:W-:Y:S01]  /*1ef0*/  LOP3.LUT R17, R11, 0x80000, RZ, 0xfc, !PT ;  /* 0x000800000b117812 */ /* 0x000fe200078efcff */
[----:B------:R-:W-:Y:S01]  /*1f00*/  IMAD.MOV.U32 R16, RZ, RZ, R10 ;  /* 0x000000ffff107224 */ /* 0x000fe200078e000a */
[----:B------:R-:W-:Y:S06]  /*1f10*/  BRA `(.L_x_313) ;  /* 0x0000000000087947 */ /* 0x000fec0003800000 */
.L_x_314:
[----:B------:R-:W-:Y:S02]  /*1f20*/  LOP3.LUT R17, R3, 0x80000, RZ, 0xfc, !PT ;  /* 0x0008000003117812 */ /* 0x000fe400078efcff */
[----:B------:R-:W-:-:S07]  /*1f30*/  MOV R16, R2 ;  /* 0x0000000200107202 */ /* 0x000fce0000000f00 */
.L_x_313:
[----:B------:R-:W-:Y:S01]  /*1f40*/  MOV R2, R6 ;  /* 0x0000000600027202 */ /* 0x000fe20000000f00 */
[----:B------:R-:W-:Y:S01]  /*1f50*/  IMAD.MOV.U32 R11, RZ, RZ, R17 ;  /* 0x000000ffff0b7224 */ /* 0x000fe200078e0011 */
[----:B------:R-:W-:Y:S02]  /*1f60*/  MOV R3, 0x0 ;  /* 0x0000000000037802 */ /* 0x000fe40000000f00 */
[----:B------:R-:W-:Y:S02]  /*1f70*/  MOV R10, R16 ;  /* 0x00000010000a7202 */ /* 0x000fe40000000f00 */
[----:B------:R-:W-:Y:S05]  /*1f80*/  RET.REL.NODEC R2 `(gather_kernel) ;  /* 0xffffffe0021c7950 */ /* 0x000fea0003c3ffff */
        .weak           $__internal_8_$__cuda_sm3x_div_rn_noftz_f32_slowpath
        .type           $__internal_8_$__cuda_sm3x_div_rn_noftz_f32_slowpath,@function
        .size           $__internal_8_$__cuda_sm3x_div_rn_noftz_f32_slowpath,(.L_x_393 - $__internal_8_$__cuda_sm3x_div_rn_noftz_f32_slowpath)
$__internal_8_$__cuda_sm3x_div_rn_noftz_f32_slowpath:
[----:B------:R-:W-:Y:S01]  /*1f90*/  SHF.R.U32.HI R11, RZ, 0x17, R5 ;  /* 0x00000017ff0b7819 */ /* 0x000fe20000011605 */
[----:B------:R-:W-:Y:S01]  /*1fa0*/  BSSY.RECONVERGENT B1, `(.L_x_316) ;  /* 0x0000063000017945 */ /* 0x000fe20003800200 */
[----:B------:R-:W-:Y:S02]  /*1fb0*/  SHF.R.U32.HI R17, RZ, 0x17, R0 ;  /* 0x00000017ff117819 */ /* 0x000fe40000011600 */
[----:B------:R-:W-:Y:S02]  /*1fc0*/  LOP3.LUT R11, R11, 0xff, RZ, 0xc0, !PT ;  /* 0x000000ff0b0b7812 */ /* 0x000fe400078ec0ff */
[----:B------:R-:W-:Y:S02]  /*1fd0*/  LOP3.LUT R17, R17, 0xff, RZ, 0xc0, !PT ;  /* 0x000000ff11117812 */ /* 0x000fe400078ec0ff */
[----:B------:R-:W-:Y:S01]  /*1fe0*/  MOV R21, R5 ;  /* 0x0000000500157202 */ /* 0x000fe20000000f00 */
[----:B------:R-:W-:Y:S01]  /*1ff0*/  VIADD R19, R11, 0xffffffff ;  /* 0xffffffff0b137836 */ /* 0x000fe20000000000 */
[----:B------:R-:W-:-:S04]  /*2000*/  IADD3 R20, PT, PT, R17, -0x1, RZ ;  /* 0xffffffff11147810 */ /* 0x000fc80007ffe0ff */
        /* <DEDUP_REMOVED lines=23> */
[----:B------:R-:W-:Y:S01]  /*2180*/  @!P0 FFMA R0, R0, 1.84467440737095516160e+19, RZ ;  /* 0x5f80000000008823 */ /* 0x000fe200000000ff */
[----:B------:R-:W-:Y:S01]  /*2190*/  @!P0 MOV R16, 0xffffffc0 ;  /* 0xffffffc000108802 */ /* 0x000fe20000000f00 */
[----:B------:R-:W-:-:S04]  /*21a0*/  @!P1 FFMA R21, R5, 1.84467440737095516160e+19, RZ ;  /* 0x5f80000005159823 */ /* 0x000fc800000000ff */
[----:B------:R-:W-:-:S07]  /*21b0*/  @!P1 VIADD R16, R16, 0x40 ;  /* 0x0000004010109836 */ /* 0x000fce0000000000 */
.L_x_317:
[----:B------:R-:W-:Y:S01]  /*21c0*/  LEA R20, R11, 0xc0800000, 0x17 ;  /* 0xc08000000b147811 */ /* 0x000fe200078eb8ff */
[----:B------:R-:W-:Y:S01]  /*21d0*/  BSSY.RECONVERGENT B2, `(.L_x_322) ;  /* 0x0000036000027945 */ /* 0x000fe20003800200 */
[----:B------:R-:W-:Y:S02]  /*21e0*/  IADD3 R17, PT, PT, R17, -0x7f, RZ ;  /* 0xffffff8111117810 */ /* 0x000fe40007ffe0ff */
[----:B------:R-:W-:-:S03]  /*21f0*/  IADD3 R23, PT, PT, -R20, R21, RZ ;  /* 0x0000001514177210 */ /* 0x000fc60007ffe1ff */
[----:B------:R-:W-:Y:S01]  /*2200*/  IMAD R0, R17, -0x800000, R0 ;  /* 0xff80000011007824 */ /* 0x000fe200078e0200 */
[----:B------:R-:W0:Y:S01]  /*2210*/  MUFU.RCP R20, R23 ;  /* 0x0000001700147308 */ /* 0x000e220000001000 */
[----:B------:R-:W-:Y:S01]  /*2220*/  FADD.FTZ R19, -R23, -RZ ;  /* 0x800000ff17137221 */ /* 0x000fe20000010100 */
[----:B------:R-:W-:-:S05]  /*2230*/  IADD3 R17, PT, PT, R17, 0x7f, -R11 ;  /* 0x0000007f11117810 */ /* 0x000fca0007ffe80b */
        /* <DEDUP_REMOVED lines=10> */
[----:B------:R-:W-:-:S04]  /*22e0*/  IADD3 R11, PT, PT, R16, R17, RZ ;  /* 0x00000011100b7210 */ /* 0x000fc80007ffe0ff */
[----:B------:R-:W-:-:S04]  /*22f0*/  IADD3 R16, PT, PT, R11, -0x1, RZ ;  /* 0xffffffff0b107810 */ /* 0x000fc80007ffe0ff */
        /* <DEDUP_REMOVED lines=12> */
[C---:B------:R-:W-:Y:S01]  /*23c0*/  VIADD R19, R11.reuse, 0x20 ;  /* 0x000000200b137836 */ /* 0x040fe20000000000 */
[C---:B------:R-:W-:Y:S02]  /*23d0*/  ISETP.NE.AND P2, PT, R11.reuse, RZ, PT ;  /* 0x000000ff0b00720c */ /* 0x040fe40003f45270 */
[----:B------:R-:W-:Y:S02]  /*23e0*/  LOP3.LUT R16, R16, 0x7fffff, RZ, 0xc0, !PT ;  /* 0x007fffff10107812 */ /* 0x000fe400078ec0ff */
[----:B------:R-:W-:Y:S02]  /*23f0*/  ISETP.NE.AND P1, PT, R11, RZ, PT ;  /* 0x000000ff0b00720c */ /* 0x000fe40003f25270 */
[----:B------:R-:W-:-:S02]  /*2400*/  LOP3.LUT R16, R16, 0x800000, RZ, 0xfc, !PT ;  /* 0x0080000010107812 */ /* 0x000fc400078efcff */
        /* <DEDUP_REMOVED lines=14> */
.L_x_324:
[----:B------:R-:W-:-:S04]  /*24f0*/  LOP3.LUT R0, R0, 0x80000000, RZ, 0xc0, !PT ;  /* 0x8000000000007812 */ /* 0x000fc800078ec0ff */
[----:B------:R-:W-:Y:S01]  /*2500*/  LOP3.LUT R0, R0, 0x7f800000, RZ, 0xfc, !PT ;  /* 0x7f80000000007812 */ /* 0x000fe200078efcff */
[----:B------:R-:W-:Y:S06]  /*2510*/  BRA `(.L_x_325) ;  /* 0x0000000000047947 */ /* 0x000fec0003800000 */
.L_x_323:
[----:B------:R-:W-:-:S07]  /*2520*/  IMAD R0, R17, 0x800000, R0 ;  /* 0x0080000011007824 */ /* 0x000fce00078e0200 */
.L_x_325:
[----:B------:R-:W-:Y:S05]  /*2530*/  BSYNC.RECONVERGENT B2 ;  /* 0x0000000000027941 */ /* 0x000fea0003800200 */
.L_x_322:
[----:B------:R-:W-:Y:S05]  /*2540*/  BRA `(.L_x_326) ;  /* 0x0000000000207947 */ /* 0x000fea0003800000 */
.L_x_321:
[----:B------:R-:W-:-:S04]  /*2550*/  LOP3.LUT R0, R21, 0x80000000, R0, 0x48, !PT ;  /* 0x8000000015007812 */ /* 0x000fc800078e4800 */
[----:B------:R-:W-:Y:S01]  /*2560*/  LOP3.LUT R0, R0, 0x7f800000, RZ, 0xfc, !PT ;  /* 0x7f80000000007812 */ /* 0x000fe200078efcff */
[----:B------:R-:W-:Y:S06]  /*2570*/  BRA `(.L_x_326) ;  /* 0x0000000000147947 */ /* 0x000fec0003800000 */
.L_x_320:
[----:B------:R-:W-:Y:S01]  /*2580*/  LOP3.LUT R0, R21, 0x80000000, R0, 0x48, !PT ;  /* 0x8000000015007812 */ /* 0x000fe200078e4800 */
[----:B------:R-:W-:Y:S06]  /*2590*/  BRA `(.L_x_326) ;  /* 0x00000000000c7947 */ /* 0x000fec0003800000 */
.L_x_319:
[----:B------:R-:W0:Y:S01]  /*25a0*/  MUFU.RSQ R0, -QNAN ;  /* 0xffc0000000007908 */ /* 0x000e220000001400 */
[----:B------:R-:W-:Y:S05]  /*25b0*/  BRA `(.L_x_326) ;  /* 0x0000000000047947 */ /* 0x000fea0003800000 */
.L_x_318:
[----:B------:R-:W-:-:S07]  /*25c0*/  FADD.FTZ R0, R0, R5 ;  /* 0x0000000500007221 */ /* 0x000fce0000010000 */
.L_x_326:
[----:B------:R-:W-:Y:S05]  /*25d0*/  BSYNC.RECONVERGENT B1 ;  /* 0x0000000000017941 */ /* 0x000fea0003800200 */
.L_x_316:
[----:B------:R-:W-:Y:S01]  /*25e0*/  HFMA2 R17, -RZ, RZ, 0, 0 ;  /* 0x00000000ff117431 */ /* 0x000fe200000001ff */
[----:B------:R-:W-:-:S04]  /*25f0*/  MOV R16, R2 ;  /* 0x0000000200107202 */ /* 0x000fc80000000f00 */
[----:B0-----:R-:W-:Y:S05]  /*2600*/  RET.REL.NODEC R16 `(gather_kernel) ;  /* 0xffffffd8107c7950 */ /* 0x001fea0003c3ffff */
.L_x_327:
        /* <DEDUP_REMOVED lines=15> */
.L_x_393:


//--------------------- .text.gather_kernel_partial --------------------------
	.section	.text.gather_kernel_partial,"ax",@progbits
	.align	128
        .global         gather_kernel_partial
        .type           gather_kernel_partial,@function
        .size           gather_kernel_partial,(.L_x_395 - gather_kernel_partial)
        .other          gather_kernel_partial,@"STO_CUDA_ENTRY STV_DEFAULT"
gather_kernel_partial:
.text.gather_kernel_partial:
        /* <DEDUP_REMOVED lines=15> */
[----:B----4-:R-:W-:Y:S01]  /*00f0*/  ISETP.GE.OR P0, PT, R9, UR7, P0 ;  /* 0x0000000709007c0c */ /* 0x010fe20008706670 */
[----:B---3--:R-:W-:-:S05]  /*0100*/  IMAD R6, R6, UR6, R3 ;  /* 0x0000000606067c24 */ /* 0x008fca000f8e0203 */
        /* <DEDUP_REMOVED lines=17> */
[----:B------:R-:W-:Y:S01]  /*0220*/  FSETP.GT.AND P0, PT, |R0|, 1.469367938527859385e-39, PT ;  /* 0x001000000000780b */ /* 0x000fe20003f04200 */
[----:B------:R-:W-:-:S04]  /*0230*/  IMAD R0, R6, UR8, R23 ;  /* 0x0000000806007c24 */ /* 0x000fc8000f8e0217 */
[----:B------:R-:W-:-:S08]  /*0240*/  IMAD R7, R0, UR7, R9 ;  /* 0x0000000700077c24 */ /* 0x000fd0000f8e0209 */
[----:B------:R-:W-:Y:S05]  /*0250*/  @P0 BRA `(.L_x_328) ;  /* 0x0000000000200947 */ /* 0x000fea0003800000 */
[----:B------:R-:W-:Y:S01]  /*0260*/  IMAD.MOV.U32 R8, RZ, RZ, 0x54442d18 ;  /* 0x54442d18ff087424 */ /* 0x000fe200078e00ff */
[----:B------:R-:W-:Y:S01]  /*0270*/  MOV R15, 0x400921fb ;  /* 0x400921fb000f7802 */ /* 0x000fe20000000f00 */
[----:B------:R-:W-:Y:S01]  /*0280*/  IMAD.MOV.U32 R10, RZ, RZ, R4 ;  /* 0x000000ffff0a7224 */ /* 0x000fe200078e0004 */
[----:B------:R-:W-:Y:S02]  /*0290*/  MOV R11, R5 ;  /* 0x00000005000b7202 */ /* 0x000fe40000000f00 */
[----:B------:R-:W-:-:S07]  /*02a0*/  MOV R0, 0x2c0 ;  /* 0x000002c000007802 */ /* 0x000fce0000000f00 */
[----:B------:R-:W-:Y:S05]  /*02b0*/  CALL.REL.NOINC `($__internal_9_$__cuda_sm20_div_rn_f64_full) ;  /* 0x0000001800e87944 */ /* 0x000fea0003c00000 */
[----:B------:R-:W-:Y:S01]  /*02c0*/  IMAD.MOV.U32 R2, RZ, RZ, R10 ;  /* 0x000000ffff027224 */ /* 0x000fe200078e000a */
[----:B------:R-:W-:-:S07]  /*02d0*/  MOV R3, R11 ;  /* 0x0000000b00037202 */ /* 0x000fce0000000f00 */
.L_x_328:
[----:B------:R-:W0:Y:S01]  /*02e0*/  MUFU.RCP64H R11, R5 ;  /* 0x00000005000b7308 */ /* 0x000e220000001800 */
[----:B------:R-:W-:Y:S01]  /*02f0*/  IMAD.MOV.U32 R10, RZ, RZ, 0x1 ;  /* 0x00000001ff0a7424 */ /* 0x000fe200078e00ff */
        /* <DEDUP_REMOVED lines=16> */
[----:B------:R-:W-:Y:S01]  /*0400*/  MOV R10, R4 ;  /* 0x00000004000a7202 */ /* 0x000fe20000000f00 */
[----:B------:R-:W-:Y:S01]  /*0410*/  IMAD.MOV.U32 R11, RZ, RZ, R5 ;  /* 0x000000ffff0b7224 */ /* 0x000fe200078e0005 */
[----:B------:R-:W-:Y:S01]  /*0420*/  MOV R8, 0xc9be45de ;  /* 0xc9be45de00087802 */ /* 0x000fe20000000f00 */
[----:B------:R-:W-:Y:S01]  /*0430*/  IMAD.MOV.U32 R15, RZ, RZ, -0x3fdc42c4 ;  /* 0xc023bd3cff0f7424 */ /* 0x000fe200078e00ff */
[----:B------:R-:W-:-:S07]  /*0440*/  MOV R0, 0x460 ;  /* 0x0000046000007802 */ /* 0x000fce0000000f00 */
[----:B------:R-:W-:Y:S05]  /*0450*/  CALL.REL.NOINC `($__internal_9_$__cuda_sm20_div_rn_f64_full) ;  /* 0x0000001800807944 */ /* 0x000fea0003c00000 */
.L_x_329:
[----:B------:R-:W0:Y:S01]  /*0460*/  LDC.64 R2, c[0x0][0x390] ;  /* 0x0000e400ff027b82 */ /* 0x000e220000000a00 */
[----:B------:R-:W1:Y:S01]  /*0470*/  LDCU UR4, c[0x0][0x3a4] ;  /* 0x00007480ff0477ac */ /* 0x000e620008000800 */
[----:B0-----:R-:W-:-:S06]  /*0480*/  IMAD.WIDE.U32 R2, R23, 0x4, R2 ;  /* 0x0000000417027825 */ /* 0x001fcc00078e0002 */
[----:B------:R-:W2:Y:S01]  /*0490*/  LDG.E R2, desc[UR14][R2.64] ;  /* 0x0000000e02027981 */ /* 0x000ea2000c1e1900 */
[----:B-1----:R-:W-:Y:S01]  /*04a0*/  I2FP.F32.S32 R8, UR4 ;  /* 0x0000000400087c45 */ /* 0x002fe20008201400 */
[----:B------:R-:W-:Y:S01]  /*04b0*/  ULEA.HI UR4, UR4, UR4, URZ, 0x1 ;  /* 0x0000000404047291 */ /* 0x000fe2000f8f08ff */
[----:B------:R-:W0:Y:S01]  /*04c0*/  F2F.F32.F64 R10, R10 ;  /* 0x0000000a000a7310 */ /* 0x000e220000301000 */
[----:B------:R-:W-:Y:S02]  /*04d0*/  BSSY.RECONVERGENT B2, `(.L_x_330) ;  /* 0x0000014000027945 */ /* 0x000fe40003800200 */
[----:B------:R-:W-:-:S05]  /*04e0*/  USHF.R.S32.HI UR4, URZ, 0x1, UR4 ;  /* 0x00000001ff047899 */ /* 0x000fca0008011404 */
[----:B------:R-:W1:Y:S01]  /*04f0*/  MUFU.RCP R13, R8 ;  /* 0x00000008000d7308 */ /* 0x000e620000001000 */
[----:B------:R-:W-:-:S04]  /*0500*/  IADD3 R0, PT, PT, R9, -UR4, RZ ;  /* 0x8000000409007c10 */ /* 0x000fc8000fffe0ff */
[----:B------:R-:W-:Y:S02]  /*0510*/  I2FP.F32.S32 R0, R0 ;  /* 0x0000000000007245 */ /* 0x000fe40000201400 */
[----:B0-----:R-:W-:Y:S02]  /*0520*/  R2UR UR17, R10 ;  /* 0x000000000a1172ca */ /* 0x001fe400000e0000 */
[----:B------:R-:W0:Y:S01]  /*0530*/  FCHK P0, R0, R8 ;  /* 0x0000000800007302 */ /* 0x000e220000000000 */
[----:B--2---:R-:W-:Y:S01]  /*0540*/  FMUL.RZ R12, R2, 0.15915493667125701904 ;  /* 0x3e22f983020c7820 */ /* 0x004fe2000040c000 */
[----:B-1----:R-:W-:-:S06]  /*0550*/  FFMA R2, -R8, R13, 1 ;  /* 0x3f80000008027423 */ /* 0x002fcc000000010d */
[----:B------:R1:W2:Y:S01]  /*0560*/  MUFU.SIN R4, R12 ;  /* 0x0000000c00047308 */ /* 0x0002a20000000400 */
[----:B------:R-:W-:-:S04]  /*0570*/  FFMA R13, R13, R2, R13 ;  /* 0x000000020d0d7223 */ /* 0x000fc8000000000d */
[----:B------:R-:W-:-:S03]  /*0580*/  FFMA R2, R0, R13, RZ ;  /* 0x0000000d00027223 */ /* 0x000fc600000000ff */
[----:B------:R1:W3:Y:S01]  /*0590*/  MUFU.COS R5, R12 ;  /* 0x0000000c00057308 */ /* 0x0002e20000000000 */
[----:B------:R-:W-:-:S04]  /*05a0*/  FFMA R3, -R8, R2, R0 ;  /* 0x0000000208037223 */ /* 0x000fc80000000100 */
[----:B------:R-:W-:Y:S01]  /*05b0*/  FFMA R2, R13, R3, R2 ;  /* 0x000000030d027223 */ /* 0x000fe20000000002 */
[----:B0-----:R-:W-:Y:S06]  /*05c0*/  @!P0 BRA `(.L_x_331) ;  /* 0x0000000000108947 */ /* 0x001fec0003800000 */
[----:B------:R-:W-:Y:S01]  /*05d0*/  IMAD.MOV.U32 R3, RZ, RZ, R8 ;  /* 0x000000ffff037224 */ /* 0x000fe200078e0008 */
[----:B------:R-:W-:-:S07]  /*05e0*/  MOV R2, 0x600 ;  /* 0x0000060000027802 */ /* 0x000fce0000000f00 */
[----:B-123--:R-:W-:Y:S05]  /*05f0*/  CALL.REL.NOINC `($__internal_10_$__cuda_sm3x_div_rn_noftz_f32_slowpath) ;  /* 0x0000001c00947944 */ /* 0x00efea0003c00000 */
[----:B------:R-:W-:-:S07]  /*0600*/  MOV R2, R0 ;  /* 0x0000000000027202 */ /* 0x000fce0000000f00 */
.L_x_331:
[----:B------:R-:W-:Y:S05]  /*0610*/  BSYNC.RECONVERGENT B2 ;  /* 0x0000000000027941 */ /* 0x000fea0003800200 */
.L_x_330:
[----:B------:R-:W0:Y:S01]  /*0620*/  MUFU.RCP R3, R8 ;  /* 0x0000000800037308 */ /* 0x000e220000001000 */
[----:B------:R-:W-:Y:S01]  /*0630*/  IADD3 R9, PT, PT, -R9, UR4, RZ ;  /* 0x0000000409097c10 */ /* 0x000fe2000fffe1ff */
[----:B------:R-:W-:Y:S01]  /*0640*/  BSSY.RECONVERGENT B2, `(.L_x_332) ;  /* 0x000000f000027945 */ /* 0x000fe20003800200 */
[----:B---3--:R-:W-:Y:S02]  /*0650*/  FMUL R5, R5, R2 ;  /* 0x0000000205057220 */ /* 0x008fe40000400000 */
[----:B------:R-:W-:-:S04]  /*0660*/  I2FP.F32.S32 R9, R9 ;  /* 0x0000000900097245 */ /* 0x000fc80000201400 */
[----:B------:R-:W3:Y:S01]  /*0670*/  FCHK P0, R9, R8 ;  /* 0x0000000809007302 */ /* 0x000ee20000000000 */
[----:B0-----:R-:W-:-:S04]  /*0680*/  FFMA R0, -R8, R3, 1 ;  /* 0x3f80000008007423 */ /* 0x001fc80000000103 */
[----:B------:R-:W-:-:S04]  /*0690*/  FFMA R0, R3, R0, R3 ;  /* 0x0000000003007223 */ /* 0x000fc80000000003 */
[----:B------:R-:W-:-:S04]  /*06a0*/  FFMA R3, R0, R9, RZ ;  /* 0x0000000900037223 */ /* 0x000fc800000000ff */
[----:B------:R-:W-:-:S04]  /*06b0*/  FFMA R10, -R8, R3, R9 ;  /* 0x00000003080a7223 */ /* 0x000fc80000000109 */
[----:B------:R-:W-:Y:S01]  /*06c0*/  FFMA R3, R0, R10, R3 ;  /* 0x0000000a00037223 */ /* 0x000fe20000000003 */
[----:B---3--:R-:W-:Y:S06]  /*06d0*/  @!P0 BRA `(.L_x_333) ;  /* 0x0000000000148947 */ /* 0x008fec0003800000 */
[----:B------:R-:W-:Y:S01]  /*06e0*/  IMAD.MOV.U32 R0, RZ, RZ, R9 ;  /* 0x000000ffff007224 */ /* 0x000fe200078e0009 */
[----:B------:R-:W-:Y:S02]  /*06f0*/  MOV R3, R8 ;  /* 0x0000000800037202 */ /* 0x000fe40000000f00 */
[----:B------:R-:W-:-:S07]  /*0700*/  MOV R2, 0x720 ;  /* 0x0000072000027802 */ /* 0x000fce0000000f00 */
[----:B-12---:R-:W-:Y:S05]  /*0710*/  CALL.REL.NOINC `($__internal_10_$__cuda_sm3x_div_rn_noftz_f32_slowpath) ;  /* 0x0000001c004c7944 */ /* 0x006fea0003c00000 */
[----:B------:R-:W-:-:S07]  /*0720*/  IMAD.MOV.U32 R3, RZ, RZ, R0 ;  /* 0x000000ffff037224 */ /* 0x000fce00078e0000 */
.L_x_333:
[----:B------:R-:W-:Y:S05]  /*0730*/  BSYNC.RECONVERGENT B2 ;  /* 0x0000000000027941 */ /* 0x000fea0003800200 */
.L_x_332:
[----:B------:R-:W0:Y:S01]  /*0740*/  LDCU UR12, c[0x0][0x398] ;  /* 0x00007300ff0c77ac */ /* 0x000e220008000800 */
[----:B------:R-:W3:Y:S01]  /*0750*/  LDC.64 R14, c[0x0][0x380] ;  /* 0x0000e000ff0e7b82 */ /* 0x000ee20000000a00 */
[----:B0-----:R-:W-:Y:S01]  /*0760*/  ISETP.LE.AND P0, PT, RZ, UR12, PT ;  /* 0x0000000cff007c0c */ /* 0x001fe2000bf03270 */
[----:B---3--:R-:W-:-:S12]  /*0770*/  IMAD.WIDE R14, R7, 0x8, R14 ;  /* 0x00000008070e7825 */ /* 0x008fd800078e020e */
[----:B------:R-:W-:Y:S05]  /*0780*/  @!P0 EXIT ;  /* 0x000000000000894d */ /* 0x000fea0003800000 */
[----:B------:R-:W5:Y:S01]  /*0790*/  LDG.E.64 R14, desc[UR14][R14.64] ;  /* 0x0000000e0e0e7981 */ /* 0x000f62000c1e1b00 */
[----:B------:R-:W0:Y:S01]  /*07a0*/  LDCU UR5, c[0x0][0x3a4] ;  /* 0x00007480ff0577ac */ /* 0x000e220008000800 */
[----:B--2---:R-:W-:Y:S01]  /*07b0*/  FMUL R4, R4, R3 ;  /* 0x0000000304047220 */ /* 0x004fe20000400000 */
[----:B-1----:R-:W1:Y:S01]  /*07c0*/  LDC.64 R12, c[0x0][0x388] ;  /* 0x0000e200ff0c7b82 */ /* 0x002e620000000a00 */
[----:B------:R-:W-:Y:S01]  /*07d0*/  I2FP.F32.U32 R7, UR12 ;  /* 0x0000000c00077c45 */ /* 0x000fe20008201000 */
[----:B------:R-:W2:Y:S02]  /*07e0*/  LDCU UR7, c[0x0][0x3a0] ;  /* 0x00007400ff0777ac */ /* 0x000ea40008000800 */
[----:B------:R-:W-:Y:S01]  /*07f0*/  FSETP.GE.AND P0, PT, R4, 0.5, PT ;  /* 0x3f0000000400780b */ /* 0x000fe20003f06000 */
[----:B------:R-:W-:-:S03]  /*0800*/  USHF.L.U32 UR9, UR12, 0x1, URZ ;  /* 0x000000010c097899 */ /* 0x000fc600080006ff */
[----:B------:R-:W-:Y:S02]  /*0810*/  FSEL R4, R4, 0.49998998641967773438, !P0 ;  /* 0x3efffeb004047808 */ /* 0x000fe40004000000 */
[----:B------:R-:W-:Y:S01]  /*0820*/  FSETP.GE.AND P0, PT, R5, 0.5, PT ;  /* 0x3f0000000500780b */ /* 0x000fe20003f06000 */
[----:B------:R-:W-:-:S03]  /*0830*/  UISETP.LT.AND UP0, UPT, URZ, UR9, UPT ;  /* 0x00000009ff00728c */ /* 0x000fc6000bf01270 */
[----:B------:R-:W-:Y:S01]  /*0840*/  FSEL R5, R5, 0.49998998641967773438, !P0 ;  /* 0x3efffeb005057808 */ /* 0x000fe20004000000 */
[----:B------:R-:W-:Y:S02]  /*0850*/  USEL UR11, URZ, UR9, !UP0 ;  /* 0x00000009ff0b7287 */ /* 0x000fe4000c000000 */
[----:B0-----:R-:W-:Y:S02]  /*0860*/  USHF.L.U32 UR4, UR5, 0x1, URZ ;  /* 0x0000000105047899 */ /* 0x001fe400080006ff */
[----:B------:R-:W-:Y:S02]  /*0870*/  UIADD3 UR5, UPT, UPT, UR5, UR12, URZ ;  /* 0x0000000c05057290 */ /* 0x000fe4000fffe0ff */
[----:B------:R-:W-:Y:S02]  /*0880*/  UIADD3 UR6, UPT, UPT, UR4, UR9, URZ ;  /* 0x0000000904067290 */ /* 0x000fe4000fffe0ff */
[----:B------:R-:W-:Y:S01]  /*0890*/  I2FP.F32.S32 R0, UR4 ;  /* 0x0000000400007c45 */ /* 0x000fe20008201400 */
[----:B------:R-:W-:Y:S01]  /*08a0*/  UIADD3 UR4, UPT, UPT, UR11, 0x1, URZ ;  /* 0x000000010b047890 */ /* 0x000fe2000fffe0ff */
[----:B------:R-:W-:Y:S01]  /*08b0*/  MOV R3, UR5 ;  /* 0x0000000500037c02 */ /* 0x000fe20008000f00 */
[----:B--2---:R-:W-:Y:S01]  /*08c0*/  ULEA.HI UR5, UR7, UR7, URZ, 0x1 ;  /* 0x0000000707057291 */ /* 0x004fe2000f8f08ff */
[----:B------:R-:W-:Y:S01]  /*08d0*/  R2UR UR10, R0 ;  /* 0x00000000000a72ca */ /* 0x000fe200000e0000 */
[----:B------:R-:W-:-:S02]  /*08e0*/  ULOP3.LUT UR12, UR4, 0x3, URZ, 0xc0, !UPT ;  /* 0x00000003040c7892 */ /* 0x000fc4000f8ec0ff */
[--C-:B------:R-:W-:Y:S01]  /*08f0*/  IMAD R6, R6, UR6, R3.reuse ;  /* 0x0000000606067c24 */ /* 0x100fe2000f8e0203 */
[----:B------:R-:W-:Y:S02]  /*0900*/  ULOP3.LUT UR7, UR4, 0x7ffffffc, URZ, 0xc0, !UPT ;  /* 0x7ffffffc04077892 */ /* 0x000fe4000f8ec0ff */
[----:B------:R-:W-:Y:S01]  /*0910*/  USHF.R.S32.HI UR8, URZ, 0x1, UR5 ;  /* 0x00000001ff087899 */ /* 0x000fe20008011405 */
[----:B------:R-:W-:Y:S01]  /*0920*/  IMAD R3, R6, UR6, R3 ;  /* 0x0000000606037c24 */ /* 0x000fe2000f8e0203 */
[----:B------:R-:W-:-:S03]  /*0930*/  UMOV UR4, URZ ;  /* 0x000000ff00047c82 */ /* 0x000fc60008000000 */
[----:B-1----:R-:W-:-:S04]  /*0940*/  IMAD.WIDE R12, R3, 0x8, R12 ;  /* 0x00000008030c7825 */ /* 0x002fc800078e020c */
[----:B------:R-:W-:Y:S01]  /*0950*/  FMUL R0, R4, UR10 ;  /* 0x0000000a04007c20 */ /* 0x000fe20008400000 */
[----:B------:R-:W-:-:S05]  /*0960*/  FMUL R2, R5, UR10 ;  /* 0x0000000a05027c20 */ /* 0x000fca0008400000 */
[----:B------:R-:W0:Y:S08]  /*0970*/  FRND.FLOOR R0, R0 ;  /* 0x0000000000007307 */ /* 0x000e300000205000 */
[----:B------:R-:W1:Y:S01]  /*0980*/  FRND.FLOOR R2, R2 ;  /* 0x0000000200027307 */ /* 0x000e620000205000 */
[----:B0-----:R-:W-:Y:S01]  /*0990*/  FADD R6, R0, -R7 ;  /* 0x8000000700067221 */ /* 0x001fe20000000000 */
[----:B-1----:R-:W-:-:S07]  /*09a0*/  FADD R7, -R7, R2 ;  /* 0x0000000207077221 */ /* 0x002fce0000000100 */
.L_x_366:
[----:B0-----:R-:W-:Y:S01]  /*09b0*/  I2FP.F32.U32 R3, UR4 ;  /* 0x0000000400037c45 */ /* 0x001fe20008201000 */
[----:B------:R-:W0:Y:S01]  /*09c0*/  MUFU.RCP R2, UR10 ;  /* 0x0000000a00027d08 */ /* 0x000e220008001000 */
[----:B------:R-:W-:Y:S01]  /*09d0*/  IMAD.U32 R9, RZ, RZ, UR10 ;  /* 0x0000000aff097e24 */ /* 0x000fe2000f8e00ff */
[----:B------:R-:W-:Y:S01]  /*09e0*/  UIADD3 UR5, UPT, UPT, -UR8, URZ, URZ ;  /* 0x000000ff08057290 */ /* 0x000fe2000fffe1ff */
[----:B------:R-:W-:Y:S01]  /*09f0*/  BSSY.RECONVERGENT B2, `(.L_x_334) ;  /* 0x0000013000027945 */ /* 0x000fe20003800200 */
[----:B------:R-:W-:Y:S01]  /*0a00*/  FADD R3, R6, R3 ;  /* 0x0000000306037221 */ /* 0x000fe20000000000 */
[----:B------:R-:W-:Y:S02]  /*0a10*/  UISETP.NE.AND UP0, UPT, UR4, UR11, UPT ;  /* 0x0000000b0400728c */ /* 0x000fe4000bf05270 */
[----:B------:R-:W-:Y:S01]  /*0a20*/  UIADD3 UR4, UPT, UPT, UR4, 0x1, URZ ;  /* 0x0000000104047890 */ /* 0x000fe2000fffe0ff */
[----:B------:R-:W1:Y:S01]  /*0a30*/  F2I.TRUNC.NTZ R8, R3 ;  /* 0x0000000300087305 */ /* 0x000e62000020f100 */
[----:B0-----:R-:W-:-:S04]  /*0a40*/  FFMA R9, R2, -R9, 1 ;  /* 0x3f80000002097423 */ /* 0x001fc80000000809 */
[----:B------:R-:W-:Y:S01]  /*0a50*/  FFMA R9, R2, R9, R2 ;  /* 0x0000000902097223 */ /* 0x000fe20000000002 */
[----:B-1----:R-:W-:Y:S02]  /*0a60*/  I2FP.F32.S32 R0, R8 ;  /* 0x0000000800007245 */ /* 0x002fe40000201400 */
[----:B------:R-:W-:Y:S02]  /*0a70*/  ISETP.GE.AND P0, PT, R8, UR8, PT ;  /* 0x0000000808007c0c */ /* 0x000fe4000bf06270 */
[----:B------:R-:W0:Y:S01]  /*0a80*/  FCHK P1, R0, UR10 ;  /* 0x0000000a00007d02 */ /* 0x000e220008020000 */
[----:B------:R-:W-:Y:S01]  /*0a90*/  FFMA R2, R0, R9, RZ ;  /* 0x0000000900027223 */ /* 0x000fe200000000ff */
[----:B------:R-:W-:-:S03]  /*0aa0*/  ISETP.LT.OR P0, PT, R8, UR5, P0 ;  /* 0x0000000508007c0c */ /* 0x000fc60008701670 */
[----:B------:R-:W-:-:S04]  /*0ab0*/  FFMA R3, R2, -UR10, R0 ;  /* 0x8000000a02037c23 */ /* 0x000fc80008000000 */
[----:B------:R-:W-:Y:S01]  /*0ac0*/  FFMA R3, R9, R3, R2 ;  /* 0x0000000309037223 */ /* 0x000fe20000000002 */
[----:B0-----:R-:W-:Y:S06]  /*0ad0*/  @!P1 BRA `(.L_x_335) ;  /* 0x0000000000109947 */ /* 0x001fec0003800000 */
[----:B------:R-:W-:Y:S02]  /*0ae0*/  MOV R3, UR10 ;  /* 0x0000000a00037c02 */ /* 0x000fe40008000f00 */
[----:B------:R-:W-:-:S07]  /*0af0*/  MOV R2, 0xb10 ;  /* 0x00000b1000027802 */ /* 0x000fce0000000f00 */
[----:B-----5:R-:W-:Y:S05]  /*0b00*/  CALL.REL.NOINC `($__internal_10_$__cuda_sm3x_div_rn_noftz_f32_slowpath) ;  /* 0x0000001800507944 */ /* 0x020fea0003c00000 */
[----:B------:R-:W-:-:S07]  /*0b10*/  IMAD.MOV.U32 R3, RZ, RZ, R0 ;  /* 0x000000ffff037224 */ /* 0x000fce00078e0000 */
.L_x_335:
[----:B------:R-:W-:Y:S05]  /*0b20*/  BSYNC.RECONVERGENT B2 ;  /* 0x0000000000027941 */ /* 0x000fea0003800200 */
.L_x_334:
[----:B------:R-:W-:Y:S01]  /*0b30*/  UISETP.GE.AND UP1, UPT, UR9, 0x3, UPT ;  /* 0x000000030900788c */ /* 0x000fe2000bf26270 */
[----:B------:R-:W-:Y:S01]  /*0b40*/  FADD R3, -R4, R3 ;  /* 0x0000000304037221 */ /* 0x000fe20000000100 */
[----:B------:R-:W-:Y:S01]  /*0b50*/  IMAD R8, R8, UR6, RZ ;  /* 0x0000000608087c24 */ /* 0x000fe2000f8e02ff */
[----:B------:R-:W-:Y:S02]  /*0b60*/  UMOV UR5, URZ ;  /* 0x000000ff00057c82 */ /* 0x000fe40008000000 */
[----:B------:R-:W-:-:S04]  /*0b70*/  FMUL R9, R3, R3 ;  /* 0x0000000303097220 */ /* 0x000fc80000400000 */
[----:B------:R-:W-:Y:S05]  /*0b80*/  BRA.U !UP1, `(.L_x_336) ;  /* 0x0000000909b07547 */ /* 0x000fea000b800000 */
[----:B------:R-:W-:-:S05]  /*0b90*/  UMOV UR5, URZ ;  /* 0x000000ff00057c82 */ /* 0x000fca0008000000 */
.L_x_353:
[----:B------:R-:W-:Y:S01]  /*0ba0*/  I2FP.F32.U32 R0, UR5 ;  /* 0x0000000500007c45 */ /* 0x000fe20008201000 */
[----:B------:R-:W-:Y:S01]  /*0bb0*/  UIADD3 UR13, UPT, UPT, -UR8, URZ, URZ ;  /* 0x000000ff080d7290 */ /* 0x000fe2000fffe1ff */
[----:B------:R-:W-:Y:S03]  /*0bc0*/  BSSY.RECONVERGENT B2, `(.L_x_337) ;  /* 0x0000026000027945 */ /* 0x000fe60003800200 */
[----:B------:R-:W-:-:S04]  /*0bd0*/  FADD R0, R7, R0 ;  /* 0x0000000007007221 */ /* 0x000fc80000000000 */
[----:B0-----:R-:W0:Y:S02]  /*0be0*/  F2I.TRUNC.NTZ R17, R0 ;  /* 0x0000000000117305 */ /* 0x001e24000020f100 */
[----:B0-----:R-:W-:-:S04]  /*0bf0*/  ISETP.GE.AND P1, PT, R17, UR8, PT ;  /* 0x0000000811007c0c */ /* 0x001fc8000bf26270 */
[----:B------:R-:W-:-:S04]  /*0c00*/  ISETP.LT.OR P1, PT, R17, UR13, P1 ;  /* 0x0000000d11007c0c */ /* 0x000fc80008f21670 */
[----:B------:R-:W-:-:S13]  /*0c10*/  PLOP3.LUT P1, PT, P1, P0, PT, 0xf8, 0x8f ;  /* 0x00000000008f781c */ /* 0x000fda0000f21f70 */
[----:B------:R-:W-:Y:S05]  /*0c20*/  @!P1 BRA `(.L_x_338) ;  /* 0x00000000007c9947 */ /* 0x000fea0003800000 */
[----:B------:R-:W0:Y:S01]  /*0c30*/  MUFU.RCP R0, UR10 ;  /* 0x0000000a00007d08 */ /* 0x000e220008001000 */
[----:B------:R-:W-:Y:S01]  /*0c40*/  MOV R3, UR10 ;  /* 0x0000000a00037c02 */ /* 0x000fe20008000f00 */
[----:B------:R-:W-:Y:S01]  /*0c50*/  BSSY.RECONVERGENT B3, `(.L_x_339) ;  /* 0x000000d000037945 */ /* 0x000fe20003800200 */
[----:B------:R-:W-:-:S05]  /*0c60*/  I2FP.F32.S32 R10, R17 ;  /* 0x00000011000a7245 */ /* 0x000fca0000201400 */
[----:B------:R-:W1:Y:S01]  /*0c70*/  FCHK P1, R10, UR10 ;  /* 0x0000000a0a007d02 */ /* 0x000e620008020000 */
[----:B0-----:R-:W-:-:S04]  /*0c80*/  FFMA R3, R0, -R3, 1 ;  /* 0x3f80000000037423 */ /* 0x001fc80000000803 */
[----:B------:R-:W-:-:S04]  /*0c90*/  FFMA R0, R0, R3, R0 ;  /* 0x0000000300007223 */ /* 0x000fc80000000000 */
[----:B------:R-:W-:-:S04]  /*0ca0*/  FFMA R3, R0, R10, RZ ;  /* 0x0000000a00037223 */ /* 0x000fc800000000ff */
[----:B------:R-:W-:-:S04]  /*0cb0*/  FFMA R2, R3, -UR10, R10 ;  /* 0x8000000a03027c23 */ /* 0x000fc8000800000a */
[----:B------:R-:W-:Y:S01]  /*0cc0*/  FFMA R0, R0, R2, R3 ;  /* 0x0000000200007223 */ /* 0x000fe20000000003 */
[----:B-1----:R-:W-:Y:S06]  /*0cd0*/  @!P1 BRA `(.L_x_340) ;  /* 0x0000000000109947 */ /* 0x002fec0003800000 */
[----:B------:R-:W-:Y:S01]  /*0ce0*/  IMAD.MOV.U32 R0, RZ, RZ, R10 ;  /* 0x000000ffff007224 */ /* 0x000fe200078e000a */
[----:B------:R-:W-:Y:S02]  /*0cf0*/  MOV R3, UR10 ;  /* 0x0000000a00037c02 */ /* 0x000fe40008000f00 */
[----:B------:R-:W-:-:S07]  /*0d00*/  MOV R2, 0xd20 ;  /* 0x00000d2000027802 */ /* 0x000fce0000000f00 */
[----:B-----5:R-:W-:Y:S05]  /*0d10*/  CALL.REL.NOINC `($__internal_10_$__cuda_sm3x_div_rn_noftz_f32_slowpath) ;  /* 0x0000001400cc7944 */ /* 0x020fea0003c00000 */
.L_x_340:
[----:B------:R-:W-:Y:S05]  /*0d20*/  BSYNC.RECONVERGENT B3 ;  /* 0x0000000000037941 */ /* 0x000fea0003800200 */
.L_x_339:
[----:B------:R-:W-:Y:S01]  /*0d30*/  FADD R0, -R5, R0 ;  /* 0x0000000005007221 */ /* 0x000fe20000000100 */
[----:B------:R-:W-:-:S03]  /*0d40*/  IMAD.IADD R3, R8, 0x1, R17 ;  /* 0x0000000108037824 */ /* 0x000fc600078e0211 */
[----:B------:R-:W-:-:S04]  /*0d50*/  FFMA R0, R0, R0, R9 ;  /* 0x0000000000007223 */ /* 0x000fc80000000009 */
[----:B------:R-:W-:-:S04]  /*0d60*/  FMUL R0, R0, UR17 ;  /* 0x0000001100007c20 */ /* 0x000fc80008400000 */
[----:B------:R-:W-:-:S05]  /*0d70*/  FMUL R0, R0, 1.4426950216293334961 ;  /* 0x3fb8aa3b00007820 */ /* 0x000fca0000400000 */
[----:B------:R-:W-:-:S13]  /*0d80*/  FSETP.GEU.AND P1, PT, R0, -126, PT ;  /* 0xc2fc00000000780b */ /* 0x000fda0003f2e000 */
[----:B------:R-:W-:-:S04]  /*0d90*/  @!P1 FMUL R0, R0, 0.5 ;  /* 0x3f00000000009820 */ /* 0x000fc80000400000 */
[----:B------:R-:W0:Y:S02]  /*0da0*/  MUFU.EX2 R2, R0 ;  /* 0x0000000000027308 */ /* 0x000e240000000800 */
[----:B0-----:R-:W-:-:S04]  /*0db0*/  @!P1 FMUL R2, R2, R2 ;  /* 0x0000000202029220 */ /* 0x001fc80000400000 */
[----:B------:R-:W-:Y:S01]  /*0dc0*/  FMUL R10, R2, UR16 ;  /* 0x00000010020a7c20 */ /* 0x000fe20008400000 */
[----:B------:R-:W-:-:S04]  /*0dd0*/  IMAD.WIDE R2, R3, 0x8, R12 ;  /* 0x0000000803027825 */ /* 0x000fc800078e020c */
[-C--:B-----5:R-:W-:Y:S01]  /*0de0*/  FMUL R11, R14, R10.reuse ;  /* 0x0000000a0e0b7220 */ /* 0x0a0fe20000400000 */
[----:B------:R-:W-:-:S04]  /*0df0*/  FMUL R17, R15, R10 ;  /* 0x0000000a0f117220 */ /* 0x000fc80000400000 */
[----:B------:R0:W-:Y:S04]  /*0e00*/  REDG.E.ADD.F32.FTZ.RN.STRONG.GPU desc[UR14][R2.64], R11 ;  /* 0x0000000b020079a6 */ /* 0x0001e8000c12f30e */
[----:B------:R0:W-:Y:S02]  /*0e10*/  REDG.E.ADD.F32.FTZ.RN.STRONG.GPU desc[UR14][R2.64+0x4], R17 ;  /* 0x00000411020079a6 */ /* 0x0001e4000c12f30e */
.L_x_338:
[----:B------:R-:W-:Y:S05]  /*0e20*/  BSYNC.RECONVERGENT B2 ;  /* 0x0000000000027941 */ /* 0x000fea0003800200 */
.L_x_337:
[----:B------:R-:W-:Y:S01]  /*0e30*/  UIADD3 UR13, UPT, UPT, UR5, 0x1, URZ ;  /* 0x00000001050d7890 */ /* 0x000fe2000fffe0ff */
[----:B------:R-:W-:Y:S05]  /*0e40*/  BSSY.RECONVERGENT B2, `(.L_x_341) ;  /* 0x0000028000027945 */ /* 0x000fea0003800200 */
[----:B------:R-:W-:Y:S01]  /*0e50*/  I2FP.F32.U32 R0, UR13 ;  /* 0x0000000d00007c45 */ /* 0x000fe20008201000 */
[----:B------:R-:W-:-:S04]  /*0e60*/  UIADD3 UR13, UPT, UPT, -UR8, URZ, URZ ;  /* 0x000000ff080d7290 */ /* 0x000fc8000fffe1ff */
        /* <DEDUP_REMOVED lines=21> */
.L_x_344:
[----:B------:R-:W-:Y:S05]  /*0fc0*/  BSYNC.RECONVERGENT B3 ;  /* 0x0000000000037941 */ /* 0x000fea0003800200 */
.L_x_343:
        /* <DEDUP_REMOVED lines=15> */
.L_x_342:
[----:B------:R-:W-:Y:S05]  /*10c0*/  BSYNC.RECONVERGENT B2 ;  /* 0x0000000000027941 */ /* 0x000fea0003800200 */
.L_x_341:
        /* <DEDUP_REMOVED lines=25> */
.L_x_348:
[----:B------:R-:W-:Y:S05]  /*1260*/  BSYNC.RECONVERGENT B3 ;  /* 0x0000000000037941 */ /* 0x000fea0003800200 */
.L_x_347:
        /* <DEDUP_REMOVED lines=15> */
.L_x_346:
[----:B------:R-:W-:Y:S05]  /*1360*/  BSYNC.RECONVERGENT B2 ;  /* 0x0000000000027941 */ /* 0x000fea0003800200 */
.L_x_345:
        /* <DEDUP_REMOVED lines=25> */
.L_x_352:
[----:B------:R-:W-:Y:S05]  /*1500*/  BSYNC.RECONVERGENT B3 ;  /* 0x0000000000037941 */ /* 0x000fea0003800200 */
.L_x_351:
        /* <DEDUP_REMOVED lines=15> */
.L_x_350:
[----:B------:R-:W-:Y:S05]  /*1600*/  BSYNC.RECONVERGENT B2 ;  /* 0x0000000000027941 */ /* 0x000fea0003800200 */
.L_x_349:
[----:B------:R-:W-:-:S04]  /*1610*/  UIADD3 UR5, UPT, UPT, UR5, 0x4, URZ ;  /* 0x0000000405057890 */ /* 0x000fc8000fffe0ff */
[----:B------:R-:W-:-:S09]  /*1620*/  UISETP.NE.AND UP1, UPT, UR5, UR7, UPT ;  /* 0x000000070500728c */ /* 0x000fd2000bf25270 */
[----:B------:R-:W-:Y:S05]  /*1630*/  BRA.U UP1, `(.L_x_353) ;  /* 0xfffffff501587547 */ /* 0x000fea000b83ffff */
[----:B------:R-:W-:-:S05]  /*1640*/  UMOV UR5, UR7 ;  /* 0x0000000700057c82 */ /* 0x000fca0008000000 */
.L_x_336:
        /* <DEDUP_REMOVED lines=24> */
.L_x_357:
[----:B------:R-:W-:Y:S05]  /*17d0*/  BSYNC.RECONVERGENT B3 ;  /* 0x0000000000037941 */ /* 0x000fea0003800200 */
.L_x_356:
        /* <DEDUP_REMOVED lines=15> */
.L_x_355:
[----:B------:R-:W-:Y:S05]  /*18d0*/  BSYNC.RECONVERGENT B2 ;  /* 0x0000000000027941 */ /* 0x000fea0003800200 */
.L_x_354:
[----:B------:R-:W-:-:S09]  /*18e0*/  UISETP.NE.AND UP1, UPT, UR12, 0x1, UPT ;  /* 0x000000010c00788c */ /* 0x000fd2000bf25270 */
[----:B------:R-:W-:Y:S05]  /*18f0*/  BRA.U !UP1, `(.L_x_358) ;  /* 0x0000000509507547 */ /* 0x000fea000b800000 */
        /* <DEDUP_REMOVED lines=25> */
.L_x_362:
[----:B------:R-:W-:Y:S05]  /*1a90*/  BSYNC.RECONVERGENT B3 ;  /* 0x0000000000037941 */ /* 0x000fea0003800200 */
.L_x_361:
        /* <DEDUP_REMOVED lines=15> */
.L_x_360:
[----:B------:R-:W-:Y:S05]  /*1b90*/  BSYNC.RECONVERGENT B2 ;  /* 0x0000000000027941 */ /* 0x000fea0003800200 */
.L_x_359:
        /* <DEDUP_REMOVED lines=25> */
.L_x_365:
[----:B------:R-:W-:Y:S05]  /*1d30*/  BSYNC.RECONVERGENT B3 ;  /* 0x0000000000037941 */ /* 0x000fea0003800200 */
.L_x_364:
        /* <DEDUP_REMOVED lines=15> */
.L_x_363:
[----:B------:R-:W-:Y:S05]  /*1e30*/  BSYNC.RECONVERGENT B2 ;  /* 0x0000000000027941 */ /* 0x000fea0003800200 */
.L_x_358:
[----:B------:R-:W-:Y:S05]  /*1e40*/  BRA.U UP0, `(.L_x_366) ;  /* 0xffffffe900d87547 */ /* 0x000fea000b83ffff */
[----:B------:R-:W-:Y:S05]  /*1e50*/  EXIT ;  /* 0x000000000000794d */ /* 0x000fea0003800000 */
        .weak           $__internal_9_$__cuda_sm20_div_rn_f64_full
        .type           $__internal_9_$__cuda_sm20_div_rn_f64_full,@function
        .size           $__internal_9_$__cuda_sm20_div_rn_f64_full,($__internal_10_$__cuda_sm3x_div_rn_noftz_f32_slowpath - $__internal_9_$__cuda_sm20_div_rn_f64_full)
$__internal_9_$__cuda_sm20_div_rn_f64_full:
[C---:B------:R-:W-:Y:S01]  /*1e60*/  FSETP.GEU.AND P0, PT, |R11|.reuse, 1.469367938527859385e-39, PT ;  /* 0x001000000b00780b */ /* 0x040fe20003f0e200 */
[----:B------:R-:W-:Y:S01]  /*1e70*/  IMAD.MOV.U32 R16, RZ, RZ, 0x1 ;  /* 0x00000001ff107424 */ /* 0x000fe200078e00ff */
[C---:B------:R-:W-:Y:S01]  /*1e80*/  LOP3.LUT R12, R11.reuse, 0x800fffff, RZ, 0xc0, !PT ;  /* 0x800fffff0b0c7812 */ /* 0x040fe200078ec0ff */
[----:B------:R-:W-:Y:S01]  /*1e90*/  HFMA2 R22, -RZ, RZ, 0.0045166015625, 0 ;  /* 0x1ca00000ff167431 */ /* 0x000fe200000001ff */
        /* <DEDUP_REMOVED lines=8> */
[----:B------:R-:W-:Y:S01]  /*1f20*/  IMAD.MOV.U32 R3, RZ, RZ, R15 ;  /* 0x000000ffff037224 */ /* 0x000fe200078e000f */
[----:B------:R-:W-:-:S04]  /*1f30*/  MOV R2, R8 ;  /* 0x0000000800027202 */ /* 0x000fc80000000f00 */
[----:B------:R-:W-:Y:S02]  /*1f40*/  LOP3.LUT R8, R3, 0x7ff00000, RZ, 0xc0, !PT ;  /* 0x7ff0000003087812 */ /* 0x000fe400078ec0ff */
[----:B------:R-:W-:Y:S01]  /*1f50*/  DFMA R18, R16, -R12, 1 ;  /* 0x3ff000001012742b */ /* 0x000fe2000000080c */
[----:B------:R-:W-:Y:S02]  /*1f60*/  MOV R14, R2 ;  /* 0x00000002000e7202 */ /* 0x000fe40000000f00 */
[----:B------:R-:W-:Y:S01]  /*1f70*/  ISETP.GE.U32.AND P1, PT, R8, R21, PT ;  /* 0x000000150800720c */ /* 0x000fe20003f26070 */
[----:B------:R-:W-:-:S03]  /*1f80*/  IMAD.MOV.U32 R24, RZ, RZ, R8 ;  /* 0x000000ffff187224 */ /* 0x000fc600078e0008 */
        /* <DEDUP_REMOVED lines=13> */
.L_x_367:
[----:B------:R-:W-:Y:S01]  /*2060*/  VIADD R26, R24, 0xffffffff ;  /* 0xffffffff181a7836 */ /* 0x000fe20000000000 */
[----:B------:R-:W-:Y:S01]  /*2070*/  MOV R25, R21 ;  /* 0x0000001500197202 */ /* 0x000fe20000000f00 */
[----:B------:R-:W-:Y:S01]  /*2080*/  DMUL R18, R16, R14 ;  /* 0x0000000e10127228 */ /* 0x000fe20000000000 */
[----:B------:R-:W-:Y:S02]  /*2090*/  @!P0 LOP3.LUT R25, R13, 0x7ff00000, RZ, 0xc0, !PT ;  /* 0x7ff000000d198812 */ /* 0x000fe400078ec0ff */
[----:B------:R-:W-:Y:S02]  /*20a0*/  ISETP.GT.U32.AND P0, PT, R26, 0x7feffffe, PT ;  /* 0x7feffffe1a00780c */ /* 0x000fe40003f04070 */
[----:B------:R-:W-:-:S03]  /*20b0*/  IADD3 R26, PT, PT, R25, -0x1, RZ ;  /* 0xffffffff191a7810 */ /* 0x000fc60007ffe0ff */
[----:B------:R-:W-:Y:S01]  /*20c0*/  DFMA R20, R18, -R12, R14 ;  /* 0x8000000c1214722b */ /* 0x000fe2000000000e */
[----:B------:R-:W-:-:S07]  /*20d0*/  ISETP.GT.U32.OR P0, PT, R26, 0x7feffffe, P0 ;  /* 0x7feffffe1a00780c */ /* 0x000fce0000704470 */
[----:B------:R-:W-:-:S06]  /*20e0*/  DFMA R20, R16, R20, R18 ;  /* 0x000000141014722b */ /* 0x000fcc0000000012 */
[----:B------:R-:W-:Y:S05]  /*20f0*/  @P0 BRA `(.L_x_368) ;  /* 0x00000000006c0947 */ /* 0x000fea0003800000 */
[----:B------:R-:W-:Y:S01]  /*2100*/  LOP3.LUT R3, R11, 0x7ff00000, RZ, 0xc0, !PT ;  /* 0x7ff000000b037812 */ /* 0x000fe200078ec0ff */
[----:B------:R-:W-:-:S03]  /*2110*/  IMAD.MOV.U32 R18, RZ, RZ, RZ ;  /* 0x000000ffff127224 */ /* 0x000fc600078e00ff */
[CC--:B------:R-:W-:Y:S02]  /*2120*/  VIADDMNMX R2, R8.reuse, -R3.reuse, 0xb9600000, !PT ;  /* 0xb960000008027446 */ /* 0x0c0fe40007800903 */
[----:B------:R-:W-:Y:S02]  /*2130*/  ISETP.GE.U32.AND P0, PT, R8, R3, PT ;  /* 0x000000030800720c */ /* 0x000fe40003f06070 */
[----:B------:R-:W-:Y:S02]  /*2140*/  VIMNMX R2, PT, PT, R2, 0x46a00000, PT ;  /* 0x46a0000002027848 */ /* 0x000fe40003fe0100 */
[----:B------:R-:W-:-:S05]  /*2150*/  SEL R3, R22, 0x63400000, !P0 ;  /* 0x6340000016037807 */ /* 0x000fca0004000000 */
[----:B------:R-:W-:-:S05]  /*2160*/  IMAD.IADD R2, R2, 0x1, -R3 ;  /* 0x0000000102027824 */ /* 0x000fca00078e0a03 */
        /* <DEDUP_REMOVED lines=10> */
[----:B------:R-:W-:Y:S01]  /*2210*/  IMAD.MOV R11, RZ, RZ, -R2 ;  /* 0x000000ffff0b7224 */ /* 0x000fe200078e0a02 */
[----:B------:R-:W-:Y:S01]  /*2220*/  MOV R10, RZ ;  /* 0x000000ff000a7202 */ /* 0x000fe20000000f00 */
        /* <DEDUP_REMOVED lines=8> */
.L_x_368:
[----:B------:R-:W-:-:S14]  /*22b0*/  DSETP.NAN.AND P0, PT, R2, R2, PT ;  /* 0x000000020200722a */ /* 0x000fdc0003f08000 */
[----:B------:R-:W-:Y:S05]  /*22c0*/  @P0 BRA `(.L_x_370) ;  /* 0x0000000000440947 */ /* 0x000fea0003800000 */
[----:B------:R-:W-:-:S14]  /*22d0*/  DSETP.NAN.AND P0, PT, R10, R10, PT ;  /* 0x0000000a0a00722a */ /* 0x000fdc0003f08000 */
[----:B------:R-:W-:Y:S05]  /*22e0*/  @P0 BRA `(.L_x_371) ;  /* 0x0000000000300947 */ /* 0x000fea0003800000 */
[----:B------:R-:W-:Y:S01]  /*22f0*/  ISETP.NE.AND P0, PT, R24, R25, PT ;  /* 0x000000191800720c */ /* 0x000fe20003f05270 */
[----:B------:R-:W-:Y:S01]  /*2300*/  IMAD.MOV.U32 R16, RZ, RZ, 0x0 ;  /* 0x00000000ff107424 */ /* 0x000fe200078e00ff */
[----:B------:R-:W-:-:S11]  /*2310*/  MOV R17, 0xfff80000 ;  /* 0xfff8000000117802 */ /* 0x000fd60000000f00 */
[----:B------:R-:W-:Y:S05]  /*2320*/  @!P0 BRA `(.L_x_369) ;  /* 0x0000000000348947 */ /* 0x000fea0003800000 */
[----:B------:R-:W-:Y:S02]  /*2330*/  ISETP.NE.AND P0, PT, R24, 0x7ff00000, PT ;  /* 0x7ff000001800780c */ /* 0x000fe40003f05270 */
[----:B------:R-:W-:Y:S02]  /*2340*/  LOP3.LUT R17, R3, 0x80000000, R11, 0x48, !PT ;  /* 0x8000000003117812 */ /* 0x000fe400078e480b */
[----:B------:R-:W-:-:S13]  /*2350*/  ISETP.EQ.OR P0, PT, R25, RZ, !P0 ;  /* 0x000000ff1900720c */ /* 0x000fda0004702670 */
[----:B------:R-:W-:Y:S01]  /*2360*/  @P0 LOP3.LUT R2, R17, 0x7ff00000, RZ, 0xfc, !PT ;  /* 0x7ff0000011020812 */ /* 0x000fe200078efcff */
[----:B------:R-:W-:Y:S01]  /*2370*/  @!P0 IMAD.MOV.U32 R16, RZ, RZ, RZ ;  /* 0x000000ffff108224 */ /* 0x000fe200078e00ff */
[----:B------:R-:W-:-:S03]  /*2380*/  @P0 MOV R16, RZ ;  /* 0x000000ff00100202 */ /* 0x000fc60000000f00 */
[----:B------:R-:W-:Y:S01]  /*2390*/  @P0 IMAD.MOV.U32 R17, RZ, RZ, R2 ;  /* 0x000000ffff110224 */ /* 0x000fe200078e0002 */
[----:B------:R-:W-:Y:S06]  /*23a0*/  BRA `(.L_x_369) ;  /* 0x0000000000147947 */ /* 0x000fec0003800000 */
.L_x_371:
[----:B------:R-:W-:Y:S02]  /*23b0*/  LOP3.LUT R17, R11, 0x80000, RZ, 0xfc, !PT ;  /* 0x000800000b117812 */ /* 0x000fe400078efcff */
[----:B------:R-:W-:Y:S01]  /*23c0*/  MOV R16, R10 ;  /* 0x0000000a00107202 */ /* 0x000fe20000000f00 */
[----:B------:R-:W-:Y:S06]  /*23d0*/  BRA `(.L_x_369) ;  /* 0x0000000000087947 */ /* 0x000fec0003800000 */
.L_x_370:
[----:B------:R-:W-:Y:S01]  /*23e0*/  LOP3.LUT R17, R3, 0x80000, RZ, 0xfc, !PT ;  /* 0x0008000003117812 */ /* 0x000fe200078efcff */
[----:B------:R-:W-:-:S07]  /*23f0*/  IMAD.MOV.U32 R16, RZ, RZ, R2 ;  /* 0x000000ffff107224 */ /* 0x000fce00078e0002 */
.L_x_369:
[----:B------:R-:W-:Y:S01]  /*2400*/  MOV R2, R0 ;  /* 0x0000000000027202 */ /* 0x000fe20000000f00 */
[----:B------:R-:W-:Y:S01]  /*2410*/  IMAD.MOV.U32 R3, RZ, RZ, 0x0 ;  /* 0x00000000ff037424 */ /* 0x000fe200078e00ff */
[----:B------:R-:W-:Y:S01]  /*2420*/  MOV R10, R16 ;  /* 0x00000010000a7202 */ /* 0x000fe20000000f00 */
[----:B------:R-:W-:Y:S02]  /*2430*/  IMAD.MOV.U32 R11, RZ, RZ, R17 ;  /* 0x000000ffff0b7224 */ /* 0x000fe400078e0011 */
[----:B------:R-:W-:Y:S05]  /*2440*/  RET.REL.NODEC R2 `(gather_kernel_partial) ;  /* 0xffffffd802ec7950 */ /* 0x000fea0003c3ffff */
        .weak           $__internal_10_$__cuda_sm3x_div_rn_noftz_f32_slowpath
        .type           $__internal_10_$__cuda_sm3x_div_rn_noftz_f32_slowpath,@function
        .size           $__internal_10_$__cuda_sm3x_div_rn_noftz_f32_slowpath,(.L_x_395 - $__internal_10_$__cuda_sm3x_div_rn_noftz_f32_slowpath)
$__internal_10_$__cuda_sm3x_div_rn_noftz_f32_slowpath:
[----:B------:R-:W-:Y:S01]  /*2450*/  SHF.R.U32.HI R10, RZ, 0x17, R3 ;  /* 0x00000017ff0a7819 */ /* 0x000fe20000011603 */
[----:B------:R-:W-:Y:S01]  /*2460*/  BSSY.RECONVERGENT B0, `(.L_x_372) ;  /* 0x0000062000007945 */ /* 0x000fe20003800200 */
[----:B------:R-:W-:Y:S02]  /*2470*/  SHF.R.U32.HI R16, RZ, 0x17, R0 ;  /* 0x00000017ff107819 */ /* 0x000fe40000011600 */
[----:B------:R-:W-:Y:S02]  /*2480*/  LOP3.LUT R10, R10, 0xff, RZ, 0xc0, !PT ;  /* 0x000000ff0a0a7812 */ /* 0x000fe400078ec0ff */
[----:B------:R-:W-:Y:S02]  /*2490*/  LOP3.LUT R16, R16, 0xff, RZ, 0xc0, !PT ;  /* 0x000000ff10107812 */ /* 0x000fe400078ec0ff */
[----:B------:R-:W-:-:S03]  /*24a0*/  IADD3 R18, PT, PT, R10, -0x1, RZ ;  /* 0xffffffff0a127810 */ /* 0x000fc60007ffe0ff */
[----:B------:R-:W-:Y:S01]  /*24b0*/  VIADD R19, R16, 0xffffffff ;  /* 0xffffffff10137836 */ /* 0x000fe20000000000 */
        /* <DEDUP_REMOVED lines=22> */
[----:B------:R-:W-:Y:S01]  /*2620*/  @P1 IMAD.MOV.U32 R11, RZ, RZ, RZ ;  /* 0x000000ffff0b1224 */ /* 0x000fe200078e00ff */
[----:B------:R-:W-:Y:S01]  /*2630*/  @!P1 MOV R11, 0xffffffc0 ;  /* 0xffffffc0000b9802 */ /* 0x000fe20000000f00 */
[----:B------:R-:W-:Y:S01]  /*2640*/  @!P1 FFMA R0, R0, 1.84467440737095516160e+19, RZ ;  /* 0x5f80000000009823 */ /* 0x000fe200000000ff */
[----:B------:R-:W-:-:S03]  /*2650*/  @!P2 FFMA R3, R3, 1.84467440737095516160e+19, RZ ;  /* 0x5f8000000303a823 */ /* 0x000fc600000000ff */
[----:B------:R-:W-:-:S07]  /*2660*/  @!P2 VIADD R11, R11, 0x40 ;  /* 0x000000400b0ba836 */ /* 0x000fce0000000000 */
.L_x_373:
[----:B------:R-:W-:Y:S01]  /*2670*/  LEA R20, R10, 0xc0800000, 0x17 ;  /* 0xc08000000a147811 */ /* 0x000fe200078eb8ff */
[----:B------:R-:W-:Y:S01]  /*2680*/  VIADD R19, R16, 0xffffff81 ;  /* 0xffffff8110137836 */ /* 0x000fe20000000000 */
[----:B------:R-:W-:Y:S02]  /*2690*/  BSSY.RECONVERGENT B1, `(.L_x_378) ;  /* 0x0000035000017945 */ /* 0x000fe40003800200 */
[----:B------:R-:W-:Y:S01]  /*26a0*/  IADD3 R20, PT, PT, -R20, R3, RZ ;  /* 0x0000000314147210 */ /* 0x000fe20007ffe1ff */
[----:B------:R-:W-:-:S03]  /*26b0*/  IMAD R0, R19, -0x800000, R0 ;  /* 0xff80000013007824 */ /* 0x000fc600078e0200 */
[----:B------:R-:W0:Y:S01]  /*26c0*/  MUFU.RCP R18, R20 ;  /* 0x0000001400127308 */ /* 0x000e220000001000 */
[----:B------:R-:W-:-:S04]  /*26d0*/  FADD.FTZ R3, -R20, -RZ ;  /* 0x800000ff14037221 */ /* 0x000fc80000010100 */
[----:B0-----:R-:W-:-:S04]  /*26e0*/  FFMA R21, R18, R3, 1 ;  /* 0x3f80000012157423 */ /* 0x001fc80000000003 */
[----:B------:R-:W-:-:S04]  /*26f0*/  FFMA R21, R18, R21, R18 ;  /* 0x0000001512157223 */ /* 0x000fc80000000012 */
[----:B------:R-:W-:-:S04]  /*2700*/  FFMA R16, R0, R21, RZ ;  /* 0x0000001500107223 */ /* 0x000fc800000000ff */
[----:B------:R-:W-:-:S04]  /*2710*/  FFMA R18, R3, R16, R0 ;  /* 0x0000001003127223 */ /* 0x000fc80000000000 */
[----:B------:R-:W-:Y:S01]  /*2720*/  FFMA R18, R21, R18, R16 ;  /* 0x0000001215127223 */ /* 0x000fe20000000010 */
[----:B------:R-:W-:-:S03]  /*2730*/  IADD3 R16, PT, PT, R19, 0x7f, -R10 ;  /* 0x0000007f13107810 */ /* 0x000fc60007ffe80a */
[----:B------:R-:W-:Y:S01]  /*2740*/  FFMA R3, R3, R18, R0 ;  /* 0x0000001203037223 */ /* 0x000fe20000000000 */
[----:B------:R-:W-:-:S03]  /*2750*/  IADD3 R11, PT, PT, R16, R11, RZ ;  /* 0x0000000b100b7210 */ /* 0x000fc60007ffe0ff */
[----:B------:R-:W-:-:S05]  /*2760*/  FFMA R0, R21, R3, R18 ;  /* 0x0000000315007223 */ /* 0x000fca0000000012 */
[----:B------:R-:W-:-:S04]  /*2770*/  SHF.R.U32.HI R10, RZ, 0x17, R0 ;  /* 0x00000017ff0a7819 */ /* 0x000fc80000011600 */
[----:B------:R-:W-:-:S05]  /*2780*/  LOP3.LUT R10, R10, 0xff, RZ, 0xc0, !PT ;  /* 0x000000ff0a0a7812 */ /* 0x000fca00078ec0ff */
[----:B------:R-:W-:-:S05]  /*2790*/  IMAD.IADD R10, R10, 0x1, R11 ;  /* 0x000000010a0a7824 */ /* 0x000fca00078e020b */
        /* <DEDUP_REMOVED lines=28> */
[----:B------:R-:W-:-:S05]  /*2960*/  LOP3.LUT R10, R10, R11, RZ, 0xc0, !PT ;  /* 0x0000000b0a0a7212 */ /* 0x000fca00078ec0ff */
[----:B------:R-:W-:-:S05]  /*2970*/  IMAD.IADD R3, R3, 0x1, R10 ;  /* 0x0000000103037824 */ /* 0x000fca00078e020a */
[----:B------:R-:W-:Y:S01]  /*2980*/  LOP3.LUT R0, R3, R0, RZ, 0xfc, !PT ;  /* 0x0000000003007212 */ /* 0x000fe200078efcff */
[----:B------:R-:W-:Y:S06]  /*2990*/  BRA `(.L_x_381) ;  /* 0x0000000000107947 */ /* 0x000fec0003800000 */
.L_x_380:
[----:B------:R-:W-:-:S04]  /*29a0*/  LOP3.LUT R0, R0, 0x80000000, RZ, 0xc0, !PT ;  /* 0x8000000000007812 */ /* 0x000fc800078ec0ff */
[----:B------:R-:W-:Y:S01]  /*29b0*/  LOP3.LUT R0, R0, 0x7f800000, RZ, 0xfc, !PT ;  /* 0x7f80000000007812 */ /* 0x000fe200078efcff */
[----:B------:R-:W-:Y:S06]  /*29c0*/  BRA `(.L_x_381) ;  /* 0x0000000000047947 */ /* 0x000fec0003800000 */
.L_x_379:
[----:B------:R-:W-:-:S07]  /*29d0*/  LEA R0, R11, R0, 0x17 ;  /* 0x000000000b007211 */ /* 0x000fce00078eb8ff */
.L_x_381:
[----:B------:R-:W-:Y:S05]  /*29e0*/  BSYNC.RECONVERGENT B1 ;  /* 0x0000000000017941 */ /* 0x000fea0003800200 */
.L_x_378:
[----:B------:R-:W-:Y:S05]  /*29f0*/  BRA `(.L_x_382) ;  /* 0x0000000000207947 */ /* 0x000fea0003800000 */
.L_x_377:
[----:B------:R-:W-:-:S04]  /*2a00*/  LOP3.LUT R0, R3, 0x80000000, R0, 0x48, !PT ;  /* 0x8000000003007812 */ /* 0x000fc800078e4800 */
[----:B------:R-:W-:Y:S01]  /*2a10*/  LOP3.LUT R0, R0, 0x7f800000, RZ, 0xfc, !PT ;  /* 0x7f80000000007812 */ /* 0x000fe200078efcff */
[----:B------:R-:W-:Y:S06]  /*2a20*/  BRA `(.L_x_382) ;  /* 0x0000000000147947 */ /* 0x000fec0003800000 */
.L_x_376:
[----:B------:R-:W-:Y:S01]  /*2a30*/  LOP3.LUT R0, R3, 0x80000000, R0, 0x48, !PT ;  /* 0x8000000003007812 */ /* 0x000fe200078e4800 */
[----:B------:R-:W-:Y:S06]  /*2a40*/  BRA `(.L_x_382) ;  /* 0x00000000000c7947 */ /* 0x000fec0003800000 */
.L_x_375:
[----:B------:R-:W0:Y:S01]  /*2a50*/  MUFU.RSQ R0, -QNAN ;  /* 0xffc0000000007908 */ /* 0x000e220000001400 */
[----:B------:R-:W-:Y:S05]  /*2a60*/  BRA `(.L_x_382) ;  /* 0x0000000000047947 */ /* 0x000fea0003800000 */
.L_x_374:
[----:B------:R-:W-:-:S07]  /*2a70*/  FADD.FTZ R0, R0, R3 ;  /* 0x0000000300007221 */ /* 0x000fce0000010000 */
.L_x_382:
[----:B------:R-:W-:Y:S05]  /*2a80*/  BSYNC.RECONVERGENT B0 ;  /* 0x0000000000007941 */ /* 0x000fea0003800200 */
.L_x_372:
[----:B------:R-:W-:-:S04]  /*2a90*/  HFMA2 R3, -RZ, RZ, 0, 0 ;  /* 0x00000000ff037431 */ /* 0x000fc800000001ff */
[----:B0-----:R-:W-:Y:S05]  /*2aa0*/  RET.REL.NODEC R2 `(gather_kernel_partial) ;  /* 0xffffffd402547950 */ /* 0x001fea0003c3ffff */
.L_x_383:
        /* <DEDUP_REMOVED lines=13> */
.L_x_395:


//--------------------- .nv.global.init           --------------------------
	.section	.nv.global.init,"aw",@progbits
	.align	8
.nv.global.init:
	.type		__cudart_i2opi_d,@object
	.size		__cudart_i2opi_d,(.L_0 - __cudart_i2opi_d)
__cudart_i2opi_d:
        /*0000*/ 	.byte	0x08, 0x5d, 0x8d, 0x1f, 0xb1, 0x5f, 0xfb, 0x6b, 0xea, 0x92, 0x52, 0x8a, 0xf7, 0x39, 0x07, 0x3d
        /* <DEDUP_REMOVED lines=8> */
.L_0:


//--------------------- .nv.shared.reserved.0     --------------------------
	.section	.nv.shared.reserved.0,"aw",@nobits
	.weak		__nv_reservedSMEM_offset_0_alias
	.size		__nv_reservedSMEM_offset_0_alias, 0, 64
	.other		__nv_reservedSMEM_offset_0_alias,@"STO_CUDA_RESERVED_SHARED STV_DEFAULT"
__nv_reservedSMEM_offset_0_alias:
	.zero		0
	.zero		64


//--------------------- .nv.constant0.wrap_kernel --------------------------
	.section	.nv.constant0.wrap_kernel,"a",@progbits
	.sectionflags	@""
	.align	4
.nv.constant0.wrap_kernel:
	.zero		916


//--------------------- .nv.constant0.gather_kernel_center --------------------------
	.section	.nv.constant0.gather_kernel_center,"a",@progbits
	.sectionflags	@""
	.align	4
.nv.constant0.gather_kernel_center:
	.zero		960


//--------------------- .nv.constant0.gather_kernel_center_prune --------------------------
	.section	.nv.constant0.gather_kernel_center_prune,"a",@progbits
	.sectionflags	@""
	.align	4
.nv.constant0.gather_kernel_center_prune:
	.zero		936


//--------------------- .nv.constant0.gather_kernel_center_prune_atan --------------------------
	.section	.nv.constant0.gather_kernel_center_prune_atan,"a",@progbits
	.sectionflags	@""
	.align	4
.nv.constant0.gather_kernel_center_prune_atan:
	.zero		928


//--------------------- .nv.constant0.gather_kernel --------------------------
	.section	.nv.constant0.gather_kernel,"a",@progbits
	.sectionflags	@""
	.align	4
.nv.constant0.gather_kernel:
	.zero		940


//--------------------- .nv.constant0.gather_kernel_partial --------------------------
	.section	.nv.constant0.gather_kernel_partial,"a",@progbits
	.sectionflags	@""
	.align	4
.nv.constant0.gather_kernel_partial:
	.zero		944


//--------------------- SYMBOLS --------------------------

	.type		.nv.reservedSmem.offset0,@object
	.size		.nv.reservedSmem.offset0,0x4
